	.target	sm_90a

	.elftype	@"ET_EXEC"


//--------------------- .note.nv.tkinfo           --------------------------
	.section	.note.nv.tkinfo,"",@"SHT_NOTE"
	.sectionflags	@"SHF_NOTE_NV_TKINFO"
	.tkinfo
        /*0018*/ 	.word	0x00000002
        /*0030*/ 	.string	""
        /*0030*/ 	.string	"ptxas"
        /*0030*/ 	.string	"Cuda compilation tools, release 13.0, V13.0.88"
        /*0030*/ 	.string	"Build cuda_13.0.r13.0/compiler.36424714_0"
        /*0030*/ 	.string	"-arch sm_90a -m 64 "



//--------------------- .note.nv.cuinfo           --------------------------
	.section	.note.nv.cuinfo,"",@"SHT_NOTE"
	.sectionflags	@"SHF_NOTE_NV_CUINFO"
        /*0018*/ 	.short	0x0002
        /*001a*/ 	.short	0x005a
        /*001c*/ 	.short	0x0082
	.zero		2


//--------------------- .nv.info                  --------------------------
	.section	.nv.info,"",@"SHT_CUDA_INFO"
	.align	4


	//----- nvinfo : EIATTR_REGCOUNT
	.align		4
        /*0000*/ 	.byte	0x04, 0x2f
        /*0002*/ 	.short	(.L_15 - .L_14)
	.align		4
.L_14:
        /*0004*/ 	.word	index@(_ZN7cutlass13device_kernelINS_4gemm6kernel13GemmUniversalIN4cute5tupleIJiiiiEEENS1_10collective13CollectiveMmaINS1_34MainloopSm90TmaGmmaWarpSpecializedILi10ENS5_IJNS4_1CILi1EEESB_SB_EEENS1_35KernelTmaWarpSpecializedCooperativeEEENS5_IJNSA_ILi512EEENSA_ILi160EEENSA_ILi16EEEEEENS_10bfloat16_tENS5_IJlSB_lEEESJ_SK_NS4_8TiledMMAINS4_8MMA_AtomIJNS4_4SM904GMMA27MMA_64x32x16_F32BF16BF16_SSILNSO_5MajorE0ELSQ_0ELNSO_7ScaleInE1ELSR_1EEEEEENS4_6LayoutINS5_IJNSA_ILi2EEESB_SB_EEENS5_IJSB_NSA_ILi0EEESX_EEEEENS5_IJNS4_10UnderscoreES10_S10_EEEEENS4_13SM90_TMA_LOADENS4_14ComposedLayoutINS4_7SwizzleILi1ELi4ELi3EEENS4_18smem_ptr_flag_bitsILi16EEENSU_INS5_IJNSA_ILi8EEESH_EEENS5_IJSH_SB_EEEEEEEvNS4_8identityES13_S1D_vS1E_EENS_8epilogue10collective6detail29Sm90TmaWarpSpecializedAdapterINS1H_15DefaultEpilogueISJ_SK_SK_NS1G_6thread17LinearCombinationISJ_Li1EffLNS1L_9ScaleType4KindE0ELNS_15FloatRoundStyleE2ESJ_EENS1_15EpilogueDefaultEEEEEvvEEEEvNT_6ParamsE)
        /*0008*/ 	.word	0x000000a8


	//----- nvinfo : EIATTR_FRAME_SIZE
	.align		4
.L_15:
        /*000c*/ 	.byte	0x04, 0x11
        /*000e*/ 	.short	(.L_17 - .L_16)
	.align		4
.L_16:
        /*0010*/ 	.word	index@(_ZN7cutlass13device_kernelINS_4gemm6kernel13GemmUniversalIN4cute5tupleIJiiiiEEENS1_10collective13CollectiveMmaINS1_34MainloopSm90TmaGmmaWarpSpecializedILi10ENS5_IJNS4_1CILi1EEESB_SB_EEENS1_35KernelTmaWarpSpecializedCooperativeEEENS5_IJNSA_ILi512EEENSA_ILi160EEENSA_ILi16EEEEEENS_10bfloat16_tENS5_IJlSB_lEEESJ_SK_NS4_8TiledMMAINS4_8MMA_AtomIJNS4_4SM904GMMA27MMA_64x32x16_F32BF16BF16_SSILNSO_5MajorE0ELSQ_0ELNSO_7ScaleInE1ELSR_1EEEEEENS4_6LayoutINS5_IJNSA_ILi2EEESB_SB_EEENS5_IJSB_NSA_ILi0EEESX_EEEEENS5_IJNS4_10UnderscoreES10_S10_EEEEENS4_13SM90_TMA_LOADENS4_14ComposedLayoutINS4_7SwizzleILi1ELi4ELi3EEENS4_18smem_ptr_flag_bitsILi16EEENSU_INS5_IJNSA_ILi8EEESH_EEENS5_IJSH_SB_EEEEEEEvNS4_8identityES13_S1D_vS1E_EENS_8epilogue10collective6detail29Sm90TmaWarpSpecializedAdapterINS1H_15DefaultEpilogueISJ_SK_SK_NS1G_6thread17LinearCombinationISJ_Li1EffLNS1L_9ScaleType4KindE0ELNS_15FloatRoundStyleE2ESJ_EENS1_15EpilogueDefaultEEEEEvvEEEEvNT_6ParamsE)
        /*0014*/ 	.word	0x000002d8


	//----- nvinfo : EIATTR_MIN_STACK_SIZE
	.align		4
.L_17:
        /*0018*/ 	.byte	0x04, 0x12
        /*001a*/ 	.short	(.L_19 - .L_18)
	.align		4
.L_18:
        /*001c*/ 	.word	index@(_ZN7cutlass13device_kernelINS_4gemm6kernel13GemmUniversalIN4cute5tupleIJiiiiEEENS1_10collective13CollectiveMmaINS1_34MainloopSm90TmaGmmaWarpSpecializedILi10ENS5_IJNS4_1CILi1EEESB_SB_EEENS1_35KernelTmaWarpSpecializedCooperativeEEENS5_IJNSA_ILi512EEENSA_ILi160EEENSA_ILi16EEEEEENS_10bfloat16_tENS5_IJlSB_lEEESJ_SK_NS4_8TiledMMAINS4_8MMA_AtomIJNS4_4SM904GMMA27MMA_64x32x16_F32BF16BF16_SSILNSO_5MajorE0ELSQ_0ELNSO_7ScaleInE1ELSR_1EEEEEENS4_6LayoutINS5_IJNSA_ILi2EEESB_SB_EEENS5_IJSB_NSA_ILi0EEESX_EEEEENS5_IJNS4_10UnderscoreES10_S10_EEEEENS4_13SM90_TMA_LOADENS4_14ComposedLayoutINS4_7SwizzleILi1ELi4ELi3EEENS4_18smem_ptr_flag_bitsILi16EEENSU_INS5_IJNSA_ILi8EEESH_EEENS5_IJSH_SB_EEEEEEEvNS4_8identityES13_S1D_vS1E_EENS_8epilogue10collective6detail29Sm90TmaWarpSpecializedAdapterINS1H_15DefaultEpilogueISJ_SK_SK_NS1G_6thread17LinearCombinationISJ_Li1EffLNS1L_9ScaleType4KindE0ELNS_15FloatRoundStyleE2ESJ_EENS1_15EpilogueDefaultEEEEEvvEEEEvNT_6ParamsE)
        /*0020*/ 	.word	0x000002d8
.L_19:


//--------------------- .nv.compat                --------------------------
	.section	.nv.compat,"",@"SHT_CUDA_COMPAT_INFO"
	.align	4
        /*0000*/ 	.byte	0x02, 0x09, 0x01, 0x00, 0x02, 0x02, 0x04, 0x00, 0x02, 0x05, 0x05, 0x00, 0x03, 0x07, 0x01, 0x01
        /*0010*/ 	.byte	0x02, 0x03, 0x01, 0x00, 0x02, 0x06, 0x01, 0x00, 0x04, 0x0b, 0x08, 0x00, 0x00, 0x00, 0x00, 0x00
        /*0020*/ 	.byte	0x00, 0x00, 0x00, 0x00


//--------------------- .nv.info._ZN7cutlass13device_kernelINS_4gemm6kernel13GemmUniversalIN4cute5tupleIJiiiiEEENS1_10collective13CollectiveMmaINS1_34MainloopSm90TmaGmmaWarpSpecializedILi10ENS5_IJNS4_1CILi1EEESB_SB_EEENS1_35KernelTmaWarpSpecializedCooperativeEEENS5_IJNSA_ILi512EEENSA_ILi160EEENSA_ILi16EEEEEENS_10bfloat16_tENS5_IJlSB_lEEESJ_SK_NS4_8TiledMMAINS4_8MMA_AtomIJNS4_4SM904GMMA27MMA_64x32x16_F32BF16BF16_SSILNSO_5MajorE0ELSQ_0ELNSO_7ScaleInE1ELSR_1EEEEEENS4_6LayoutINS5_IJNSA_ILi2EEESB_SB_EEENS5_IJSB_NSA_ILi0EEESX_EEEEENS5_IJNS4_10UnderscoreES10_S10_EEEEENS4_13SM90_TMA_LOADENS4_14ComposedLayoutINS4_7SwizzleILi1ELi4ELi3EEENS4_18smem_ptr_flag_bitsILi16EEENSU_INS5_IJNSA_ILi8EEESH_EEENS5_IJSH_SB_EEEEEEEvNS4_8identityES13_S1D_vS1E_EENS_8epilogue10collective6detail29Sm90TmaWarpSpecializedAdapterINS1H_15DefaultEpilogueISJ_SK_SK_NS1G_6thread17LinearCombinationISJ_Li1EffLNS1L_9ScaleType4KindE0ELNS_15FloatRoundStyleE2ESJ_EENS1_15EpilogueDefaultEEEEEvvEEEEvNT_6ParamsE --------------------------
	.section	.nv.info._ZN7cutlass13device_kernelINS_4gemm6kernel13GemmUniversalIN4cute5tupleIJiiiiEEENS1_10collective13CollectiveMmaINS1_34MainloopSm90TmaGmmaWarpSpecializedILi10ENS5_IJNS4_1CILi1EEESB_SB_EEENS1_35KernelTmaWarpSpecializedCooperativeEEENS5_IJNSA_ILi512EEENSA_ILi160EEENSA_ILi16EEEEEENS_10bfloat16_tENS5_IJlSB_lEEESJ_SK_NS4_8TiledMMAINS4_8MMA_AtomIJNS4_4SM904GMMA27MMA_64x32x16_F32BF16BF16_SSILNSO_5MajorE0ELSQ_0ELNSO_7ScaleInE1ELSR_1EEEEEENS4_6LayoutINS5_IJNSA_ILi2EEESB_SB_EEENS5_IJSB_NSA_ILi0EEESX_EEEEENS5_IJNS4_10UnderscoreES10_S10_EEEEENS4_13SM90_TMA_LOADENS4_14ComposedLayoutINS4_7SwizzleILi1ELi4ELi3EEENS4_18smem_ptr_flag_bitsILi16EEENSU_INS5_IJNSA_ILi8EEESH_EEENS5_IJSH_SB_EEEEEEEvNS4_8identityES13_S1D_vS1E_EENS_8epilogue10collective6detail29Sm90TmaWarpSpecializedAdapterINS1H_15DefaultEpilogueISJ_SK_SK_NS1G_6thread17LinearCombinationISJ_Li1EffLNS1L_9ScaleType4KindE0ELNS_15FloatRoundStyleE2ESJ_EENS1_15EpilogueDefaultEEEEEvvEEEEvNT_6ParamsE,"",@"SHT_CUDA_INFO"
	.sectionflags	@""
	.align	4


	//----- nvinfo : EIATTR_CUDA_API_VERSION
	.align		4
        /*0000*/ 	.byte	0x04, 0x37
        /*0002*/ 	.short	(.L_21 - .L_20)
.L_20:
        /*0004*/ 	.word	0x00000082


	//----- nvinfo : EIATTR_KPARAM_INFO
	.align		4
.L_21:
        /*0008*/ 	.byte	0x04, 0x17
        /*000a*/ 	.short	(.L_23 - .L_22)
.L_22:
        /*000c*/ 	.word	0x00000000
        /*0010*/ 	.short	0x0000
        /*0012*/ 	.short	0x0070
        /*0014*/ 	.byte	0x00, 0xf0, 0x01, 0x10


	//----- nvinfo : EIATTR_SPARSE_MMA_MASK
	.align		4
.L_23:
        /*0018*/ 	.byte	0x03, 0x50
        /*001a*/ 	.short	0x0000


	//----- nvinfo : EIATTR_MAXREG_COUNT
	.align		4
        /*001c*/ 	.byte	0x03, 0x1b
        /*001e*/ 	.short	0x00a8


	//----- nvinfo : EIATTR_NUM_BARRIERS
	.align		4
        /*0020*/ 	.byte	0x02, 0x4c
        /*0022*/ 	.byte	0x01
	.zero		1


	//----- nvinfo : EIATTR_EXTERNS
	.align		4
        /*0024*/ 	.byte	0x04, 0x0f
        /*0026*/ 	.short	(.L_25 - .L_24)


	//   ....[0]....
	.align		4
.L_24:
        /*0028*/ 	.word	index@(__assertfail)


	//----- nvinfo : EIATTR_ANNOTATIONS
	.align		4
.L_25:
        /*002c*/ 	.byte	0x04, 0x55
        /*002e*/ 	.short	(.L_27 - .L_26)


	//   ....[0]....
.L_26:
        /*0030*/ 	.word	0x00000001
        /*0034*/ 	.byte	0x80, 0x07, 0x00, 0x00, 0x01, 0x00, 0x00, 0x00, 0xa0, 0x07, 0x00, 0x00, 0x01, 0x00, 0x00, 0x00
        /* <DEDUP_REMOVED lines=1119> */
        /*4634*/ 	.byte	0x00, 0x16, 0x02, 0x00, 0x01, 0x00, 0x00, 0x00, 0x20, 0x16, 0x02, 0x00


	//----- nvinfo : EIATTR_MERCURY_ISA_VERSION
	.align		4
.L_27:
        /*4640*/ 	.byte	0x03, 0x5f
        /*4642*/ 	.short	0x0101


	//----- nvinfo : EIATTR_INT_WARP_WIDE_INSTR_OFFSETS
	.align		4
        /*4644*/ 	.byte	0x04, 0x31
        /*4646*/ 	.short	(.L_29 - .L_28)


	//   ....[0]....
.L_28:
        /*4648*/ 	.word	0x000005f0


	//   ....[1]....
        /*464c*/ 	.word	0x00000600


	//   ....[2]....
        /*4650*/ 	.word	0x00000690


	//----- nvinfo : EIATTR_COOP_GROUP_MASK_REGIDS
	.align		4
.L_29:
        /*4654*/ 	.byte	0x04, 0x29
        /*4656*/ 	.short	(.L_31 - .L_30)


	//   ....[0]....
.L_30:
        /*4658*/ 	.word	0xffffffff


	//   ....[1]....
        /*465c*/ 	.word	0xffffffff


	//   ....[2]....
        /*4660*/ 	.word	0xffffffff


	//   ....[3]....
        /*4664*/ 	.word	0xffffffff


	//   ....[4]....
        /*4668*/ 	.word	0xffffffff


	//----- nvinfo : EIATTR_COOP_GROUP_INSTR_OFFSETS
	.align		4
.L_31:
        /*466c*/ 	.byte	0x04, 0x28
        /*466e*/ 	.short	(.L_33 - .L_32)


	//   ....[0]....
.L_32:
        /*4670*/ 	.word	0x00000070


	//   ....[1]....
        /*4674*/ 	.word	0x00000080


	//   ....[2]....
        /*4678*/ 	.word	0x000001a0


	//   ....[3]....
        /*467c*/ 	.word	0x000004a0


	//   ....[4]....
        /*4680*/ 	.word	0x00001260


	//----- nvinfo : EIATTR_REG_RECONFIG
	.align		4
.L_33:
        /*4684*/ 	.byte	0x01, 0x54
	.zero		2


	//----- nvinfo : EIATTR_SYSCALL_OFFSETS
	.align		4
        /*4688*/ 	.byte	0x04, 0x46
        /*468a*/ 	.short	(.L_35 - .L_34)


	//   ....[0]....
.L_34:
        /*468c*/ 	.word	0x00001410


	//----- nvinfo : EIATTR_MBARRIER_INSTR_OFFSETS
	.align		4
.L_35:
        /*4690*/ 	.byte	0x04, 0x39
        /*4692*/ 	.short	(.L_37 - .L_36)


	//   ....[0]....
.L_36:
        /*4694*/ 	.word	0x00000340
        /*4698*/ 	.word	0x000000ff
        /*469c*/ 	.word	0x00000000
        /*46a0*/ 	.short	0x0100
        /*46a2*/ 	.byte	0x08
	.zero		1


	//   ....[1]....
        /*46a4*/ 	.word	0x00000350
        /*46a8*/ 	.word	0x000000ff
        /*46ac*/ 	.word	0x00000050
        /*46b0*/ 	.short	0x0100
        /*46b2*/ 	.byte	0x08
	.zero		1


	//   ....[2]....
        /*46b4*/ 	.word	0x00000360
        /*46b8*/ 	.word	0x000000ff
        /*46bc*/ 	.word	0x00000008
        /*46c0*/ 	.short	0x0100
        /*46c2*/ 	.byte	0x08
	.zero		1


	//   ....[3]....
        /*46c4*/ 	.word	0x00000370
        /*46c8*/ 	.word	0x000000ff
        /*46cc*/ 	.word	0x00000058
        /*46d0*/ 	.short	0x0100
        /*46d2*/ 	.byte	0x08
	.zero		1


	//   ....[4]....
        /*46d4*/ 	.word	0x00000380
        /*46d8*/ 	.word	0x000000ff
        /*46dc*/ 	.word	0x00000010
        /*46e0*/ 	.short	0x0100
        /*46e2*/ 	.byte	0x08
	.zero		1


	//   ....[5]....
        /*46e4*/ 	.word	0x00000390
        /*46e8*/ 	.word	0x000000ff
        /*46ec*/ 	.word	0x00000060
        /*46f0*/ 	.short	0x0100
        /*46f2*/ 	.byte	0x08
	.zero		1


	//   ....[6]....
        /*46f4*/ 	.word	0x000003a0
        /*46f8*/ 	.word	0x000000ff
        /*46fc*/ 	.word	0x00000018
        /*4700*/ 	.short	0x0100
        /*4702*/ 	.byte	0x08
	.zero		1


	//   ....[7]....
        /*4704*/ 	.word	0x000003b0
        /*4708*/ 	.word	0x000000ff
        /*470c*/ 	.word	0x00000068
        /*4710*/ 	.short	0x0100
        /*4712*/ 	.byte	0x08
	.zero		1


	//   ....[8]....
        /*4714*/ 	.word	0x000003c0
        /*4718*/ 	.word	0x000000ff
        /*471c*/ 	.word	0x00000020
        /*4720*/ 	.short	0x0100
        /*4722*/ 	.byte	0x08
	.zero		1


	//   ....[9]....
        /*4724*/ 	.word	0x000003d0
        /*4728*/ 	.word	0x000000ff
        /*472c*/ 	.word	0x00000070
        /*4730*/ 	.short	0x0100
        /*4732*/ 	.byte	0x08
	.zero		1


	//   ....[10]....
        /*4734*/ 	.word	0x000003e0
        /*4738*/ 	.word	0x000000ff
        /*473c*/ 	.word	0x00000028
        /*4740*/ 	.short	0x0100
        /*4742*/ 	.byte	0x08
	.zero		1


	//   ....[11]....
        /*4744*/ 	.word	0x000003f0
        /*4748*/ 	.word	0x000000ff
        /*474c*/ 	.word	0x00000078
        /*4750*/ 	.short	0x0100
        /*4752*/ 	.byte	0x08
	.zero		1


	//   ....[12]....
        /*4754*/ 	.word	0x00000400
        /*4758*/ 	.word	0x000000ff
        /*475c*/ 	.word	0x00000030
        /*4760*/ 	.short	0x0100
        /*4762*/ 	.byte	0x08
	.zero		1


	//   ....[13]....
        /*4764*/ 	.word	0x00000410
        /*4768*/ 	.word	0x000000ff
        /*476c*/ 	.word	0x00000080
        /*4770*/ 	.short	0x0100
        /*4772*/ 	.byte	0x08
	.zero		1


	//   ....[14]....
        /*4774*/ 	.word	0x00000420
        /*4778*/ 	.word	0x000000ff
        /*477c*/ 	.word	0x00000038
        /*4780*/ 	.short	0x0100
        /*4782*/ 	.byte	0x08
	.zero		1


	//   ....[15]....
        /*4784*/ 	.word	0x00000430
        /*4788*/ 	.word	0x000000ff
        /*478c*/ 	.word	0x00000088
        /*4790*/ 	.short	0x0100
        /*4792*/ 	.byte	0x08
	.zero		1


	//   ....[16]....
        /*4794*/ 	.word	0x00000440
        /*4798*/ 	.word	0x000000ff
        /*479c*/ 	.word	0x00000040
        /*47a0*/ 	.short	0x0100
        /*47a2*/ 	.byte	0x08
	.zero		1


	//   ....[17]....
        /*47a4*/ 	.word	0x00000450
        /*47a8*/ 	.word	0x000000ff
        /*47ac*/ 	.word	0x00000090
        /*47b0*/ 	.short	0x0100
        /*47b2*/ 	.byte	0x08
	.zero		1


	//   ....[18]....
        /*47b4*/ 	.word	0x00000460
        /*47b8*/ 	.word	0x000000ff
        /*47bc*/ 	.word	0x00000048
        /*47c0*/ 	.short	0x0100
        /*47c2*/ 	.byte	0x08
	.zero		1


	//   ....[19]....
        /*47c4*/ 	.word	0x00000470
        /*47c8*/ 	.word	0x000000ff
        /*47cc*/ 	.word	0x00000098
        /*47d0*/ 	.short	0x0100
        /*47d2*/ 	.byte	0x08
	.zero		1


	//   ....[20]....
        /*47d4*/ 	.word	0x00000710
        /*47d8*/ 	.word	0x000000ff
        /*47dc*/ 	.word	0x000000b0
        /*47e0*/ 	.short	0x0100
        /*47e2*/ 	.byte	0x10
	.zero		1


	//   ....[21]....
        /*47e4*/ 	.word	0x000007b0
        /*47e8*/ 	.word	0x000000ff
        /*47ec*/ 	.word	0x000000b8
        /*47f0*/ 	.short	0x0100
        /*47f2*/ 	.byte	0x10
	.zero		1


	//   ....[22]....
        /*47f4*/ 	.word	0x000014b0
        /*47f8*/ 	.word	0x00000003
        /*47fc*/ 	.word	0x00000000
        /*4800*/ 	.short	0x010a
        /*4802*/ 	.byte	0x3f
	.zero		1


	//   ....[23]....
        /*4804*/ 	.word	0x000014f0
        /*4808*/ 	.word	0x00000003
        /*480c*/ 	.word	0x00000000
        /*4810*/ 	.short	0x010a
        /*4812*/ 	.byte	0x3f
	.zero		1


	//   ....[24]....
        /*4814*/ 	.word	0x00002230
        /*4818*/ 	.word	0x000000ff
        /*481c*/ 	.word	0x00000000
        /*4820*/ 	.short	0x010a
        /*4822*/ 	.byte	0x04
	.zero		1


	//   ....[25]....
        /*4824*/ 	.word	0x00002270
        /*4828*/ 	.word	0x000000ff
        /*482c*/ 	.word	0x00000000
        /*4830*/ 	.short	0x010a
        /*4832*/ 	.byte	0x04
	.zero		1


	//   ....[26]....
        /*4834*/ 	.word	0x000034e0
        /*4838*/ 	.word	0x000000ff
        /*483c*/ 	.word	0x00000000
        /*4840*/ 	.short	0x0101
        /*4842*/ 	.byte	0x04
	.zero		1


	//   ....[27]....
        /*4844*/ 	.word	0x000036a0
        /*4848*/ 	.word	0x00000000
        /*484c*/ 	.word	0x00000000
        /*4850*/ 	.short	0x0101
        /*4852*/ 	.byte	0x3f
	.zero		1


	//   ....[28]....
        /*4854*/ 	.word	0x000211c0
        /*4858*/ 	.word	0x0000000f
        /*485c*/ 	.word	0x00000050
        /*4860*/ 	.short	0x010a
        /*4862*/ 	.byte	0x3f
	.zero		1


	//   ....[29]....
        /*4864*/ 	.word	0x00021520
        /*4868*/ 	.word	0x00000002
        /*486c*/ 	.word	0x000000b8
        /*4870*/ 	.short	0x0101
        /*4872*/ 	.byte	0x3f
	.zero		1


	//   ....[30]....
        /*4874*/ 	.word	0x00021d30
        /*4878*/ 	.word	0x00000004
        /*487c*/ 	.word	0x00000000
        /*4880*/ 	.short	0x010a
        /*4882*/ 	.byte	0x3f
	.zero		1


	//   ....[31]....
        /*4884*/ 	.word	0x00021dc0
        /*4888*/ 	.word	0x00000003
        /*488c*/ 	.word	0x00000000
        /*4890*/ 	.short	0x010a
        /*4892*/ 	.byte	0x3f
	.zero		1


	//   ....[32]....
        /*4894*/ 	.word	0x00021e50
        /*4898*/ 	.word	0x00000003
        /*489c*/ 	.word	0x00000000
        /*48a0*/ 	.short	0x010a
        /*48a2*/ 	.byte	0x3f
	.zero		1


	//   ....[33]....
        /*48a4*/ 	.word	0x00021ee0
        /*48a8*/ 	.word	0x00000003
        /*48ac*/ 	.word	0x00000000
        /*48b0*/ 	.short	0x010a
        /*48b2*/ 	.byte	0x3f
	.zero		1


	//   ....[34]....
        /*48b4*/ 	.word	0x00021f70
        /*48b8*/ 	.word	0x00000003
        /*48bc*/ 	.word	0x00000000
        /*48c0*/ 	.short	0x010a
        /*48c2*/ 	.byte	0x3f
	.zero		1


	//   ....[35]....
        /*48c4*/ 	.word	0x00022000
        /*48c8*/ 	.word	0x00000003
        /*48cc*/ 	.word	0x00000000
        /*48d0*/ 	.short	0x010a
        /*48d2*/ 	.byte	0x3f
	.zero		1


	//   ....[36]....
        /*48d4*/ 	.word	0x00022090
        /*48d8*/ 	.word	0x00000003
        /*48dc*/ 	.word	0x00000000
        /*48e0*/ 	.short	0x010a
        /*48e2*/ 	.byte	0x3f
	.zero		1


	//   ....[37]....
        /*48e4*/ 	.word	0x00022120
        /*48e8*/ 	.word	0x00000003
        /*48ec*/ 	.word	0x00000000
        /*48f0*/ 	.short	0x010a
        /*48f2*/ 	.byte	0x3f
	.zero		1


	//   ....[38]....
        /*48f4*/ 	.word	0x000221b0
        /*48f8*/ 	.word	0x00000003
        /*48fc*/ 	.word	0x00000000
        /*4900*/ 	.short	0x010a
        /*4902*/ 	.byte	0x3f
	.zero		1


	//   ....[39]....
        /*4904*/ 	.word	0x00022240
        /*4908*/ 	.word	0x00000003
        /*490c*/ 	.word	0x00000000
        /*4910*/ 	.short	0x010a
        /*4912*/ 	.byte	0x3f
	.zero		1


	//   ....[40]....
        /*4914*/ 	.word	0x000222a0
        /*4918*/ 	.word	0x00000003
        /*491c*/ 	.word	0x00000000
        /*4920*/ 	.short	0x010a
        /*4922*/ 	.byte	0x3f
	.zero		1


	//   ....[41]....
        /*4924*/ 	.word	0x00022300
        /*4928*/ 	.word	0x00000006
        /*492c*/ 	.word	0x00000000
        /*4930*/ 	.short	0x010a
        /*4932*/ 	.byte	0x3f
	.zero		1


	//   ....[42]....
        /*4934*/ 	.word	0x000223d0
        /*4938*/ 	.word	0x0000000f
        /*493c*/ 	.word	0x00000050
        /*4940*/ 	.short	0x010a
        /*4942*/ 	.byte	0x3f
	.zero		1


	//   ....[43]....
        /*4944*/ 	.word	0x000224a0
        /*4948*/ 	.word	0x00000004
        /*494c*/ 	.word	0x00000000
        /*4950*/ 	.short	0x010a
        /*4952*/ 	.byte	0x3f
	.zero		1


	//   ....[44]....
        /*4954*/ 	.word	0x000224f0
        /*4958*/ 	.word	0x00000003
        /*495c*/ 	.word	0x00000000
        /*4960*/ 	.short	0x010a
        /*4962*/ 	.byte	0x3f
	.zero		1


	//   ....[45]....
        /*4964*/ 	.word	0x00022540
        /*4968*/ 	.word	0x00000003
        /*496c*/ 	.word	0x00000000
        /*4970*/ 	.short	0x010a
        /*4972*/ 	.byte	0x3f
	.zero		1


	//   ....[46]....
        /*4974*/ 	.word	0x00022590
        /*4978*/ 	.word	0x00000003
        /*497c*/ 	.word	0x00000000
        /*4980*/ 	.short	0x010a
        /*4982*/ 	.byte	0x3f
	.zero		1


	//   ....[47]....
        /*4984*/ 	.word	0x000225e0
        /*4988*/ 	.word	0x00000003
        /*498c*/ 	.word	0x00000000
        /*4990*/ 	.short	0x010a
        /*4992*/ 	.byte	0x3f
	.zero		1


	//   ....[48]....
        /*4994*/ 	.word	0x00022630
        /*4998*/ 	.word	0x00000003
        /*499c*/ 	.word	0x00000000
        /*49a0*/ 	.short	0x010a
        /*49a2*/ 	.byte	0x3f
	.zero		1


	//   ....[49]....
        /*49a4*/ 	.word	0x00022680
        /*49a8*/ 	.word	0x00000003
        /*49ac*/ 	.word	0x00000000
        /*49b0*/ 	.short	0x010a
        /*49b2*/ 	.byte	0x3f
	.zero		1


	//   ....[50]....
        /*49b4*/ 	.word	0x000226d0
        /*49b8*/ 	.word	0x00000003
        /*49bc*/ 	.word	0x00000000
        /*49c0*/ 	.short	0x010a
        /*49c2*/ 	.byte	0x3f
	.zero		1


	//   ....[51]....
        /*49c4*/ 	.word	0x00022720
        /*49c8*/ 	.word	0x00000003
        /*49cc*/ 	.word	0x00000000
        /*49d0*/ 	.short	0x010a
        /*49d2*/ 	.byte	0x3f
	.zero		1


	//----- nvinfo : EIATTR_NUM_MBARRIERS
	.align		4
.L_37:
        /*49d4*/ 	.byte	0x03, 0x38
        /*49d6*/ 	.short	0x0016


	//----- nvinfo : EIATTR_EXIT_INSTR_OFFSETS
	.align		4
        /*49d8*/ 	.byte	0x04, 0x1c
        /*49da*/ 	.short	(.L_39 - .L_38)


	//   ....[0]....
.L_38:
        /*49dc*/ 	.word	0x00000810


	//   ....[1]....
        /*49e0*/ 	.word	0x00001180


	//   ....[2]....
        /*49e4*/ 	.word	0x00020740


	//   ....[3]....
        /*49e8*/ 	.word	0x00020e50


	//   ....[4]....
        /*49ec*/ 	.word	0x00022290


	//----- nvinfo : EIATTR_MAX_THREADS
	.align		4
.L_39:
        /*49f0*/ 	.byte	0x04, 0x05
        /*49f2*/ 	.short	(.L_41 - .L_40)
.L_40:
        /*49f4*/ 	.word	0x00000180
        /*49f8*/ 	.word	0x00000001
        /*49fc*/ 	.word	0x00000001


	//----- nvinfo : EIATTR_CRS_STACK_SIZE
	.align		4
.L_41:
        /*4a00*/ 	.byte	0x04, 0x1e
        /*4a02*/ 	.short	(.L_43 - .L_42)
.L_42:
        /*4a04*/ 	.word	0x00000000


	//----- nvinfo : EIATTR_CBANK_PARAM_SIZE
	.align		4
.L_43:
        /*4a08*/ 	.byte	0x03, 0x19
        /*4a0a*/ 	.short	0x0470


	//----- nvinfo : EIATTR_PARAM_CBANK
	.align		4
        /*4a0c*/ 	.byte	0x04, 0x0a
        /*4a0e*/ 	.short	(.L_45 - .L_44)
	.align		4
.L_44:
        /*4a10*/ 	.word	index@(.nv.constant0._ZN7cutlass13device_kernelINS_4gemm6kernel13GemmUniversalIN4cute5tupleIJiiiiEEENS1_10collective13CollectiveMmaINS1_34MainloopSm90TmaGmmaWarpSpecializedILi10ENS5_IJNS4_1CILi1EEESB_SB_EEENS1_35KernelTmaWarpSpecializedCooperativeEEENS5_IJNSA_ILi512EEENSA_ILi160EEENSA_ILi16EEEEEENS_10bfloat16_tENS5_IJlSB_lEEESJ_SK_NS4_8TiledMMAINS4_8MMA_AtomIJNS4_4SM904GMMA27MMA_64x32x16_F32BF16BF16_SSILNSO_5MajorE0ELSQ_0ELNSO_7ScaleInE1ELSR_1EEEEEENS4_6LayoutINS5_IJNSA_ILi2EEESB_SB_EEENS5_IJSB_NSA_ILi0EEESX_EEEEENS5_IJNS4_10UnderscoreES10_S10_EEEEENS4_13SM90_TMA_LOADENS4_14ComposedLayoutINS4_7SwizzleILi1ELi4ELi3EEENS4_18smem_ptr_flag_bitsILi16EEENSU_INS5_IJNSA_ILi8EEESH_EEENS5_IJSH_SB_EEEEEEEvNS4_8identityES13_S1D_vS1E_EENS_8epilogue10collective6detail29Sm90TmaWarpSpecializedAdapterINS1H_15DefaultEpilogueISJ_SK_SK_NS1G_6thread17LinearCombinationISJ_Li1EffLNS1L_9ScaleType4KindE0ELNS_15FloatRoundStyleE2ESJ_EENS1_15EpilogueDefaultEEEEEvvEEEEvNT_6ParamsE)
        /*4a14*/ 	.short	0x0210
        /*4a16*/ 	.short	0x0470


	//----- nvinfo : EIATTR_SW_WAR
	.align		4
.L_45:
        /*4a18*/ 	.byte	0x04, 0x36
        /*4a1a*/ 	.short	(.L_47 - .L_46)
.L_46:
        /*4a1c*/ 	.word	0x00000008
.L_47:


//--------------------- .nv.callgraph             --------------------------
	.section	.nv.callgraph,"",@"SHT_CUDA_CALLGRAPH"
	.align	4
	.sectionentsize	8
	.align		4
        /*0000*/ 	.word	0x00000000
	.align		4
        /*0004*/ 	.word	0xffffffff
	.align		4
        /*0008*/ 	.word	index@(_ZN7cutlass13device_kernelINS_4gemm6kernel13GemmUniversalIN4cute5tupleIJiiiiEEENS1_10collective13CollectiveMmaINS1_34MainloopSm90TmaGmmaWarpSpecializedILi10ENS5_IJNS4_1CILi1EEESB_SB_EEENS1_35KernelTmaWarpSpecializedCooperativeEEENS5_IJNSA_ILi512EEENSA_ILi160EEENSA_ILi16EEEEEENS_10bfloat16_tENS5_IJlSB_lEEESJ_SK_NS4_8TiledMMAINS4_8MMA_AtomIJNS4_4SM904GMMA27MMA_64x32x16_F32BF16BF16_SSILNSO_5MajorE0ELSQ_0ELNSO_7ScaleInE1ELSR_1EEEEEENS4_6LayoutINS5_IJNSA_ILi2EEESB_SB_EEENS5_IJSB_NSA_ILi0EEESX_EEEEENS5_IJNS4_10UnderscoreES10_S10_EEEEENS4_13SM90_TMA_LOADENS4_14ComposedLayoutINS4_7SwizzleILi1ELi4ELi3EEENS4_18smem_ptr_flag_bitsILi16EEENSU_INS5_IJNSA_ILi8EEESH_EEENS5_IJSH_SB_EEEEEEEvNS4_8identityES13_S1D_vS1E_EENS_8epilogue10collective6detail29Sm90TmaWarpSpecializedAdapterINS1H_15DefaultEpilogueISJ_SK_SK_NS1G_6thread17LinearCombinationISJ_Li1EffLNS1L_9ScaleType4KindE0ELNS_15FloatRoundStyleE2ESJ_EENS1_15EpilogueDefaultEEEEEvvEEEEvNT_6ParamsE)
	.align		4
        /*000c*/ 	.word	index@(__assertfail)
	.align		4
        /*0010*/ 	.word	0x00000000
	.align		4
        /*0014*/ 	.word	0xfffffffe
	.align		4
        /*0018*/ 	.word	0x00000000
	.align		4
        /*001c*/ 	.word	0xfffffffd
	.align		4
        /*0020*/ 	.word	0x00000000
	.align		4
        /*0024*/ 	.word	0xfffffffc


//--------------------- .nv.constant4             --------------------------
	.section	.nv.constant4,"a",@progbits
	.align	8
	.align		8
.nv.constant4:
        /*0000*/ 	.dword	__assertfail
	.align		8
        /*0008*/ 	.dword	__unnamed_1
	.align		8
        /*0010*/ 	.dword	_ZN39_INTERNAL_4bfc3d6b_4_k_cu_da3628b6_50934cuda3std3__45__cpo5beginE
	.align		8
        /*0018*/ 	.dword	_ZN39_INTERNAL_4bfc3d6b_4_k_cu_da3628b6_50934cuda3std3__45__cpo3endE
	.align		8
        /*0020*/ 	.dword	_ZN39_INTERNAL_4bfc3d6b_4_k_cu_da3628b6_50934cuda3std3__45__cpo6cbeginE
	.align		8
        /*0028*/ 	.dword	_ZN39_INTERNAL_4bfc3d6b_4_k_cu_da3628b6_50934cuda3std3__45__cpo4cendE
	.align		8
        /*0030*/ 	.dword	_ZN39_INTERNAL_4bfc3d6b_4_k_cu_da3628b6_50934cuda3std3__441_GLOBAL__N__4bfc3d6b_4_k_cu_da3628b6_50936ignoreE
	.align		8
        /*0038*/ 	.dword	_ZN39_INTERNAL_4bfc3d6b_4_k_cu_da3628b6_50934cuda3std3__419piecewise_constructE
	.align		8
        /*0040*/ 	.dword	_ZN39_INTERNAL_4bfc3d6b_4_k_cu_da3628b6_50934cuda3std3__48in_placeE
	.align		8
        /*0048*/ 	.dword	_ZN39_INTERNAL_4bfc3d6b_4_k_cu_da3628b6_50934cuda3std6ranges3__45__cpo4swapE
	.align		8
        /*0050*/ 	.dword	_ZN39_INTERNAL_4bfc3d6b_4_k_cu_da3628b6_50934cuda3std6ranges3__45__cpo9iter_moveE
	.align		8
        /*0058*/ 	.dword	_ZN39_INTERNAL_4bfc3d6b_4_k_cu_da3628b6_50934cute7productE
	.align		8
        /*0060*/ 	.dword	_ZN39_INTERNAL_4bfc3d6b_4_k_cu_da3628b6_50934cute1_E
	.align		8
        /*0068*/ 	.dword	$str$22
	.align		8
        /*0070*/ 	.dword	$str$23


//--------------------- .text._ZN7cutlass13device_kernelINS_4gemm6kernel13GemmUniversalIN4cute5tupleIJiiiiEEENS1_10collective13CollectiveMmaINS1_34MainloopSm90TmaGmmaWarpSpecializedILi10ENS5_IJNS4_1CILi1EEESB_SB_EEENS1_35KernelTmaWarpSpecializedCooperativeEEENS5_IJNSA_ILi512EEENSA_ILi160EEENSA_ILi16EEEEEENS_10bfloat16_tENS5_IJlSB_lEEESJ_SK_NS4_8TiledMMAINS4_8MMA_AtomIJNS4_4SM904GMMA27MMA_64x32x16_F32BF16BF16_SSILNSO_5MajorE0ELSQ_0ELNSO_7ScaleInE1ELSR_1EEEEEENS4_6LayoutINS5_IJNSA_ILi2EEESB_SB_EEENS5_IJSB_NSA_ILi0EEESX_EEEEENS5_IJNS4_10UnderscoreES10_S10_EEEEENS4_13SM90_TMA_LOADENS4_14ComposedLayoutINS4_7SwizzleILi1ELi4ELi3EEENS4_18smem_ptr_flag_bitsILi16EEENSU_INS5_IJNSA_ILi8EEESH_EEENS5_IJSH_SB_EEEEEEEvNS4_8identityES13_S1D_vS1E_EENS_8epilogue10collective6detail29Sm90TmaWarpSpecializedAdapterINS1H_15DefaultEpilogueISJ_SK_SK_NS1G_6thread17LinearCombinationISJ_Li1EffLNS1L_9ScaleType4KindE0ELNS_15FloatRoundStyleE2ESJ_EENS1_15EpilogueDefaultEEEEEvvEEEEvNT_6ParamsE --------------------------
	.section	.text._ZN7cutlass13device_kernelINS_4gemm6kernel13GemmUniversalIN4cute5tupleIJiiiiEEENS1_10collective13CollectiveMmaINS1_34MainloopSm90TmaGmmaWarpSpecializedILi10ENS5_IJNS4_1CILi1EEESB_SB_EEENS1_35KernelTmaWarpSpecializedCooperativeEEENS5_IJNSA_ILi512EEENSA_ILi160EEENSA_ILi16EEEEEENS_10bfloat16_tENS5_IJlSB_lEEESJ_SK_NS4_8TiledMMAINS4_8MMA_AtomIJNS4_4SM904GMMA27MMA_64x32x16_F32BF16BF16_SSILNSO_5MajorE0ELSQ_0ELNSO_7ScaleInE1ELSR_1EEEEEENS4_6LayoutINS5_IJNSA_ILi2EEESB_SB_EEENS5_IJSB_NSA_ILi0EEESX_EEEEENS5_IJNS4_10UnderscoreES10_S10_EEEEENS4_13SM90_TMA_LOADENS4_14ComposedLayoutINS4_7SwizzleILi1ELi4ELi3EEENS4_18smem_ptr_flag_bitsILi16EEENSU_INS5_IJNSA_ILi8EEESH_EEENS5_IJSH_SB_EEEEEEEvNS4_8identityES13_S1D_vS1E_EENS_8epilogue10collective6detail29Sm90TmaWarpSpecializedAdapterINS1H_15DefaultEpilogueISJ_SK_SK_NS1G_6thread17LinearCombinationISJ_Li1EffLNS1L_9ScaleType4KindE0ELNS_15FloatRoundStyleE2ESJ_EENS1_15EpilogueDefaultEEEEEvvEEEEvNT_6ParamsE,"ax",@progbits
	.align	128
.text._ZN7cutlass13device_kernelINS_4gemm6kernel13GemmUniversalIN4cute5tupleIJiiiiEEENS1_10collective13CollectiveMmaINS1_34MainloopSm90TmaGmmaWarpSpecializedILi10ENS5_IJNS4_1CILi1EEESB_SB_EEENS1_35KernelTmaWarpSpecializedCooperativeEEENS5_IJNSA_ILi512EEENSA_ILi160EEENSA_ILi16EEEEEENS_10bfloat16_tENS5_IJlSB_lEEESJ_SK_NS4_8TiledMMAINS4_8MMA_AtomIJNS4_4SM904GMMA27MMA_64x32x16_F32BF16BF16_SSILNSO_5MajorE0ELSQ_0ELNSO_7ScaleInE1ELSR_1EEEEEENS4_6LayoutINS5_IJNSA_ILi2EEESB_SB_EEENS5_IJSB_NSA_ILi0EEESX_EEEEENS5_IJNS4_10UnderscoreES10_S10_EEEEENS4_13SM90_TMA_LOADENS4_14ComposedLayoutINS4_7SwizzleILi1ELi4ELi3EEENS4_18smem_ptr_flag_bitsILi16EEENSU_INS5_IJNSA_ILi8EEESH_EEENS5_IJSH_SB_EEEEEEEvNS4_8identityES13_S1D_vS1E_EENS_8epilogue10collective6detail29Sm90TmaWarpSpecializedAdapterINS1H_15DefaultEpilogueISJ_SK_SK_NS1G_6thread17LinearCombinationISJ_Li1EffLNS1L_9ScaleType4KindE0ELNS_15FloatRoundStyleE2ESJ_EENS1_15EpilogueDefaultEEEEEvvEEEEvNT_6ParamsE:
        .type           _ZN7cutlass13device_kernelINS_4gemm6kernel13GemmUniversalIN4cute5tupleIJiiiiEEENS1_10collective13CollectiveMmaINS1_34MainloopSm90TmaGmmaWarpSpecializedILi10ENS5_IJNS4_1CILi1EEESB_SB_EEENS1_35KernelTmaWarpSpecializedCooperativeEEENS5_IJNSA_ILi512EEENSA_ILi160EEENSA_ILi16EEEEEENS_10bfloat16_tENS5_IJlSB_lEEESJ_SK_NS4_8TiledMMAINS4_8MMA_AtomIJNS4_4SM904GMMA27MMA_64x32x16_F32BF16BF16_SSILNSO_5MajorE0ELSQ_0ELNSO_7ScaleInE1ELSR_1EEEEEENS4_6LayoutINS5_IJNSA_ILi2EEESB_SB_EEENS5_IJSB_NSA_ILi0EEESX_EEEEENS5_IJNS4_10UnderscoreES10_S10_EEEEENS4_13SM90_TMA_LOADENS4_14ComposedLayoutINS4_7SwizzleILi1ELi4ELi3EEENS4_18smem_ptr_flag_bitsILi16EEENSU_INS5_IJNSA_ILi8EEESH_EEENS5_IJSH_SB_EEEEEEEvNS4_8identityES13_S1D_vS1E_EENS_8epilogue10collective6detail29Sm90TmaWarpSpecializedAdapterINS1H_15DefaultEpilogueISJ_SK_SK_NS1G_6thread17LinearCombinationISJ_Li1EffLNS1L_9ScaleType4KindE0ELNS_15FloatRoundStyleE2ESJ_EENS1_15EpilogueDefaultEEEEEvvEEEEvNT_6ParamsE,@function
        .size           _ZN7cutlass13device_kernelINS_4gemm6kernel13GemmUniversalIN4cute5tupleIJiiiiEEENS1_10collective13CollectiveMmaINS1_34MainloopSm90TmaGmmaWarpSpecializedILi10ENS5_IJNS4_1CILi1EEESB_SB_EEENS1_35KernelTmaWarpSpecializedCooperativeEEENS5_IJNSA_ILi512EEENSA_ILi160EEENSA_ILi16EEEEEENS_10bfloat16_tENS5_IJlSB_lEEESJ_SK_NS4_8TiledMMAINS4_8MMA_AtomIJNS4_4SM904GMMA27MMA_64x32x16_F32BF16BF16_SSILNSO_5MajorE0ELSQ_0ELNSO_7ScaleInE1ELSR_1EEEEEENS4_6LayoutINS5_IJNSA_ILi2EEESB_SB_EEENS5_IJSB_NSA_ILi0EEESX_EEEEENS5_IJNS4_10UnderscoreES10_S10_EEEEENS4_13SM90_TMA_LOADENS4_14ComposedLayoutINS4_7SwizzleILi1ELi4ELi3EEENS4_18smem_ptr_flag_bitsILi16EEENSU_INS5_IJNSA_ILi8EEESH_EEENS5_IJSH_SB_EEEEEEEvNS4_8identityES13_S1D_vS1E_EENS_8epilogue10collective6detail29Sm90TmaWarpSpecializedAdapterINS1H_15DefaultEpilogueISJ_SK_SK_NS1G_6thread17LinearCombinationISJ_Li1EffLNS1L_9ScaleType4KindE0ELNS_15FloatRoundStyleE2ESJ_EENS1_15EpilogueDefaultEEEEEvvEEEEvNT_6ParamsE,(.L_x_713 - _ZN7cutlass13device_kernelINS_4gemm6kernel13GemmUniversalIN4cute5tupleIJiiiiEEENS1_10collective13CollectiveMmaINS1_34MainloopSm90TmaGmmaWarpSpecializedILi10ENS5_IJNS4_1CILi1EEESB_SB_EEENS1_35KernelTmaWarpSpecializedCooperativeEEENS5_IJNSA_ILi512EEENSA_ILi160EEENSA_ILi16EEEEEENS_10bfloat16_tENS5_IJlSB_lEEESJ_SK_NS4_8TiledMMAINS4_8MMA_AtomIJNS4_4SM904GMMA27MMA_64x32x16_F32BF16BF16_SSILNSO_5MajorE0ELSQ_0ELNSO_7ScaleInE1ELSR_1EEEEEENS4_6LayoutINS5_IJNSA_ILi2EEESB_SB_EEENS5_IJSB_NSA_ILi0EEESX_EEEEENS5_IJNS4_10UnderscoreES10_S10_EEEEENS4_13SM90_TMA_LOADENS4_14ComposedLayoutINS4_7SwizzleILi1ELi4ELi3EEENS4_18smem_ptr_flag_bitsILi16EEENSU_INS5_IJNSA_ILi8EEESH_EEENS5_IJSH_SB_EEEEEEEvNS4_8identityES13_S1D_vS1E_EENS_8epilogue10collective6detail29Sm90TmaWarpSpecializedAdapterINS1H_15DefaultEpilogueISJ_SK_SK_NS1G_6thread17LinearCombinationISJ_Li1EffLNS1L_9ScaleType4KindE0ELNS_15FloatRoundStyleE2ESJ_EENS1_15EpilogueDefaultEEEEEvvEEEEvNT_6ParamsE)
        .other          _ZN7cutlass13device_kernelINS_4gemm6kernel13GemmUniversalIN4cute5tupleIJiiiiEEENS1_10collective13CollectiveMmaINS1_34MainloopSm90TmaGmmaWarpSpecializedILi10ENS5_IJNS4_1CILi1EEESB_SB_EEENS1_35KernelTmaWarpSpecializedCooperativeEEENS5_IJNSA_ILi512EEENSA_ILi160EEENSA_ILi16EEEEEENS_10bfloat16_tENS5_IJlSB_lEEESJ_SK_NS4_8TiledMMAINS4_8MMA_AtomIJNS4_4SM904GMMA27MMA_64x32x16_F32BF16BF16_SSILNSO_5MajorE0ELSQ_0ELNSO_7ScaleInE1ELSR_1EEEEEENS4_6LayoutINS5_IJNSA_ILi2EEESB_SB_EEENS5_IJSB_NSA_ILi0EEESX_EEEEENS5_IJNS4_10UnderscoreES10_S10_EEEEENS4_13SM90_TMA_LOADENS4_14ComposedLayoutINS4_7SwizzleILi1ELi4ELi3EEENS4_18smem_ptr_flag_bitsILi16EEENSU_INS5_IJNSA_ILi8EEESH_EEENS5_IJSH_SB_EEEEEEEvNS4_8identityES13_S1D_vS1E_EENS_8epilogue10collective6detail29Sm90TmaWarpSpecializedAdapterINS1H_15DefaultEpilogueISJ_SK_SK_NS1G_6thread17LinearCombinationISJ_Li1EffLNS1L_9ScaleType4KindE0ELNS_15FloatRoundStyleE2ESJ_EENS1_15EpilogueDefaultEEEEEvvEEEEvNT_6ParamsE,@"STO_CUDA_ENTRY STV_DEFAULT"
_ZN7cutlass13device_kernelINS_4gemm6kernel13GemmUniversalIN4cute5tupleIJiiiiEEENS1_10collective13CollectiveMmaINS1_34MainloopSm90TmaGmmaWarpSpecializedILi10ENS5_IJNS4_1CILi1EEESB_SB_EEENS1_35KernelTmaWarpSpecializedCooperativeEEENS5_IJNSA_ILi512EEENSA_ILi160EEENSA_ILi16EEEEEENS_10bfloat16_tENS5_IJlSB_lEEESJ_SK_NS4_8TiledMMAINS4_8MMA_AtomIJNS4_4SM904GMMA27MMA_64x32x16_F32BF16BF16_SSILNSO_5MajorE0ELSQ_0ELNSO_7ScaleInE1ELSR_1EEEEEENS4_6LayoutINS5_IJNSA_ILi2EEESB_SB_EEENS5_IJSB_NSA_ILi0EEESX_EEEEENS5_IJNS4_10UnderscoreES10_S10_EEEEENS4_13SM90_TMA_LOADENS4_14ComposedLayoutINS4_7SwizzleILi1ELi4ELi3EEENS4_18smem_ptr_flag_bitsILi16EEENSU_INS5_IJNSA_ILi8EEESH_EEENS5_IJSH_SB_EEEEEEEvNS4_8identityES13_S1D_vS1E_EENS_8epilogue10collective6detail29Sm90TmaWarpSpecializedAdapterINS1H_15DefaultEpilogueISJ_SK_SK_NS1G_6thread17LinearCombinationISJ_Li1EffLNS1L_9ScaleType4KindE0ELNS_15FloatRoundStyleE2ESJ_EENS1_15EpilogueDefaultEEEEEvvEEEEvNT_6ParamsE:
[----:B------:R-:W0:Y:S02]  /*0000*/  LDC R1, c[0x0][0x28] ;  /* 0x00000a00ff017b82 */ /* 0x000e240000000800 */
[----:B0-----:R-:W-:Y:S01]  /*0010*/  VIADD R1, R1, 0xfffffd28 ;  /* 0xfffffd2801017836 */ /* 0x001fe20000000000 */
[----:B------:R-:W0:Y:S01]  /*0020*/  S2R R2, SR_TID.X ;  /* 0x0000000000027919 */ /* 0x000e220000002100 */
[----:B------:R-:W-:Y:S01]  /*0030*/  ELECT P0, URZ, PT ;  /* 0x00000000003f782f */ /* 0x000fe20003800000 */
[----:B------:R-:W-:Y:S01]  /*0040*/  BSSY B0, `(.L_x_0) ;  /* 0x0000015000007945 */ /* 0x000fe20003800000 */
[--C-:B0-----:R-:W-:Y:S02]  /*0050*/  SHF.R.U32.HI R0, RZ, 0x5, R2.reuse ;  /* 0x00000005ff007819 */ /* 0x101fe40000011602 */
[----:B------:R-:W-:-:S03]  /*0060*/  SHF.R.U32.HI R2, RZ, 0x7, R2 ;  /* 0x00000007ff027819 */ /* 0x000fc60000011602 */
[----:B------:R-:W0:Y:S04]  /*0070*/  SHFL.IDX PT, R3, R0, RZ, 0x1f ;  /* 0x00001fff00037589 */ /* 0x000e2800000e0000 */
[----:B------:R-:W1:Y:S01]  /*0080*/  SHFL.IDX PT, R2, R2, RZ, 0x1f ;  /* 0x00001fff02027589 */ /* 0x000e6200000e0000 */
[----:B0-----:R-:W-:Y:S02]  /*0090*/  R2UR UR10, R3 ;  /* 0x00000000030a72ca */ /* 0x001fe400000e0000 */
[----:B-1----:R-:W-:-:S11]  /*00a0*/  R2UR UR5, R2 ;  /* 0x00000000020572ca */ /* 0x002fd600000e0000 */
[----:B------:R-:W-:Y:S02]  /*00b0*/  USHF.R.S32.HI UR4, URZ, 0x1f, UR10 ;  /* 0x0000001f3f047899 */ /* 0x000fe4000801140a */
[----:B------:R-:W-:Y:S02]  /*00c0*/  ISETP.NE.OR P0, PT, RZ, UR10, !P0 ;  /* 0x0000000aff007c0c */ /* 0x000fe4000c705670 */
[----:B------:R-:W-:-:S04]  /*00d0*/  ULEA.HI UR4, UR4, UR10, URZ, 0x2 ;  /* 0x0000000a04047291 */ /* 0x000fc8000f8f103f */
[----:B------:R-:W-:-:S04]  /*00e0*/  ULOP3.LUT UR4, UR4, 0xfffffffc, URZ, 0xc0, !UPT ;  /* 0xfffffffc04047892 */ /* 0x000fc8000f8ec03f */
[----:B------:R-:W-:-:S03]  /*00f0*/  UIADD3 UR10, UR10, -UR4, URZ ;  /* 0x800000040a0a7290 */ /* 0x000fc6000fffe03f */
[----:B------:R-:W-:Y:S09]  /*0100*/  @P0 BRA `(.L_x_1) ;  /* 0x0000000000200947 */ /* 0x000ff20003800000 */
[----:B------:R-:W-:Y:S02]  /*0110*/  ULDC.64 UR6, c[0x0][0x198] ;  /* 0x0000660000067ab9 */ /* 0x000fe40000000a00 */
[----:B------:R-:W-:Y:S02]  /*0120*/  UIADD3 UR8, UP0, UR6, 0xf0, URZ ;  /* 0x000000f006087890 */ /* 0x000fe4000ff1e03f */
[----:B------:R-:W-:Y:S02]  /*0130*/  UIADD3 UR6, UP1, UR6, 0x1f0, URZ ;  /* 0x000001f006067890 */ /* 0x000fe4000ff3e03f */
[----:B------:R-:W-:Y:S02]  /*0140*/  UIADD3.X UR9, URZ, UR7, URZ, UP0, !UPT ;  /* 0x000000073f097290 */ /* 0x000fe400087fe43f */
[----:B------:R-:W-:-:S07]  /*0150*/  UIADD3.X UR7, URZ, UR7, URZ, UP1, !UPT ;  /* 0x000000073f077290 */ /* 0x000fce0008ffe43f */
[----:B------:R0:W-:Y:S02]  /*0160*/  UTMACCTL.PF [UR8] ;  /* 0x00000000080079b9 */ /* 0x0001e40008040000 */
[----:B------:R0:W-:Y:S02]  /*0170*/  UTMACCTL.PF [UR6] ;  /* 0x00000000060079b9 */ /* 0x0001e40008040000 */
[----:B0-----:R-:W-:Y:S01]  /*0180*/  NOP ;  /* 0x0000000000007918 */ /* 0x001fe20000000000 */
.L_x_1:
[----:B------:R-:W-:Y:S05]  /*0190*/  BSYNC B0 ;  /* 0x0000000000007941 */ /* 0x000fea0003800000 */
.L_x_0:
[----:B------:R-:W0:Y:S01]  /*01a0*/  SHFL.IDX PT, R2, R0, RZ, 0x1f ;  /* 0x00001fff00027589 */ /* 0x000e2200000e0000 */
[----:B------:R-:W-:Y:S01]  /*01b0*/  UISETP.NE.AND UP0, UPT, UR10, 0x3, UPT ;  /* 0x000000030a00788c */ /* 0x000fe2000bf05270 */
[----:B------:R-:W-:Y:S01]  /*01c0*/  ISETP.NE.AND P1, PT, RZ, UR5, PT ;  /* 0x00000005ff007c0c */ /* 0x000fe2000bf25270 */
[----:B------:R-:W-:Y:S02]  /*01d0*/  UIADD3 UR18, UR5, -0x1, URZ ;  /* 0xffffffff05127890 */ /* 0x000fe4000fffe03f */
[----:B------:R-:W-:Y:S02]  /*01e0*/  UISETP.EQ.OR UP0, UPT, UR10, URZ, !UP0 ;  /* 0x0000003f0a00728c */ /* 0x000fe4000c702670 */
[----:B------:R-:W-:Y:S02]  /*01f0*/  UISETP.GE.U32.AND UP1, UPT, UR18, 0x2, UPT ;  /* 0x000000021200788c */ /* 0x000fe4000bf26070 */
[----:B------:R-:W-:-:S04]  /*0200*/  UISETP.EQ.AND UP0, UPT, UR5, URZ, UP0 ;  /* 0x0000003f0500728c */ /* 0x000fc80008702270 */
[----:B------:R-:W-:-:S04]  /*0210*/  USEL UR38, URZ, 0x1, !UP0 ;  /* 0x000000013f267887 */ /* 0x000fc8000c000000 */
[----:B------:R-:W-:Y:S01]  /*0220*/  USEL UR38, UR38, 0x2, UP1 ;  /* 0x0000000226267887 */ /* 0x000fe20008800000 */
[----:B0-----:R-:W-:-:S13]  /*0230*/  ISETP.NE.AND P0, PT, R2, RZ, PT ;  /* 0x000000ff0200720c */ /* 0x001fda0003f05270 */
[----:B------:R-:W-:Y:S05]  /*0240*/  @P0 BRA `(.L_x_2) ;  /* 0x0000000000940947 */ /* 0x000fea0003800000 */
[----:B------:R-:W-:Y:S01]  /*0250*/  ELECT P0, URZ, PT ;  /* 0x00000000003f782f */ /* 0x000fe20003800000 */
[----:B------:R-:W-:-:S12]  /*0260*/  BSSY B0, `(.L_x_2) ;  /* 0x0000023000007945 */ /* 0x000fd80003800000 */
[----:B------:R-:W-:Y:S05]  /*0270*/  @!P0 BRA `(.L_x_3) ;  /* 0x0000000000848947 */ /* 0x000fea0003800000 */
[----:B------:R-:W0:Y:S01]  /*0280*/  S2UR UR8, SR_CgaCtaId ;  /* 0x00000000000879c3 */ /* 0x000e220000008800 */
[----:B------:R-:W-:Y:S01]  /*0290*/  UMOV UR4, 0x400 ;  /* 0x0000040000047882 */ /* 0x000fe20000000000 */
[----:B------:R-:W-:Y:S01]  /*02a0*/  UMOV UR5, 0x1 ;  /* 0x0000000100057882 */ /* 0x000fe20000000000 */
[----:B------:R-:W-:Y:S02]  /*02b0*/  UMOV UR6, 0x100 ;  /* 0x0000010000067882 */ /* 0x000fe40000000000 */
[----:B------:R-:W-:-:S04]  /*02c0*/  UIADD3 UR6, -UR6, 0x100000, URZ ;  /* 0x0010000006067890 */ /* 0x000fc8000fffe13f */
[----:B------:R-:W-:Y:S02]  /*02d0*/  USHF.L.U32 UR7, UR6, 0xb, URZ ;  /* 0x0000000b06077899 */ /* 0x000fe4000800063f */
[----:B------:R-:W-:Y:S02]  /*02e0*/  USHF.L.U32 UR6, UR6, 0x1, URZ ;  /* 0x0000000106067899 */ /* 0x000fe4000800063f */
[----:B0-----:R-:W-:Y:S02]  /*02f0*/  ULEA UR8, UR8, UR4, 0x18 ;  /* 0x0000000408087291 */ /* 0x001fe4000f8ec03f */
[----:B------:R-:W-:-:S04]  /*0300*/  UIADD3 UR4, -UR5, 0x100000, URZ ;  /* 0x0010000005047890 */ /* 0x000fc8000fffe13f */
[----:B------:R-:W-:Y:S02]  /*0310*/  USHF.L.U32 UR5, UR4, 0xb, URZ ;  /* 0x0000000b04057899 */ /* 0x000fe4000800063f */
[----:B------:R-:W-:Y:S01]  /*0320*/  USHF.L.U32 UR4, UR4, 0x1, URZ ;  /* 0x0000000104047899 */ /* 0x000fe2000800063f */
[----:B------:R-:W0:Y:S11]  /*0330*/  FENCE.VIEW.ASYNC.S ;  /* 0x00000000000073c6 */ /* 0x000e360000000000 */
[----:B0-----:R0:W1:Y:S01]  /*0340*/  SYNCS.EXCH.64 URZ, [UR8], UR4 ;  /* 0x00000004083f75b2 */ /* 0x0010620008000100 */
[----:B------:R0:W2:Y:S01]  /*0350*/  SYNCS.EXCH.64 URZ, [UR8+0x50], UR6 ;  /* 0x00005006083f75b2 */ /* 0x0000a20008000100 */
[----:B------:R0:W3:Y:S01]  /*0360*/  SYNCS.EXCH.64 URZ, [UR8+0x8], UR4 ;  /* 0x00000804083f75b2 */ /* 0x0000e20008000100 */
[----:B------:R0:W4:Y:S01]  /*0370*/  SYNCS.EXCH.64 URZ, [UR8+0x58], UR6 ;  /* 0x00005806083f75b2 */ /* 0x0001220008000100 */
[----:B------:R0:W0:Y:S01]  /*0380*/  SYNCS.EXCH.64 URZ, [UR8+0x10], UR4 ;  /* 0x00001004083f75b2 */ /* 0x0000220008000100 */
        /* <DEDUP_REMOVED lines=15> */
[----:B------:R-:W-:Y:S01]  /*0480*/  NOP ;  /* 0x0000000000007918 */ /* 0x000fe20000000000 */
.L_x_3:
[----:B0-----:R-:W-:Y:S05]  /*0490*/  BSYNC B0 ;  /* 0x0000000000007941 */ /* 0x001fea0003800000 */
.L_x_2:
[----:B------:R-:W0:Y:S01]  /*04a0*/  SHFL.IDX PT, R0, R0, RZ, 0x1f ;  /* 0x00001fff00007589 */ /* 0x000e2200000e0000 */
[----:B------:R-:W-:Y:S01]  /*04b0*/  ELECT P0, URZ, PT ;  /* 0x00000000003f782f */ /* 0x000fe20003800000 */
[----:B------:R-:W5:Y:S01]  /*04c0*/  S2UR UR17, SR_CTAID.Y ;  /* 0x00000000001179c3 */ /* 0x000f620000002600 */
[----:B------:R-:W-:Y:S01]  /*04d0*/  ULDC UR5, c[0x0][0x65c] ;  /* 0x0001970000057ab9 */ /* 0x000fe20000000800 */
[----:B------:R-:W-:Y:S01]  /*04e0*/  UMOV UR12, 0x20 ;  /* 0x00000020000c7882 */ /* 0x000fe20000000000 */
[----:B------:R-:W-:Y:S01]  /*04f0*/  UISETP.NE.AND UP2, UPT, UR5, 0x1, UPT ;  /* 0x000000010500788c */ /* 0x000fe2000bf45270 */
[----:B------:R-:W-:Y:S01]  /*0500*/  NOP ;  /* 0x0000000000007918 */ /* 0x000fe20000000000 */
[----:B------:R-:W-:Y:S02]  /*0510*/  NOP ;  /* 0x0000000000007918 */ /* 0x000fe40000000000 */
[----:B------:R-:W-:Y:S01]  /*0520*/  UP2UR UR39, UPR, URZ, 0x4 ;  /* 0x000000043f277883 */ /* 0x000fe20008000000 */
[----:B------:R-:W1:Y:S01]  /*0530*/  S2UR UR4, SR_CTAID.X ;  /* 0x00000000000479c3 */ /* 0x000e620000002500 */
[----:B------:R-:W-:-:S02]  /*0540*/  PLOP3.LUT P2, PT, PT, PT, UP2, 0x80, 0x0 ;  /* 0x000000000000781c */ /* 0x000fc40003f4f028 */
[----:B------:R-:W-:Y:S02]  /*0550*/  PLOP3.LUT P4, PT, PT, PT, UP2, 0x80, 0x0 ;  /* 0x000000000000781c */ /* 0x000fe40003f8f028 */
[----:B------:R-:W-:Y:S01]  /*0560*/  PLOP3.LUT P3, PT, PT, PT, UP2, 0x80, 0x0 ;  /* 0x000000000000781c */ /* 0x000fe20003f6f028 */
[----:B------:R-:W-:Y:S01]  /*0570*/  @UP2 ULDC UR14, c[0x0][0x10] ;  /* 0x00000400000e2ab9 */ /* 0x000fe20000000800 */
[----:B------:R-:W-:Y:S01]  /*0580*/  @UP2 UMOV UR9, URZ ;  /* 0x0000003f00092c82 */ /* 0x000fe20008000000 */
[----:B------:R-:W-:Y:S01]  /*0590*/  @!UP2 ULDC UR11, c[0x0][0xc] ;  /* 0x00000300000baab9 */ /* 0x000fe20000000800 */
[----:B0-----:R-:W-:Y:S01]  /*05a0*/  ISETP.NE.OR P0, PT, R0, RZ, !P0 ;  /* 0x000000ff0000720c */ /* 0x001fe20004705670 */
[----:B-----5:R-:W-:Y:S02]  /*05b0*/  @UP2 UMOV UR7, UR17 ;  /* 0x0000001100072c82 */ /* 0x020fe40008000000 */
[----:B------:R-:W-:Y:S01]  /*05c0*/  @UP2 UMOV UR8, UR7 ;  /* 0x0000000700082c82 */ /* 0x000fe20008000000 */
[----:B------:R-:W-:Y:S01]  /*05d0*/  @!UP2 UMOV UR7, UR17 ;  /* 0x000000110007ac82 */ /* 0x000fe20008000000 */
[----:B-1----:R-:W-:-:S08]  /*05e0*/  @UP2 UIMAD.WIDE.U32 UR14, UR4, UR14, UR8 ;  /* 0x0000000e040e22a5 */ /* 0x002fd0000f8e0008 */
[----:B------:R-:W-:Y:S01]  /*05f0*/  VOTEU.ALL UP0, P0 ;  /* 0x00000000003f7886 */ /* 0x000fe20000000000 */
[----:B------:R-:W-:Y:S01]  /*0600*/  VOTEU.ALL UP1, P0 ;  /* 0x00000000003f7886 */ /* 0x000fe20000020000 */
[----:B------:R-:W-:-:S03]  /*0610*/  IMAD.U32 R2, RZ, RZ, UR14 ;  /* 0x0000000eff027e24 */ /* 0x000fc6000f8e00ff */
[----:B------:R-:W0:Y:S01]  /*0620*/  @!UP0 S2UR UR6, SR_CgaCtaId ;  /* 0x00000000000689c3 */ /* 0x000e220000008800 */
[----:B------:R-:W-:Y:S01]  /*0630*/  @!UP0 UMOV UR5, 0x400 ;  /* 0x0000040000058882 */ /* 0x000fe20000000000 */
[----:B------:R-:W-:-:S04]  /*0640*/  @!UP0 UIADD3 UR12, -UR12, 0x100000, URZ ;  /* 0x001000000c0c8890 */ /* 0x000fc8000fffe13f */
[----:B------:R-:W-:Y:S02]  /*0650*/  @!UP0 USHF.L.U32 UR13, UR12, 0xb, URZ ;  /* 0x0000000b0c0d8899 */ /* 0x000fe4000800063f */
[----:B------:R-:W-:Y:S01]  /*0660*/  @!UP0 USHF.L.U32 UR12, UR12, 0x1, URZ ;  /* 0x000000010c0c8899 */ /* 0x000fe2000800063f */
[----:B------:R-:W-:Y:S01]  /*0670*/  IMAD.U32 R3, RZ, RZ, UR15 ;  /* 0x0000000fff037e24 */ /* 0x000fe2000f8e00ff */
[----:B0-----:R-:W-:Y:S01]  /*0680*/  @!UP0 ULEA UR16, UR6, UR5, 0x18 ;  /* 0x0000000506108291 */ /* 0x001fe2000f8ec03f */
[----:B------:R-:W-:Y:S01]  /*0690*/  VOTEU.ALL UP0, P0 ;  /* 0x00000000003f7886 */ /* 0x000fe20000000000 */
[----:B------:R-:W-:Y:S01]  /*06a0*/  PLOP3.LUT P0, PT, PT, PT, UP2, 0x80, 0x0 ;  /* 0x000000000000781c */ /* 0x000fe20003f0f028 */
[----:B------:R-:W-:Y:S01]  /*06b0*/  UMOV UR5, URZ ;  /* 0x0000003f00057c82 */ /* 0x000fe20008000000 */
[----:B------:R-:W-:Y:S01]  /*06c0*/  @UP2 UMOV UR6, URZ ;  /* 0x0000003f00062c82 */ /* 0x000fe20008000000 */
[----:B------:R-:W-:Y:S02]  /*06d0*/  @!UP2 UIMAD.WIDE.U32 UR8, UR11, UR7, UR4 ;  /* 0x000000070b08a2a5 */ /* 0x000fe4000f8e0004 */
[----:B------:R-:W-:-:S04]  /*06e0*/  @UP2 UIADD3 UR6, UR15, UR6, URZ ;  /* 0x000000060f062290 */ /* 0x000fc8000fffe03f */
[----:B------:R-:W-:Y:S01]  /*06f0*/  IMAD.U32 R5, RZ, RZ, UR9 ;  /* 0x00000009ff057e24 */ /* 0x000fe2000f8e00ff */
[----:B------:R-:W0:Y:S02]  /*0700*/  FENCE.VIEW.ASYNC.S ;  /* 0x00000000000073c6 */ /* 0x000e240000000000 */
[----:B0-----:R0:W2:Y:S01]  /*0710*/  @!UP0 SYNCS.EXCH.64 URZ, [UR16+0xb0], UR12 ;  /* 0x0000b00c103f85b2 */ /* 0x0010a20008000100 */
[----:B------:R-:W-:Y:S02]  /*0720*/  @P2 IMAD.U32 R6, RZ, RZ, UR6 ;  /* 0x00000006ff062e24 */ /* 0x000fe4000f8e00ff */
[----:B------:R-:W-:Y:S02]  /*0730*/  @P0 IMAD.MOV.U32 R7, RZ, RZ, R2 ;  /* 0x000000ffff070224 */ /* 0x000fe400078e0002 */
[----:B------:R-:W-:Y:S02]  /*0740*/  IMAD.U32 R2, RZ, RZ, UR8 ;  /* 0x00000008ff027e24 */ /* 0x000fe4000f8e00ff */
[----:B------:R-:W-:-:S02]  /*0750*/  @!P4 IMAD.MOV.U32 R6, RZ, RZ, R5 ;  /* 0x000000ffff06c224 */ /* 0x000fc400078e0005 */
[----:B------:R-:W-:Y:S02]  /*0760*/  @!P3 IMAD.MOV.U32 R7, RZ, RZ, R2 ;  /* 0x000000ffff07b224 */ /* 0x000fe400078e0002 */
[----:B------:R-:W-:Y:S01]  /*0770*/  IMAD.U32 R3, RZ, RZ, UR9 ;  /* 0x00000009ff037e24 */ /* 0x000fe2000f8e00ff */
[----:B------:R0:W-:Y:S01]  /*0780*/  STL [R1+0x1e0], R6 ;  /* 0x0001e00601007387 */ /* 0x0001e20000100800 */
[----:B------:R-:W-:-:S03]  /*0790*/  IMAD.U32 R4, RZ, RZ, UR8 ;  /* 0x00000008ff047e24 */ /* 0x000fc6000f8e00ff */
[----:B------:R0:W-:Y:S01]  /*07a0*/  STL [R1+0x1e4], R7 ;  /* 0x0001e40701007387 */ /* 0x0001e20000100800 */
[----:B------:R0:W2:Y:S01]  /*07b0*/  @!UP1 SYNCS.EXCH.64 URZ, [UR16+0xb8], UR12 ;  /* 0x0000b80c103f95b2 */ /* 0x0000a20008000100 */
[----:B------:R-:W-:Y:S01]  /*07c0*/  NOP ;  /* 0x0000000000007918 */ /* 0x000fe20000000000 */
[----:B--234-:R-:W-:Y:S06]  /*07d0*/  BAR.SYNC.DEFER_BLOCKING 0x0 ;  /* 0x0000000000007b1d */ /* 0x01cfec0000010000 */
[----:B------:R-:W-:Y:S05]  /*07e0*/  @!P1 BRA `(.L_x_4) ;  /* 0x000001fc00d89947 */ /* 0x000fea0003800000 */
[----:B------:R-:W-:-:S06]  /*07f0*/  UISETP.GT.U32.AND UP0, UPT, UR18, 0x1, UPT ;  /* 0x000000011200788c */ /* 0x000fcc000bf04070 */
[----:B------:R-:W-:-:S13]  /*0800*/  PLOP3.LUT P0, PT, PT, PT, UP0, 0x80, 0x0 ;  /* 0x000000000000781c */ /* 0x000fda0003f0f008 */
[----:B0-----:R-:W-:Y:S05]  /*0810*/  @P0 EXIT ;  /* 0x000000000000094d */ /* 0x001fea0003800000 */
[----:B------:R-:W-:Y:S01]  /*0820*/  ULDC.64 UR8, c[0x0][0x650] ;  /* 0x0001940000087ab9 */ /* 0x000fe20000000a00 */
[----:B------:R-:W-:Y:S01]  /*0830*/  UMOV UR40, 0xffffffff ;  /* 0xffffffff00287882 */ /* 0x000fe20000000000 */
[----:B------:R-:W-:Y:S01]  /*0840*/  ISETP.GE.U32.AND P0, PT, R7, UR8, PT ;  /* 0x0000000807007c0c */ /* 0x000fe2000bf06070 */
[----:B------:R-:W-:Y:S01]  /*0850*/  UMOV UR41, 0xffffffff ;  /* 0xffffffff00297882 */ /* 0x000fe20000000000 */
[----:B------:R-:W-:Y:S01]  /*0860*/  UMOV UR42, 0xffffffff ;  /* 0xffffffff002a7882 */ /* 0x000fe20000000000 */
[----:B------:R-:W-:Y:S02]  /*0870*/  PRMT R0, RZ, 0x7610, R0 ;  /* 0x00007610ff007816 */ /* 0x000fe40000000000 */
[----:B------:R-:W-:-:S13]  /*0880*/  ISETP.GE.U32.AND.EX P0, PT, R6, UR9, PT, P0 ;  /* 0x0000000906007c0c */ /* 0x000fda000bf06100 */
[----:B------:R-:W-:Y:S05]  /*0890*/  @P0 BRA `(.L_x_5) ;  /* 0x0000000400800947 */ /* 0x000fea0003800000 */
[----:B------:R-:W-:Y:S01]  /*08a0*/  I2FP.F32.U32 R0, UR4 ;  /* 0x0000000400007c45 */ /* 0x000fe20008201000 */
[----:B------:R-:W-:Y:S01]  /*08b0*/  ULDC.64 UR16, c[0x0][0x628] ;  /* 0x00018a0000107ab9 */ /* 0x000fe20000000a00 */
[----:B------:R-:W-:Y:S01]  /*08c0*/  ULDC UR6, c[0x0][0x150] ;  /* 0x0000540000067ab9 */ /* 0x000fe20000000800 */
[----:B------:R-:W-:Y:S01]  /*08d0*/  ISETP.NE.U32.AND P0, PT, RZ, UR16, PT ;  /* 0x00000010ff007c0c */ /* 0x000fe2000bf05070 */
[----:B------:R-:W-:Y:S01]  /*08e0*/  ULDC UR15, c[0x0][0x630] ;  /* 0x00018c00000f7ab9 */ /* 0x000fe20000000800 */
[----:B------:R-:W-:Y:S01]  /*08f0*/  FMUL R0, R0, UR6 ;  /* 0x0000000600007c20 */ /* 0x000fe20008400000 */
[----:B------:R-:W-:Y:S01]  /*0900*/  R2UR UR18, R7 ;  /* 0x00000000071272ca */ /* 0x000fe200000e0000 */
[----:B------:R-:W-:Y:S01]  /*0910*/  ULDC UR20, c[0x0][0x154] ;  /* 0x0000550000147ab9 */ /* 0x000fe20000000800 */
[----:B------:R-:W-:Y:S01]  /*0920*/  ISETP.NE.AND.EX P0, PT, RZ, UR17, PT, P0 ;  /* 0x00000011ff007c0c */ /* 0x000fe2000bf05300 */
[----:B------:R0:W1:Y:S01]  /*0930*/  F2I.U32.TRUNC.NTZ R2, R0 ;  /* 0x0000000000027305 */ /* 0x000062000020f000 */
[----:B------:R-:W-:-:S02]  /*0940*/  R2UR UR19, R6 ;  /* 0x00000000061372ca */ /* 0x000fc400000e0000 */
[----:B------:R-:W-:Y:S02]  /*0950*/  R2UR UR8, R7 ;  /* 0x00000000070872ca */ /* 0x000fe400000e0000 */
[----:B------:R-:W-:-:S07]  /*0960*/  R2UR UR9, R6 ;  /* 0x00000000060972ca */ /* 0x000fce00000e0000 */
[----:B0-----:R-:W-:Y:S08]  /*0970*/  @!P0 BRA `(.L_x_6) ;  /* 0x0000000000308947 */ /* 0x001ff00003800000 */
[----:B------:R-:W-:Y:S01]  /*0980*/  R2UR UR8, R7 ;  /* 0x00000000070872ca */ /* 0x000fe200000e0000 */
[----:B------:R-:W-:Y:S01]  /*0990*/  ULDC UR6, c[0x0][0x634] ;  /* 0x00018d0000067ab9 */ /* 0x000fe20000000800 */
[----:B------:R-:W-:-:S11]  /*09a0*/  R2UR UR14, R6 ;  /* 0x00000000060e72ca */ /* 0x000fd600000e0000 */
[----:B------:R-:W-:-:S04]  /*09b0*/  UIADD3 UR6, UP0, UR8, UR6, URZ ;  /* 0x0000000608067290 */ /* 0x000fc8000ff1e03f */
[----:B------:R-:W-:-:S04]  /*09c0*/  UIADD3.X UR14, URZ, UR14, URZ, UP0, !UPT ;  /* 0x0000000e3f0e7290 */ /* 0x000fc800087fe43f */
[----:B------:R-:W-:-:S04]  /*09d0*/  UIMAD.WIDE.U32 UR8, UR14, UR16, URZ ;  /* 0x000000100e0872a5 */ /* 0x000fc8000f8e003f */
[----:B------:R-:W-:Y:S02]  /*09e0*/  UIMAD.WIDE.U32 UR10, UP0, UR6, UR17, UR8 ;  /* 0x00000011060a72a5 */ /* 0x000fe4000f800008 */
[----:B------:R-:W-:Y:S02]  /*09f0*/  UIMAD.WIDE.U32 UR8, UR6, UR16, URZ ;  /* 0x00000010060872a5 */ /* 0x000fe4000f8e003f */
[----:B------:R-:W-:Y:S02]  /*0a00*/  UIADD3.X UR13, URZ, URZ, URZ, UP0, !UPT ;  /* 0x0000003f3f0d7290 */ /* 0x000fe400087fe43f */
[----:B------:R-:W-:Y:S01]  /*0a10*/  UIADD3 URZ, UP0, UR9, UR10, URZ ;  /* 0x0000000a093f7290 */ /* 0x000fe2000ff1e03f */
[----:B------:R-:W-:-:S03]  /*0a20*/  UMOV UR12, UR11 ;  /* 0x0000000b000c7c82 */ /* 0x000fc60008000000 */
[----:B------:R-:W-:-:S12]  /*0a30*/  UIMAD.WIDE.U32.X UR8, UR14, UR17, UR12, UP0 ;  /* 0x000000110e0872a5 */ /* 0x000fd800080e040c */
.L_x_6:
[----:B------:R-:W-:Y:S01]  /*0a40*/  USHF.R.U64 UR42, UR8, UR15, UR9 ;  /* 0x0000000f082a7299 */ /* 0x000fe20008001209 */
[----:B------:R-:W-:Y:S01]  /*0a50*/  I2FP.F32.U32 R0, UR7 ;  /* 0x0000000700007c45 */ /* 0x000fe20008201000 */
[----:B------:R-:W-:Y:S01]  /*0a60*/  USHF.R.U32.HI UR5, URZ, UR15, UR9 ;  /* 0x0000000f3f057299 */ /* 0x000fe20008011609 */
[----:B-1----:R-:W-:Y:S01]  /*0a70*/  R2UR UR12, R2 ;  /* 0x00000000020c72ca */ /* 0x002fe200000e0000 */
[----:B------:R-:W-:Y:S02]  /*0a80*/  UIADD3 UR6, UP0, URZ, -UR42, URZ ;  /* 0x8000002a3f067290 */ /* 0x000fe4000ff1e03f */
[----:B------:R-:W-:Y:S01]  /*0a90*/  FMUL R0, R0, UR20 ;  /* 0x0000001400007c20 */ /* 0x000fe20008400000 */
[----:B------:R-:W-:Y:S01]  /*0aa0*/  ULDC.64 UR8, c[0x0][0x620] ;  /* 0x0001880000087ab9 */ /* 0x000fe20000000a00 */
[----:B------:R-:W-:Y:S01]  /*0ab0*/  UIADD3.X UR5, URZ, ~UR5, URZ, UP0, !UPT ;  /* 0x800000053f057290 */ /* 0x000fe200087fe43f */
[----:B------:R-:W-:Y:S01]  /*0ac0*/  UMOV UR10, UR18 ;  /* 0x00000012000a7c82 */ /* 0x000fe20008000000 */
[----:B------:R-:W-:-:S02]  /*0ad0*/  UMOV UR11, UR19 ;  /* 0x00000013000b7c82 */ /* 0x000fc40008000000 */
[----:B------:R-:W-:Y:S01]  /*0ae0*/  UIMAD UR5, UR5, UR8, URZ ;  /* 0x00000008050572a4 */ /* 0x000fe2000f8e023f */
[----:B------:R-:W0:Y:S01]  /*0af0*/  F2I.U32.TRUNC.NTZ R0, R0 ;  /* 0x0000000000007305 */ /* 0x000e22000020f000 */
[----:B------:R-:W-:Y:S02]  /*0b00*/  UIMAD.WIDE.U32 UR10, UR6, UR8, UR10 ;  /* 0x00000008060a72a5 */ /* 0x000fe4000f8e000a */
[----:B------:R-:W-:Y:S01]  /*0b10*/  UIMAD UR6, UR6, UR9, UR5 ;  /* 0x00000009060672a4 */ /* 0x000fe2000f8e0205 */
[----:B------:R-:W-:Y:S01]  /*0b20*/  ULDC UR21, c[0x0][0x658] ;  /* 0x0001960000157ab9 */ /* 0x000fe20000000800 */
[----:B------:R-:W-:Y:S02]  /*0b30*/  UMOV UR19, 0xffffffff ;  /* 0xffffffff00137882 */ /* 0x000fe40000000000 */
[----:B------:R-:W-:Y:S01]  /*0b40*/  UIADD3 UR6, UR11, UR6, URZ ;  /* 0x000000060b067290 */ /* 0x000fe2000fffe03f */
[----:B------:R-:W-:Y:S01]  /*0b50*/  ULDC UR15, c[0x0][0x618] ;  /* 0x00018600000f7ab9 */ /* 0x000fe20000000800 */
[----:B------:R-:W-:Y:S01]  /*0b60*/  ULDC.64 UR8, c[0x0][0x640] ;  /* 0x0001900000087ab9 */ /* 0x000fe20000000a00 */
[----:B------:R-:W-:Y:S01]  /*0b70*/  USHF.L.U32 UR11, UR19, UR21, URZ ;  /* 0x00000015130b7299 */ /* 0x000fe2000800063f */
[----:B------:R-:W-:Y:S01]  /*0b80*/  ISETP.NE.U32.AND P0, PT, RZ, UR8, PT ;  /* 0x00000008ff007c0c */ /* 0x000fe2000bf05070 */
[----:B------:R-:W-:-:S02]  /*0b90*/  USHF.R.U64 UR19, UR10, UR15, UR6 ;  /* 0x0000000f0a137299 */ /* 0x000fc40008001206 */
[----:B------:R-:W-:Y:S01]  /*0ba0*/  USHF.R.U32.HI UR10, URZ, UR15, UR6 ;  /* 0x0000000f3f0a7299 */ /* 0x000fe20008011606 */
[----:B0-----:R-:W-:Y:S01]  /*0bb0*/  R2UR UR14, R0 ;  /* 0x00000000000e72ca */ /* 0x001fe200000e0000 */
[----:B------:R-:W-:Y:S01]  /*0bc0*/  ULDC UR17, c[0x0][0x608] ;  /* 0x0001820000117ab9 */ /* 0x000fe20000000800 */
[----:B------:R-:W-:Y:S01]  /*0bd0*/  ISETP.NE.AND.EX P0, PT, RZ, UR9, PT, P0 ;  /* 0x00000009ff007c0c */ /* 0x000fe2000bf05300 */
[----:B------:R-:W-:Y:S02]  /*0be0*/  USHF.R.U64 UR23, UR19, UR17, UR10 ;  /* 0x0000001113177299 */ /* 0x000fe4000800120a */
[----:B------:R-:W-:Y:S01]  /*0bf0*/  USHF.R.U32.HI UR10, URZ, UR17, UR10 ;  /* 0x000000113f0a7299 */ /* 0x000fe2000801160a */
[----:B------:R-:W-:Y:S01]  /*0c00*/  UMOV UR16, 0x1 ;  /* 0x0000000100107882 */ /* 0x000fe20000000000 */
[----:B------:R-:W-:Y:S02]  /*0c10*/  UIADD3 UR12, -UR12, URZ, URZ ;  /* 0x0000003f0c0c7290 */ /* 0x000fe4000fffe13f */
[----:B------:R-:W-:-:S02]  /*0c20*/  USHF.R.U64 UR24, UR23, UR21, UR10 ;  /* 0x0000001517187299 */ /* 0x000fc4000800120a */
[----:B------:R-:W-:Y:S01]  /*0c30*/  USHF.L.U32 UR6, UR16, UR21, URZ ;  /* 0x0000001510067299 */ /* 0x000fe2000800063f */
[----:B------:R-:W-:Y:S01]  /*0c40*/  ULDC UR13, c[0x0][0x144] ;  /* 0x00005100000d7ab9 */ /* 0x000fe20000000800 */
[----:B------:R-:W-:Y:S01]  /*0c50*/  ULDC UR5, c[0x0][0x600] ;  /* 0x0001800000057ab9 */ /* 0x000fe20000000800 */
[----:B------:R-:W-:Y:S02]  /*0c60*/  ULOP3.LUT UR16, URZ, UR11, URZ, 0x33, !UPT ;  /* 0x0000000b3f107292 */ /* 0x000fe4000f8e333f */
[----:B------:R-:W-:Y:S02]  /*0c70*/  USHF.R.U32.HI UR11, URZ, UR21, UR10 ;  /* 0x000000153f0b7299 */ /* 0x000fe4000801160a */
[----:B------:R-:W-:Y:S02]  /*0c80*/  UIADD3 UR18, UR5, -0x1, URZ ;  /* 0xffffffff05127890 */ /* 0x000fe4000fffe03f */
[----:B------:R-:W-:Y:S02]  /*0c90*/  UIADD3 UR20, -UR14, URZ, URZ ;  /* 0x0000003f0e147290 */ /* 0x000fe4000fffe13f */
[----:B------:R-:W-:Y:S01]  /*0ca0*/  UIMAD UR4, UR13, UR12, UR4 ;  /* 0x0000000c0d0472a4 */ /* 0x000fe2000f8e0204 */
[----:B------:R-:W-:Y:S01]  /*0cb0*/  ULDC UR25, c[0x0][0x148] ;  /* 0x0000520000197ab9 */ /* 0x000fe20000000800 */
[----:B------:R-:W-:Y:S01]  /*0cc0*/  ULDC UR21, c[0x0][0x648] ;  /* 0x0001920000157ab9 */ /* 0x000fe20000000800 */
[----:B------:R-:W-:Y:S01]  /*0cd0*/  ULDC UR22, c[0x0][0x638] ;  /* 0x00018e0000167ab9 */ /* 0x000fe20000000800 */
[----:B------:R-:W-:Y:S01]  /*0ce0*/  UMOV UR10, UR24 ;  /* 0x00000018000a7c82 */ /* 0x000fe20008000000 */
[----:B------:R-:W-:Y:S07]  /*0cf0*/  @!P0 BRA `(.L_x_7) ;  /* 0x0000000000308947 */ /* 0x000fee0003800000 */
[----:B------:R-:W-:Y:S02]  /*0d00*/  ULDC UR14, c[0x0][0x64c] ;  /* 0x00019300000e7ab9 */ /* 0x000fe40000000800 */
        /* <DEDUP_REMOVED lines=8> */
[----:B------:R-:W-:-:S07]  /*0d90*/  UIMAD.WIDE.U32.X UR8, UR17, UR9, UR14, UP0 ;  /* 0x00000009110872a5 */ /* 0x000fce00080e040e */
[----:B------:R-:W-:Y:S01]  /*0da0*/  UMOV UR10, UR8 ;  /* 0x00000008000a7c82 */ /* 0x000fe20008000000 */
[----:B------:R-:W-:-:S05]  /*0db0*/  UMOV UR11, UR9 ;  /* 0x00000009000b7c82 */ /* 0x000fca0008000000 */
.L_x_7:
[----:B------:R-:W-:Y:S01]  /*0dc0*/  UISETP.NE.AND UP0, UPT, UR39, URZ, UPT ;  /* 0x0000003f2700728c */ /* 0x000fe2000bf05270 */
[----:B------:R-:W-:Y:S01]  /*0dd0*/  IMAD.MOV.U32 R0, RZ, RZ, 0x1 ;  /* 0x00000001ff007424 */ /* 0x000fe200078e00ff */
[----:B------:R-:W-:Y:S02]  /*0de0*/  USHF.R.U64 UR8, UR10, UR21, UR11 ;  /* 0x000000150a087299 */ /* 0x000fe4000800120b */
[----:B------:R-:W-:Y:S02]  /*0df0*/  ULOP3.LUT UR16, UR23, UR16, URZ, 0xc0, !UPT ;  /* 0x0000001017107292 */ /* 0x000fe4000f8ec03f */
[----:B------:R-:W-:Y:S02]  /*0e00*/  ULOP3.LUT UR18, UR19, UR18, URZ, 0xc0, !UPT ;  /* 0x0000001213127292 */ /* 0x000fe4000f8ec03f */
[----:B------:R-:W-:-:S03]  /*0e10*/  UIMAD UR16, UR6, UR8, UR16 ;  /* 0x00000008061072a4 */ /* 0x000fc6000f8e0210 */
[----:B------:R-:W-:Y:S02]  /*0e20*/  @UP0 UIMAD UR4, UR25, UR20, UR7 ;  /* 0x00000014190402a4 */ /* 0x000fe4000f8e0207 */
[----:B------:R-:W-:-:S04]  /*0e30*/  UIADD3 UR7, -UR8, URZ, URZ ;  /* 0x0000003f08077290 */ /* 0x000fc8000fffe13f */
[----:B------:R-:W-:-:S03]  /*0e40*/  UIMAD UR6, UR7, UR22, UR24 ;  /* 0x00000016070672a4 */ /* 0x000fc6000f8e0218 */
[----:B------:R-:W-:Y:S01]  /*0e50*/  ULDC UR7, c[0x0][0x610] ;  /* 0x0001840000077ab9 */ /* 0x000fe20000000800 */
[----:B------:R-:W-:Y:S02]  /*0e60*/  UIMAD UR6, UR6, UR5, UR18 ;  /* 0x00000005060672a4 */ /* 0x000fe4000f8e0212 */
[----:B------:R-:W-:-:S04]  /*0e70*/  UIMAD UR4, UR16, UR7, UR4 ;  /* 0x00000007100472a4 */ /* 0x000fc8000f8e0204 */
[----:B------:R-:W-:Y:S02]  /*0e80*/  USEL UR41, UR6, UR4, !UP0 ;  /* 0x0000000406297287 */ /* 0x000fe4000c000000 */
[----:B------:R-:W-:-:S12]  /*0e90*/  USEL UR40, UR4, UR6, !UP0 ;  /* 0x0000000604287287 */ /* 0x000fd8000c000000 */
.L_x_5:
[----:B------:R-:W-:-:S08]  /*0ea0*/  NOP ;  /* 0x0000000000007918 */ /* 0x000fd00000000000 */
[----:B------:R-:W0:Y:S02]  /*0eb0*/  USETMAXREG.TRY_ALLOC.CTAPOOL UP0, 0xf0 ;  /* 0x000000f0000079c8 */ /* 0x000e240008000600 */
[----:B0-----:R-:W-:-:S13]  /*0ec0*/  PLOP3.LUT P0, PT, PT, PT, UP0, 0x80, 0x0 ;  /* 0x000000000000781c */ /* 0x001fda0003f0f008 */
[----:B------:R-:W-:Y:S05]  /*0ed0*/  @!P0 BRA `(.L_x_5) ;  /* 0xfffffffc00f08947 */ /* 0x000fea000383ffff */
[----:B------:R-:W-:Y:S01]  /*0ee0*/  ULDC.64 UR4, c[0x0][0x598] ;  /* 0x0001660000047ab9 */ /* 0x000fe20000000a00 */
[----:B------:R-:W-:Y:S01]  /*0ef0*/  ULDC.64 UR46, c[0x0][0x208] ;  /* 0x00008200002e7ab9 */ /* 0x000fe20000000a00 */
[----:B------:R-:W-:-:S04]  /*0f00*/  ISETP.NE.U32.AND P0, PT, RZ, UR4, PT ;  /* 0x00000004ff007c0c */ /* 0x000fc8000bf05070 */
[----:B------:R-:W-:-:S13]  /*0f10*/  ISETP.NE.AND.EX P0, PT, RZ, UR5, PT, P0 ;  /* 0x00000005ff007c0c */ /* 0x000fda000bf05300 */
[----:B------:R-:W-:Y:S05]  /*0f20*/  @!P0 BRA `(.L_x_8) ;  /* 0x00000000001c8947 */ /* 0x000fea0003800000 */
[----:B------:R-:W0:Y:S02]  /*0f30*/  LDC.64 R2, c[0x0][0x598] ;  /* 0x00016600ff027b82 */ /* 0x000e240000000a00 */
[----:B0-----:R-:W2:Y:S02]  /*0f40*/  LDG.E.64 R2, desc[UR46][R2.64] ;  /* 0x0000002e02027981 */ /* 0x001ea4000c1e1b00 */
[----:B--2---:R-:W-:-:S04]  /*0f50*/  ISETP.NE.U32.AND P0, PT, R2, RZ, PT ;  /* 0x000000ff0200720c */ /* 0x004fc80003f05070 */
[----:B------:R-:W-:-:S13]  /*0f60*/  ISETP.NE.AND.EX P0, PT, R3, RZ, PT, P0 ;  /* 0x000000ff0300720c */ /* 0x000fda0003f05300 */
[----:B------:R-:W-:Y:S05]  /*0f70*/  @!P0 BRA `(.L_x_8) ;  /* 0x0000000000088947 */ /* 0x000fea0003800000 */
[----:B------:R0:W5:Y:S01]  /*0f80*/  LD.E R2, desc[UR46][R2.64] ;  /* 0x0000002e02027980 */ /* 0x000162000c101900 */
[----:B------:R-:W-:Y:S05]  /*0f90*/  BRA `(.L_x_9) ;  /* 0x0000000000247947 */ /* 0x000fea0003800000 */
.L_x_8:
[----:B------:R-:W-:Y:S02]  /*0fa0*/  ULDC.64 UR4, c[0x0][0x588] ;  /* 0x0001620000047ab9 */ /* 0x000fe40000000a00 */
[----:B------:R-:W-:-:S04]  /*0fb0*/  ISETP.NE.U32.AND P0, PT, RZ, UR4, PT ;  /* 0x00000004ff007c0c */ /* 0x000fc8000bf05070 */
[----:B------:R-:W-:-:S13]  /*0fc0*/  ISETP.NE.AND.EX P0, PT, RZ, UR5, PT, P0 ;  /* 0x00000005ff007c0c */ /* 0x000fda000bf05300 */
[----:B------:R-:W-:Y:S05]  /*0fd0*/  @!P0 BRA `(.L_x_10) ;  /* 0x00000000000c8947 */ /* 0x000fea0003800000 */
[----:B------:R-:W0:Y:S02]  /*0fe0*/  LDC.64 R2, c[0x0][0x588] ;  /* 0x00016200ff027b82 */ /* 0x000e240000000a00 */
[----:B0-----:R1:W5:Y:S01]  /*0ff0*/  LDG.E R2, desc[UR46][R2.64] ;  /* 0x0000002e02027981 */ /* 0x001362000c1e1900 */
[----:B------:R-:W-:Y:S05]  /*1000*/  BRA `(.L_x_9) ;  /* 0x0000000000087947 */ /* 0x000fea0003800000 */
.L_x_10:
[----:B------:R-:W-:Y:S02]  /*1010*/  ULDC UR4, c[0x0][0x580] ;  /* 0x0001600000047ab9 */ /* 0x000fe40000000800 */
[----:B------:R-:W-:-:S07]  /*1020*/  IMAD.U32 R2, RZ, RZ, UR4 ;  /* 0x00000004ff027e24 */ /* 0x000fce000f8e00ff */
.L_x_9:
[----:B------:R-:W-:Y:S02]  /*1030*/  ULDC.64 UR4, c[0x0][0x5a0] ;  /* 0x0001680000047ab9 */ /* 0x000fe40000000a00 */
[----:B------:R-:W-:-:S04]  /*1040*/  ISETP.NE.U32.AND P0, PT, RZ, UR4, PT ;  /* 0x00000004ff007c0c */ /* 0x000fc8000bf05070 */
[----:B------:R-:W-:-:S13]  /*1050*/  ISETP.NE.AND.EX P0, PT, RZ, UR5, PT, P0 ;  /* 0x00000005ff007c0c */ /* 0x000fda000bf05300 */
[----:B------:R-:W-:Y:S05]  /*1060*/  @!P0 BRA `(.L_x_11) ;  /* 0x00000000001c8947 */ /* 0x000fea0003800000 */
[----:B------:R-:W2:Y:S02]  /*1070*/  LDC.64 R4, c[0x0][0x5a0] ;  /* 0x00016800ff047b82 */ /* 0x000ea40000000a00 */
[----:B--2---:R-:W2:Y:S02]  /*1080*/  LDG.E.64 R4, desc[UR46][R4.64] ;  /* 0x0000002e04047981 */ /* 0x004ea4000c1e1b00 */
[----:B--2---:R-:W-:-:S04]  /*1090*/  ISETP.NE.U32.AND P0, PT, R4, RZ, PT ;  /* 0x000000ff0400720c */ /* 0x004fc80003f05070 */
[----:B------:R-:W-:-:S13]  /*10a0*/  ISETP.NE.AND.EX P0, PT, R5, RZ, PT, P0 ;  /* 0x000000ff0500720c */ /* 0x000fda0003f05300 */
[----:B------:R-:W-:Y:S05]  /*10b0*/  @!P0 BRA `(.L_x_11) ;  /* 0x0000000000088947 */ /* 0x000fea0003800000 */
[----:B------:R2:W5:Y:S01]  /*10c0*/  LD.E R16, desc[UR46][R4.64] ;  /* 0x0000002e04107980 */ /* 0x000562000c101900 */
[----:B------:R-:W-:Y:S05]  /*10d0*/  BRA `(.L_x_12) ;  /* 0x0000000000247947 */ /* 0x000fea0003800000 */
.L_x_11:
[----:B------:R-:W-:Y:S02]  /*10e0*/  ULDC.64 UR4, c[0x0][0x590] ;  /* 0x0001640000047ab9 */ /* 0x000fe40000000a00 */
[----:B------:R-:W-:-:S04]  /*10f0*/  ISETP.NE.U32.AND P0, PT, RZ, UR4, PT ;  /* 0x00000004ff007c0c */ /* 0x000fc8000bf05070 */
[----:B------:R-:W-:-:S13]  /*1100*/  ISETP.NE.AND.EX P0, PT, RZ, UR5, PT, P0 ;  /* 0x00000005ff007c0c */ /* 0x000fda000bf05300 */
[----:B------:R-:W-:Y:S05]  /*1110*/  @!P0 BRA `(.L_x_13) ;  /* 0x00000000000c8947 */ /* 0x000fea0003800000 */
[----:B------:R-:W2:Y:S02]  /*1120*/  LDC.64 R16, c[0x0][0x590] ;  /* 0x00016400ff107b82 */ /* 0x000ea40000000a00 */
[----:B--2---:R3:W5:Y:S01]  /*1130*/  LDG.E R16, desc[UR46][R16.64] ;  /* 0x0000002e10107981 */ /* 0x004762000c1e1900 */
[----:B------:R-:W-:Y:S05]  /*1140*/  BRA `(.L_x_12) ;  /* 0x0000000000087947 */ /* 0x000fea0003800000 */
.L_x_13:
[----:B------:R-:W-:Y:S02]  /*1150*/  ULDC UR4, c[0x0][0x584] ;  /* 0x0001610000047ab9 */ /* 0x000fe40000000800 */
[----:B------:R-:W-:-:S07]  /*1160*/  IMAD.U32 R16, RZ, RZ, UR4 ;  /* 0x00000004ff107e24 */ /* 0x000fce000f8e00ff */
.L_x_12:
[----:B------:R-:W-:-:S13]  /*1170*/  LOP3.LUT P0, RZ, R0, 0xff, RZ, 0xc0, !PT ;  /* 0x000000ff00ff7812 */ /* 0x000fda000780c0ff */
[----:B------:R-:W-:Y:S05]  /*1180*/  @!P0 EXIT ;  /* 0x000000000000894d */ /* 0x000fea0003800000 */
[----:B------:R-:W-:Y:S01]  /*1190*/  ULDC UR4, c[0x0][0x28c] ;  /* 0x0000a30000047ab9 */ /* 0x000fe20000000800 */
[----:B------:R-:W-:Y:S01]  /*11a0*/  UMOV UR36, URZ ;  /* 0x0000003f00247c82 */ /* 0x000fe20008000000 */
[----:B------:R-:W-:Y:S01]  /*11b0*/  UIADD3 UR4, UR4, 0xf, URZ ;  /* 0x0000000f04047890 */ /* 0x000fe2000fffe03f */
[----:B------:R-:W-:-:S03]  /*11c0*/  UMOV UR37, URZ ;  /* 0x0000003f00257c82 */ /* 0x000fc60008000000 */
[----:B------:R-:W-:-:S04]  /*11d0*/  USHF.R.S32.HI UR5, URZ, 0x1f, UR4 ;  /* 0x0000001f3f057899 */ /* 0x000fc80008011404 */
[----:B------:R-:W-:-:S04]  /*11e0*/  ULEA.HI UR5, UR5, UR4, URZ, 0x4 ;  /* 0x0000000405057291 */ /* 0x000fc8000f8f203f */
[----:B------:R-:W-:-:S12]  /*11f0*/  USHF.R.S32.HI UR43, URZ, 0x4, UR5 ;  /* 0x000000043f2b7899 */ /* 0x000fd80008011405 */
.L_x_665:
[----:B------:R-:W4:Y:S01]  /*1200*/  S2R R0, SR_TID.X ;  /* 0x0000000000007919 */ /* 0x000f220000002100 */
[----:B------:R-:W0:Y:S01]  /*1210*/  S2UR UR6, SR_CgaCtaId ;  /* 0x00000000000679c3 */ /* 0x000e220000008800 */
[----:B------:R-:W-:Y:S02]  /*1220*/  UMOV UR44, 0x400 ;  /* 0x00000400002c7882 */ /* 0x000fe40000000000 */
[----:B0-----:R-:W-:Y:S01]  /*1230*/  ULEA UR44, UR6, UR44, 0x18 ;  /* 0x0000002c062c7291 */ /* 0x001fe2000f8ec03f */
[----:B----4-:R-:W-:-:S04]  /*1240*/  LOP3.LUT R0, R0, 0x80, RZ, 0xc0, !PT ;  /* 0x0000008000007812 */ /* 0x010fc800078ec0ff */
[----:B------:R-:W-:-:S06]  /*1250*/  SHF.R.U32.HI R0, RZ, 0x7, R0 ;  /* 0x00000007ff007819 */ /* 0x000fcc0000011600 */
[----:B------:R-:W0:Y:S02]  /*1260*/  SHFL.IDX PT, R0, R0, RZ, 0x1f ;  /* 0x00001fff00007589 */ /* 0x000e2400000e0000 */
[----:B0-----:R-:W-:-:S13]  /*1270*/  R2UR UR4, R0 ;  /* 0x00000000000472ca */ /* 0x001fda00000e0000 */
[----:B------:R-:W-:-:S04]  /*1280*/  ULEA.HI UR5, UR4, UR4, URZ, 0x1 ;  /* 0x0000000404057291 */ /* 0x000fc8000f8f083f */
[----:B------:R-:W-:-:S04]  /*1290*/  ULOP3.LUT UR5, UR5, 0x1ffffe, URZ, 0xc0, !UPT ;  /* 0x001ffffe05057892 */ /* 0x000fc8000f8ec03f */
[----:B------:R-:W-:-:S03]  /*12a0*/  UIADD3 UR5, UR4, -UR5, URZ ;  /* 0x8000000504057290 */ /* 0x000fc6000fffe03f */
[----:B------:R-:W-:Y:S01]  /*12b0*/  ULDC UR4, c[0x0][0x28c] ;  /* 0x0000a30000047ab9 */ /* 0x000fe20000000800 */
[----:B------:R-:W-:Y:S01]  /*12c0*/  ULEA UR5, UR5, UR44, 0xb ;  /* 0x0000002c05057291 */ /* 0x000fe2000f8e583f */
[----:B------:R-:W-:-:S03]  /*12d0*/  ISETP.LT.AND P0, PT, RZ, UR4, PT ;  /* 0x00000004ff007c0c */ /* 0x000fc6000bf01270 */
[----:B------:R-:W-:-:S04]  /*12e0*/  UIADD3 UR5, UR5, 0x180, URZ ;  /* 0x0000018005057890 */ /* 0x000fc8000fffe03f */
[----:B------:R-:W-:-:S04]  /*12f0*/  USHF.R.U32.HI UR5, URZ, 0x4, UR5 ;  /* 0x000000043f057899 */ /* 0x000fc80008011605 */
[----:B------:R-:W-:Y:S02]  /*1300*/  ULOP3.LUT UR45, UR5, 0x3fff, URZ, 0xc0, !UPT ;  /* 0x00003fff052d7892 */ /* 0x000fe4000f8ec03f */
[----:B-1-3-5:R-:W-:Y:S10]  /*1310*/  @P0 BRA `(.L_x_14) ;  /* 0x0000000000400947 */ /* 0x02aff40003800000 */
[----:B------:R-:W-:Y:S01]  /*1320*/  MOV R0, 0x0 ;  /* 0x0000000000007802 */ /* 0x000fe20000000f00 */
[----:B------:R-:W-:Y:S01]  /*1330*/  ULDC.64 UR4, c[0x4][0x68] ;  /* 0x01001a0000047ab9 */ /* 0x000fe20000000a00 */
[----:B------:R-:W-:Y:S01]  /*1340*/  ULDC.64 UR6, c[0x4][0x8] ;  /* 0x0100020000067ab9 */ /* 0x000fe20000000a00 */
[----:B--2---:R-:W-:Y:S01]  /*1350*/  IMAD.U32 R4, RZ, RZ, UR4 ;  /* 0x00000004ff047e24 */ /* 0x004fe2000f8e00ff */
[----:B------:R0:W2:Y:S01]  /*1360*/  LDC.64 R14, c[0x4][R0] ;  /* 0x01000000000e7b82 */ /* 0x0000a20000000a00 */
[----:B------:R-:W-:Y:S01]  /*1370*/  IMAD.U32 R5, RZ, RZ, UR5 ;  /* 0x00000005ff057e24 */ /* 0x000fe2000f8e00ff */
[----:B------:R-:W-:Y:S01]  /*1380*/  ULDC.64 UR4, c[0x4][0x70] ;  /* 0x01001c0000047ab9 */ /* 0x000fe20000000a00 */
[----:B------:R-:W-:Y:S02]  /*1390*/  IMAD.U32 R10, RZ, RZ, UR6 ;  /* 0x00000006ff0a7e24 */ /* 0x000fe4000f8e00ff */
[----:B------:R-:W-:Y:S02]  /*13a0*/  IMAD.U32 R6, RZ, RZ, UR4 ;  /* 0x00000004ff067e24 */ /* 0x000fe4000f8e00ff */
[----:B------:R-:W-:-:S02]  /*13b0*/  IMAD.U32 R7, RZ, RZ, UR5 ;  /* 0x00000005ff077e24 */ /* 0x000fc4000f8e00ff */
[----:B------:R-:W-:Y:S02]  /*13c0*/  IMAD.U32 R11, RZ, RZ, UR7 ;  /* 0x00000007ff0b7e24 */ /* 0x000fe4000f8e00ff */
[----:B------:R-:W-:Y:S02]  /*13d0*/  IMAD.MOV.U32 R8, RZ, RZ, 0x1e1 ;  /* 0x000001e1ff087424 */ /* 0x000fe400078e00ff */
[----:B------:R-:W-:Y:S02]  /*13e0*/  IMAD.MOV.U32 R12, RZ, RZ, 0x1 ;  /* 0x00000001ff0c7424 */ /* 0x000fe400078e00ff */
[----:B0-----:R-:W-:-:S07]  /*13f0*/  IMAD.MOV.U32 R13, RZ, RZ, RZ ;  /* 0x000000ffff0d7224 */ /* 0x001fce00078e00ff */
[----:B------:R-:W-:-:S07]  /*1400*/  LEPC R20, `(.L_x_14) ;  /* 0x000000001014794e */ /* 0x000fce0000000000 */
[----:B-123-5:R-:W-:Y:S05]  /*1410*/  CALL.ABS.NOINC R14 ;  /* 0x000000000e007343 */ /* 0x02efea0003c00000 */
.L_x_14:
[----:B------:R-:W-:-:S06]  /*1420*/  ULOP3.LUT UR4, UR38, 0x1, URZ, 0xfc, !UPT ;  /* 0x0000000126047892 */ /* 0x000fcc000f8efc3f */
[----:B------:R-:W-:-:S05]  /*1430*/  IMAD.U32 R0, RZ, RZ, UR4 ;  /* 0x00000004ff007e24 */ /* 0x000fca000f8e00ff */
[----:B------:R-:W-:-:S13]  /*1440*/  ISETP.NE.AND P0, PT, R0, 0x3, PT ;  /* 0x000000030000780c */ /* 0x000fda0003f05270 */
[----:B------:R-:W-:Y:S05]  /*1450*/  @!P0 BRA `(.L_x_15) ;  /* 0x0000000000048947 */ /* 0x000fea0003800000 */
[----:B------:R-:W-:Y:S01]  /*1460*/  BPT.TRAP 0x1 ;  /* 0x000000040000795c */ /* 0x000fe20000300000 */
.L_x_15:
[----:B-1----:R-:W-:Y:S02]  /*1470*/  IMAD.U32 R3, RZ, RZ, UR37 ;  /* 0x00000025ff037e24 */ /* 0x002fe4000f8e00ff */
[----:B------:R-:W-:-:S03]  /*1480*/  IMAD.U32 R0, RZ, RZ, UR36 ;  /* 0x00000024ff007e24 */ /* 0x000fc6000f8e00ff */
[----:B------:R-:W-:Y:S02]  /*1490*/  LEA R3, R3, UR44, 0x3 ;  /* 0x0000002c03037c11 */ /* 0x000fe4000f8e18ff */
[----:B------:R-:W-:-:S04]  /*14a0*/  SHF.L.U32 R0, R0, 0x1f, RZ ;  /* 0x0000001f00007819 */ /* 0x000fc800000006ff */
[----:B------:R0:W1:Y:S01]  /*14b0*/  SYNCS.PHASECHK.TRANS64.TRYWAIT P1, [R3+URZ], R0 ;  /* 0x00000000030075a7 */ /* 0x000062000802017f */
[----:B------:R-:W-:Y:S05]  /*14c0*/  @!P0 BRA `(.L_x_16) ;  /* 0x0000000000048947 */ /* 0x000fea0003800000 */
[----:B------:R-:W-:Y:S01]  /*14d0*/  BPT.TRAP 0x1 ;  /* 0x000000040000795c */ /* 0x000fe20000300000 */
.L_x_16:
[----:B-1----:R-:W-:Y:S05]  /*14e0*/  @P1 BRA `(.L_x_17) ;  /* 0x0000000000081947 */ /* 0x002fea0003800000 */
[----:B------:R-:W1:Y:S02]  /*14f0*/  SYNCS.PHASECHK.TRANS64.TRYWAIT P1, [R3+URZ], R0 ;  /* 0x00000000030075a7 */ /* 0x000e64000802017f */
[----:B-1----:R-:W-:Y:S05]  /*1500*/  @!P1 BRA `(.L_x_18) ;  /* 0x0000020c00649947 */ /* 0x002fea0003800000 */
.L_x_17:
[----:B------:R-:W-:-:S04]  /*1510*/  UISETP.LT.AND UP0, UPT, UR43, 0x1, UPT ;  /* 0x000000012b00788c */ /* 0x000fc8000bf01270 */
[----:B------:R-:W-:-:S06]  /*1520*/  USEL UR4, UR43, 0x1, UP0 ;  /* 0x000000012b047887 */ /* 0x000fcc0008000000 */
[----:B--2---:R-:W-:Y:S01]  /*1530*/  IMAD.U32 R5, RZ, RZ, UR4 ;  /* 0x00000004ff057e24 */ /* 0x004fe2000f8e00ff */
[----:B------:R-:W-:Y:S05]  /*1540*/  WARPSYNC.ALL ;  /* 0x0000000000007948 */ /* 0x000fea0003800000 */
[----:B------:R-:W-:-:S04]  /*1550*/  IADD3 R5, -R5, UR43, RZ ;  /* 0x0000002b05057c10 */ /* 0x000fc8000fffe1ff */
[----:B------:R-:W-:Y:S01]  /*1560*/  ISETP.GE.AND P1, PT, R5, 0x1, PT ;  /* 0x000000010500780c */ /* 0x000fe20003f26270 */
[----:B------:R-:W-:Y:S01]  /*1570*/  UIADD3 UR4, UR44, 0x28180, URZ ;  /* 0x000281802c047890 */ /* 0x000fe2000fffe03f */
[----:B------:R-:W-:Y:S01]  /*1580*/  WARPGROUP.ARRIVE ;  /* 0x00000000000079c5 */ /* 0x000fe20000000000 */
[----:B------:R-:W-:Y:S02]  /*1590*/  ULOP3.LUT UR24, UR45, 0x10000, URZ, 0xfc, !UPT ;  /* 0x000100002d187892 */ /* 0x000fe4000f8efc3f */
[----:B------:R-:W-:Y:S02]  /*15a0*/  USHF.R.U32.HI UR4, URZ, 0x4, UR4 ;  /* 0x000000043f047899 */ /* 0x000fe40008011604 */
[----:B------:R-:W-:Y:S02]  /*15b0*/  ULEA UR26, UR37, UR24, 0xa ;  /* 0x00000018251a7291 */ /* 0x000fe4000f8e503f */
[----:B------:R-:W-:Y:S01]  /*15c0*/  ULOP3.LUT UR4, UR4, 0x3fff, URZ, 0xc0, !UPT ;  /* 0x00003fff04047892 */ /* 0x000fe2000f8ec03f */
[----:B------:R-:W-:Y:S01]  /*15d0*/  UMOV UR9, 0xc0000010 ;  /* 0xc000001000097882 */ /* 0x000fe20000000000 */
[----:B------:R-:W-:-:S02]  /*15e0*/  UMOV UR11, 0xc0000010 ;  /* 0xc0000010000b7882 */ /* 0x000fc40000000000 */
[----:B------:R-:W-:Y:S01]  /*15f0*/  ULOP3.LUT UR25, UR4, 0x10000, URZ, 0xfc, !UPT ;  /* 0x0001000004197892 */ /* 0x000fe2000f8efc3f */
[----:B------:R-:W-:Y:S01]  /*1600*/  UMOV UR8, UR26 ;  /* 0x0000001a00087c82 */ /* 0x000fe20008000000 */
[----:B------:R-:W-:Y:S02]  /*1610*/  UMOV UR5, UR9 ;  /* 0x0000000900057c82 */ /* 0x000fe40008000000 */
[----:B------:R-:W-:Y:S01]  /*1620*/  UIMAD UR10, UR37, 0x140, UR25 ;  /* 0x00000140250a78a4 */ /* 0x000fe2000f8e0219 */
[----:B------:R-:W-:Y:S01]  /*1630*/  UMOV UR4, UR8 ;  /* 0x0000000800047c82 */ /* 0x000fe20008000000 */
[----:B------:R-:W-:Y:S02]  /*1640*/  UMOV UR7, 0xc0000010 ;  /* 0xc000001000077882 */ /* 0x000fe40000000000 */
[----:B------:R-:W-:Y:S02]  /*1650*/  UIADD3 UR6, UR10, 0x40, URZ ;  /* 0x000000400a067890 */ /* 0x000fe4000fffe03f */
[----:B------:R-:W-:Y:S01]  /*1660*/  UIADD3 UR14, UR10, 0x80, URZ ;  /* 0x000000800a0e7890 */ /* 0x000fe2000fffe03f */
[----:B------:R-:W-:-:S02]  /*1670*/  UMOV UR12, UR8 ;  /* 0x00000008000c7c82 */ /* 0x000fc40008000000 */
[----:B------:R-:W-:Y:S01]  /*1680*/  HGMMA.64x32x16.F32.BF16 R24, gdesc[UR8], RZ, !UPT, gsb0 ;  /* 0x00600000081879f0 */ /* 0x000fe2000c0018ff */
[----:B------:R-:W-:Y:S01]  /*1690*/  UMOV UR13, UR9 ;  /* 0x00000009000d7c82 */ /* 0x000fe20008000000 */
[----:B------:R-:W-:Y:S01]  /*16a0*/  UMOV UR15, 0xc0000010 ;  /* 0xc0000010000f7882 */ /* 0x000fe20000000000 */
[----:B------:R-:W-:Y:S01]  /*16b0*/  UIADD3 UR18, UR10, 0xc0, URZ ;  /* 0x000000c00a127890 */ /* 0x000fe2000fffe03f */
[----:B------:R-:W-:Y:S01]  /*16c0*/  UMOV UR16, UR8 ;  /* 0x0000000800107c82 */ /* 0x000fe20008000000 */
[----:B------:R-:W-:Y:S01]  /*16d0*/  UMOV UR17, UR9 ;  /* 0x0000000900117c82 */ /* 0x000fe20008000000 */
[----:B------:R-:W-:Y:S01]  /*16e0*/  UMOV UR19, 0xc0000010 ;  /* 0xc000001000137882 */ /* 0x000fe20000000000 */
[----:B------:R-:W-:Y:S01]  /*16f0*/  UIADD3 UR22, UR10, 0x100, URZ ;  /* 0x000001000a167890 */ /* 0x000fe2000fffe03f */
[----:B------:R-:W-:Y:S01]  /*1700*/  UMOV UR20, UR8 ;  /* 0x0000000800147c82 */ /* 0x000fe20008000000 */
[----:B------:R-:W-:Y:S01]  /*1710*/  UMOV UR21, UR9 ;  /* 0x0000000900157c82 */ /* 0x000fe20008000000 */
[----:B------:R-:W-:Y:S01]  /*1720*/  UMOV UR23, 0xc0000010 ;  /* 0xc000001000177882 */ /* 0x000fe20000000000 */
[----:B------:R-:W-:-:S02]  /*1730*/  WARPGROUP.DEPBAR.LE gsb0, 0x0 ;  /* 0x00008000000079c5 */ /* 0x000fc40000010000 */
[----:B------:R-:W-:Y:S04]  /*1740*/  STL.64 [R1+0x180], R24 ;  /* 0x0001801801007387 */ /* 0x000fe80000100a00 */
[----:B------:R-:W-:Y:S04]  /*1750*/  STL.64 [R1+0x188], R26 ;  /* 0x0001881a01007387 */ /* 0x000fe80000100a00 */
[----:B------:R-:W-:Y:S04]  /*1760*/  STL.64 [R1+0x190], R28 ;  /* 0x0001901c01007387 */ /* 0x000fe80000100a00 */
[----:B------:R-:W-:Y:S04]  /*1770*/  STL.64 [R1+0x198], R30 ;  /* 0x0001981e01007387 */ /* 0x000fe80000100a00 */
[----:B------:R-:W-:Y:S04]  /*1780*/  STL.64 [R1+0x1a0], R32 ;  /* 0x0001a02001007387 */ /* 0x000fe80000100a00 */
[----:B------:R-:W-:Y:S04]  /*1790*/  STL.64 [R1+0x1a8], R34 ;  /* 0x0001a82201007387 */ /* 0x000fe80000100a00 */
[----:B------:R-:W-:Y:S04]  /*17a0*/  STL.64 [R1+0x1b0], R36 ;  /* 0x0001b02401007387 */ /* 0x000fe80000100a00 */
[----:B------:R2:W-:Y:S02]  /*17b0*/  STL.64 [R1+0x1b8], R38 ;  /* 0x0001b82601007387 */ /* 0x0005e40000100a00 */
[----:B--2---:R-:W-:-:S06]  /*17c0*/  WARPGROUP.ARRIVE ;  /* 0x00000000000079c5 */ /* 0x004fcc0000000000 */
[----:B------:R-:W-:Y:S01]  /*17d0*/  HGMMA.64x32x16.F32.BF16 R24, gdesc[UR4], RZ, !UPT, gsb0 ;  /* 0x00600000041879f0 */ /* 0x000fe2000c0018ff */
[----:B------:R-:W-:Y:S02]  /*17e0*/  UIADD3 UR4, UR26, 0x100, URZ ;  /* 0x000001001a047890 */ /* 0x000fe4000fffe03f */
[----:B------:R-:W-:Y:S02]  /*17f0*/  WARPGROUP.DEPBAR.LE gsb0, 0x0 ;  /* 0x00008000000079c5 */ /* 0x000fe40000010000 */
[----:B------:R-:W-:Y:S01]  /*1800*/  WARPGROUP.ARRIVE ;  /* 0x00000000000079c5 */ /* 0x000fe20000000000 */
[----:B------:R-:W-:Y:S04]  /*1810*/  STL.64 [R1+0x80], R24 ;  /* 0x0000801801007387 */ /* 0x000fe80000100a00 */
[----:B------:R-:W-:Y:S01]  /*1820*/  STL.64 [R1+0x88], R26 ;  /* 0x0000881a01007387 */ /* 0x000fe20000100a00 */
[----:B------:R-:W-:Y:S03]  /*1830*/  HGMMA.64x32x16.F32.BF16 R200, gdesc[UR12], RZ, !UPT, gsb0 ;  /* 0x006000000cc879f0 */ /* 0x000fe6000c0018ff */
[----:B------:R-:W-:Y:S04]  /*1840*/  STL.64 [R1+0x90], R28 ;  /* 0x0000901c01007387 */ /* 0x000fe80000100a00 */
[----:B------:R-:W-:Y:S04]  /*1850*/  STL.64 [R1+0x98], R30 ;  /* 0x0000981e01007387 */ /* 0x000fe80000100a00 */
[----:B------:R-:W-:Y:S04]  /*1860*/  STL.64 [R1+0xa0], R32 ;  /* 0x0000a02001007387 */ /* 0x000fe80000100a00 */
[----:B------:R-:W-:Y:S04]  /*1870*/  STL.64 [R1+0xa8], R34 ;  /* 0x0000a82201007387 */ /* 0x000fe80000100a00 */
[----:B------:R-:W-:Y:S04]  /*1880*/  STL.64 [R1+0xb0], R36 ;  /* 0x0000b02401007387 */ /* 0x000fe80000100a00 */
[----:B------:R2:W-:Y:S01]  /*1890*/  STL.64 [R1+0xb8], R38 ;  /* 0x0000b82601007387 */ /* 0x0005e20000100a00 */
[----:B------:R-:W-:-:S02]  /*18a0*/  WARPGROUP.DEPBAR.LE gsb0, 0x0 ;  /* 0x00008000000079c5 */ /* 0x000fc40000010000 */
        /* <DEDUP_REMOVED lines=9> */
[----:B------:R-:W-:Y:S01]  /*1940*/  STL.64 [R1+0x1e8], R200 ;  /* 0x0001e8c801007387 */ /* 0x000fe20000100a00 */
[----:B------:R-:W-:-:S02]  /*1950*/  WARPGROUP.DEPBAR.LE gsb0, 0x0 ;  /* 0x00008000000079c5 */ /* 0x000fc40000010000 */
[----:B------:R-:W-:-:S06]  /*1960*/  WARPGROUP.ARRIVE ;  /* 0x00000000000079c5 */ /* 0x000fcc0000000000 */
[----:B------:R-:W-:Y:S01]  /*1970*/  HGMMA.64x32x16.F32.BF16 R72, gdesc[UR20], RZ, !UPT, gsb0 ;  /* 0x00600000144879f0 */ /* 0x000fe2000c0018ff */
[----:B------:R-:W-:Y:S01]  /*1980*/  UMOV UR20, UR4 ;  /* 0x0000000400147c82 */ /* 0x000fe20008000000 */
[----:B------:R-:W-:Y:S01]  /*1990*/  UMOV UR21, 0xc0000010 ;  /* 0xc000001000157882 */ /* 0x000fe20000000000 */
[----:B------:R-:W-:Y:S01]  /*19a0*/  UMOV UR16, UR20 ;  /* 0x0000001400107c82 */ /* 0x000fe20008000000 */
[----:B------:R-:W-:Y:S01]  /*19b0*/  UMOV UR17, UR21 ;  /* 0x0000001500117c82 */ /* 0x000fe20008000000 */
[----:B------:R-:W-:Y:S01]  /*19c0*/  UMOV UR12, UR20 ;  /* 0x00000014000c7c82 */ /* 0x000fe20008000000 */
[----:B------:R-:W-:Y:S01]  /*19d0*/  UMOV UR13, UR21 ;  /* 0x00000015000d7c82 */ /* 0x000fe20008000000 */
[----:B------:R-:W-:Y:S01]  /*19e0*/  UMOV UR4, UR20 ;  /* 0x0000001400047c82 */ /* 0x000fe20008000000 */
[----:B------:R-:W-:Y:S01]  /*19f0*/  UMOV UR5, UR21 ;  /* 0x0000001500057c82 */ /* 0x000fe20008000000 */
[----:B------:R-:W-:Y:S01]  /*1a00*/  UMOV UR8, UR20 ;  /* 0x0000001400087c82 */ /* 0x000fe20008000000 */
[----:B------:R-:W-:Y:S01]  /*1a10*/  UMOV UR9, UR21 ;  /* 0x0000001500097c82 */ /* 0x000fe20008000000 */
[----:B------:R-:W-:-:S02]  /*1a20*/  WARPGROUP.DEPBAR.LE gsb0, 0x0 ;  /* 0x00008000000079c5 */ /* 0x000fc40000010000 */
[----:B------:R-:W-:-:S06]  /*1a30*/  WARPGROUP.ARRIVE ;  /* 0x00000000000079c5 */ /* 0x000fcc0000000000 */
[----:B------:R-:W-:Y:S03]  /*1a40*/  HGMMA.64x32x16.F32.BF16 R56, gdesc[UR20], RZ, !UPT, gsb0 ;  /* 0x00600000143879f0 */ /* 0x000fe6000c0018ff */
[----:B------:R-:W-:Y:S02]  /*1a50*/  WARPGROUP.DEPBAR.LE gsb0, 0x0 ;  /* 0x00008000000079c5 */ /* 0x000fe40000010000 */
[----:B------:R-:W-:-:S06]  /*1a60*/  WARPGROUP.ARRIVE ;  /* 0x00000000000079c5 */ /* 0x000fcc0000000000 */
[----:B------:R-:W-:Y:S03]  /*1a70*/  HGMMA.64x32x16.F32.BF16 R120, gdesc[UR16], RZ, !UPT, gsb0 ;  /* 0x00600000107879f0 */ /* 0x000fe6000c0018ff */
[----:B------:R-:W-:Y:S02]  /*1a80*/  WARPGROUP.DEPBAR.LE gsb0, 0x0 ;  /* 0x00008000000079c5 */ /* 0x000fe40000010000 */
[----:B------:R-:W-:-:S06]  /*1a90*/  WARPGROUP.ARRIVE ;  /* 0x00000000000079c5 */ /* 0x000fcc0000000000 */
[----:B------:R-:W-:Y:S01]  /*1aa0*/  HGMMA.64x32x16.F32.BF16 R184, gdesc[UR12], RZ, !UPT, gsb0 ;  /* 0x006000000cb879f0 */ /* 0x000fe2000c0018ff */
[----:B------:R-:W-:Y:S02]  /*1ab0*/  UIADD3 UR12, UR26, 0x200, URZ ;  /* 0x000002001a0c7890 */ /* 0x000fe4000fffe03f */
[----:B------:R-:W-:Y:S01]  /*1ac0*/  UIADD3 UR26, UR26, 0x300, URZ ;  /* 0x000003001a1a7890 */ /* 0x000fe2000fffe03f */
[----:B------:R-:W-:Y:S02]  /*1ad0*/  WARPGROUP.DEPBAR.LE gsb0, 0x0 ;  /* 0x00008000000079c5 */ /* 0x000fe40000010000 */
[----:B--2---:R-:W-:-:S06]  /*1ae0*/  WARPGROUP.ARRIVE ;  /* 0x00000000000079c5 */ /* 0x004fcc0000000000 */
[----:B------:R-:W-:Y:S03]  /*1af0*/  HGMMA.64x32x16.F32.BF16 R24, gdesc[UR4], RZ, !UPT, gsb0 ;  /* 0x00600000041879f0 */ /* 0x000fe6000c0018ff */
[----:B------:R-:W-:Y:S02]  /*1b00*/  WARPGROUP.DEPBAR.LE gsb0, 0x0 ;  /* 0x00008000000079c5 */ /* 0x000fe40000010000 */
        /* <DEDUP_REMOVED lines=43> */
[----:B------:R-:W-:Y:S01]  /*1dc0*/  WARPGROUP.ARRIVE ;  /* 0x00000000000079c5 */ /* 0x000fe20000000000 */
[----:B------:R-:W-:Y:S04]  /*1dd0*/  STL.64 [R1], R24 ;  /* 0x0000001801007387 */ /* 0x000fe80000100a00 */
        /* <DEDUP_REMOVED lines=9> */
[----:B------:R-:W-:-:S06]  /*1e70*/  WARPGROUP.ARRIVE ;  /* 0x00000000000079c5 */ /* 0x000fcc0000000000 */
[----:B------:R-:W-:Y:S03]  /*1e80*/  HGMMA.64x32x16.F32.BF16 R104, gdesc[UR16], RZ, !UPT, gsb0 ;  /* 0x00600000106879f0 */ /* 0x000fe6000c0018ff */
[----:B------:R-:W-:Y:S02]  /*1e90*/  WARPGROUP.DEPBAR.LE gsb0, 0x0 ;  /* 0x00008000000079c5 */ /* 0x000fe40000010000 */
        /* <DEDUP_REMOVED lines=13> */
[----:B--2---:R-:W-:-:S06]  /*1f70*/  WARPGROUP.ARRIVE ;  /* 0x00000000000079c5 */ /* 0x004fcc0000000000 */
[----:B------:R-:W-:Y:S03]  /*1f80*/  HGMMA.64x32x16.F32.BF16 R24, gdesc[UR20], RZ, !UPT, gsb0 ;  /* 0x00600000141879f0 */ /* 0x000fe6000c0018ff */
[----:B------:R-:W-:Y:S02]  /*1f90*/  WARPGROUP.DEPBAR.LE gsb0, 0x0 ;  /* 0x00008000000079c5 */ /* 0x000fe40000010000 */
[----:B------:R-:W-:-:S06]  /*1fa0*/  WARPGROUP.ARRIVE ;  /* 0x00000000000079c5 */ /* 0x000fcc0000000000 */
        /* <DEDUP_REMOVED lines=18> */
[----:B------:R2:W-:Y:S04]  /*20d0*/  STL.64 [R1+0xf8], R214 ;  /* 0x0000f8d601007387 */ /* 0x0005e80000100a00 */
[----:B--2---:R2:W5:Y:S04]  /*20e0*/  LDL.LU.64 R214, [R1+0x220] ;  /* 0x0002200001d67983 */ /* 0x0045680000300a00 */
[----:B------:R2:W5:Y:S04]  /*20f0*/  LDL.LU.64 R212, [R1+0x218] ;  /* 0x0002180001d47983 */ /* 0x0005680000300a00 */
[----:B------:R2:W5:Y:S04]  /*2100*/  LDL.LU.64 R210, [R1+0x210] ;  /* 0x0002100001d27983 */ /* 0x0005680000300a00 */
[----:B------:R2:W5:Y:S04]  /*2110*/  LDL.LU.64 R208, [R1+0x208] ;  /* 0x0002080001d07983 */ /* 0x0005680000300a00 */
[----:B------:R2:W5:Y:S04]  /*2120*/  LDL.LU.64 R206, [R1+0x200] ;  /* 0x0002000001ce7983 */ /* 0x0005680000300a00 */
[----:B------:R2:W5:Y:S04]  /*2130*/  LDL.LU.64 R204, [R1+0x1f8] ;  /* 0x0001f80001cc7983 */ /* 0x0005680000300a00 */
[----:B------:R2:W5:Y:S04]  /*2140*/  LDL.LU.64 R202, [R1+0x1f0] ;  /* 0x0001f00001ca7983 */ /* 0x0005680000300a00 */
[----:B------:R2:W5:Y:S01]  /*2150*/  LDL.LU.64 R200, [R1+0x1e8] ;  /* 0x0001e80001c87983 */ /* 0x0005620000300a00 */
[----:B------:R-:W-:Y:S05]  /*2160*/  @!P1 BRA `(.L_x_19) ;  /* 0x0000001400149947 */ /* 0x000fea0003800000 */
[----:B------:R-:W-:Y:S01]  /*2170*/  UIADD3 UR27, UR37, 0x1, URZ ;  /* 0x00000001251b7890 */ /* 0x000fe2000fffe03f */
[----:B01----:R-:W-:Y:S01]  /*2180*/  IMAD.MOV.U32 R0, RZ, RZ, R5 ;  /* 0x000000ffff007224 */ /* 0x003fe200078e0005 */
[----:B------:R-:W-:Y:S02]  /*2190*/  UMOV UR26, UR37 ;  /* 0x00000025001a7c82 */ /* 0x000fe40008000000 */
[----:B------:R-:W-:-:S04]  /*21a0*/  UISETP.NE.AND UP0, UPT, UR27, 0xa, UPT ;  /* 0x0000000a1b00788c */ /* 0x000fc8000bf05270 */
[----:B------:R-:W-:Y:S02]  /*21b0*/  USEL UR4, URZ, 0x1, UP0 ;  /* 0x000000013f047887 */ /* 0x000fe40008000000 */
[----:B------:R-:W-:Y:S02]  /*21c0*/  USEL UR27, UR27, URZ, UP0 ;  /* 0x0000003f1b1b7287 */ /* 0x000fe40008000000 */
[----:B------:R-:W-:-:S06]  /*21d0*/  ULOP3.LUT UR4, UR36, UR4, URZ, 0x3c, !UPT ;  /* 0x0000000424047292 */ /* 0x000fcc000f8e3c3f */
[----:B------:R-:W-:-:S07]  /*21e0*/  IMAD.U32 R3, RZ, RZ, UR4 ;  /* 0x00000004ff037e24 */ /* 0x000fce000f8e00ff */
.L_x_26:
[----:B0-----:R-:W-:Y:S05]  /*21f0*/  @!P0 BRA `(.L_x_20) ;  /* 0x0000000000048947 */ /* 0x001fea0003800000 */
[----:B------:R-:W-:Y:S01]  /*2200*/  BPT.TRAP 0x1 ;  /* 0x000000040000795c */ /* 0x000fe20000300000 */
.L_x_20:
[----:B------:R-:W-:Y:S01]  /*2210*/  ULEA UR4, UR27, UR44, 0x3 ;  /* 0x0000002c1b047291 */ /* 0x000fe2000f8e183f */
[----:B------:R-:W-:-:S08]  /*2220*/  SHF.L.U32 R4, R3, 0x1f, RZ ;  /* 0x0000001f03047819 */ /* 0x000fd000000006ff */
[----:B------:R0:W1:Y:S01]  /*2230*/  SYNCS.PHASECHK.TRANS64.TRYWAIT P1, [UR4], R4 ;  /* 0x00000004ff0075a7 */ /* 0x0000620008020144 */
[----:B------:R-:W-:Y:S05]  /*2240*/  @!P0 BRA `(.L_x_21) ;  /* 0x0000000000048947 */ /* 0x000fea0003800000 */
[----:B------:R-:W-:Y:S01]  /*2250*/  BPT.TRAP 0x1 ;  /* 0x000000040000795c */ /* 0x000fe20000300000 */
.L_x_21:
[----:B-1----:R-:W-:Y:S05]  /*2260*/  @P1 BRA `(.L_x_22) ;  /* 0x0000000000081947 */ /* 0x002fea0003800000 */
[----:B------:R-:W1:Y:S02]  /*2270*/  SYNCS.PHASECHK.TRANS64.TRYWAIT P1, [UR4], R4 ;  /* 0x00000004ff0075a7 */ /* 0x000e640008020144 */
[----:B-1----:R-:W-:Y:S05]  /*2280*/  @!P1 BRA `(.L_x_23) ;  /* 0x0000020000189947 */ /* 0x002fea0003800000 */
.L_x_22:
        /* <DEDUP_REMOVED lines=8> */
[----:B----4-:R-:W4:Y:S04]  /*2310*/  LDL.LU.64 R88, [R1+0x80] ;  /* 0x0000800001587983 */ /* 0x010f280000300a00 */
[----:B------:R-:W4:Y:S04]  /*2320*/  LDL.LU.64 R90, [R1+0x88] ;  /* 0x00008800015a7983 */ /* 0x000f280000300a00 */
[----:B------:R-:W4:Y:S04]  /*2330*/  LDL.LU.64 R92, [R1+0x90] ;  /* 0x00009000015c7983 */ /* 0x000f280000300a00 */
[----:B------:R-:W4:Y:S04]  /*2340*/  LDL.LU.64 R94, [R1+0x98] ;  /* 0x00009800015e7983 */ /* 0x000f280000300a00 */
[----:B------:R-:W4:Y:S04]  /*2350*/  LDL.LU.64 R96, [R1+0xa0] ;  /* 0x0000a00001607983 */ /* 0x000f280000300a00 */
[----:B------:R-:W4:Y:S04]  /*2360*/  LDL.LU.64 R98, [R1+0xa8] ;  /* 0x0000a80001627983 */ /* 0x000f280000300a00 */
[----:B------:R-:W4:Y:S04]  /*2370*/  LDL.LU.64 R100, [R1+0xb0] ;  /* 0x0000b00001647983 */ /* 0x000f280000300a00 */
[----:B------:R-:W4:Y:S04]  /*2380*/  LDL.LU.64 R102, [R1+0xb8] ;  /* 0x0000b80001667983 */ /* 0x000f280000300a00 */
        /* <DEDUP_REMOVED lines=8> */
[----:B0-----:R-:W2:Y:S04]  /*2410*/  LDL.LU.64 R152, [R1+0x180] ;  /* 0x0001800001987983 */ /* 0x001ea80000300a00 */
[----:B------:R-:W2:Y:S04]  /*2420*/  LDL.LU.64 R154, [R1+0x188] ;  /* 0x00018800019a7983 */ /* 0x000ea80000300a00 */
[----:B------:R-:W2:Y:S04]  /*2430*/  LDL.LU.64 R156, [R1+0x190] ;  /* 0x00019000019c7983 */ /* 0x000ea80000300a00 */
[----:B------:R-:W2:Y:S04]  /*2440*/  LDL.LU.64 R158, [R1+0x198] ;  /* 0x00019800019e7983 */ /* 0x000ea80000300a00 */
[----:B------:R-:W2:Y:S04]  /*2450*/  LDL.LU.64 R160, [R1+0x1a0] ;  /* 0x0001a00001a07983 */ /* 0x000ea80000300a00 */
[----:B------:R-:W2:Y:S04]  /*2460*/  LDL.LU.64 R162, [R1+0x1a8] ;  /* 0x0001a80001a27983 */ /* 0x000ea80000300a00 */
[----:B------:R-:W2:Y:S04]  /*2470*/  LDL.LU.64 R164, [R1+0x1b0] ;  /* 0x0001b00001a47983 */ /* 0x000ea80000300a00 */
[----:B------:R-:W2:Y:S01]  /*2480*/  LDL.LU.64 R166, [R1+0x1b8] ;  /* 0x0001b80001a67983 */ /* 0x000ea20000300a00 */
[----:B------:R-:W-:-:S02]  /*2490*/  ULEA UR28, UR27, UR24, 0xa ;  /* 0x000000181b1c7291 */ /* 0x000fc4000f8e503f */
[----:B------:R-:W-:Y:S01]  /*24a0*/  UIMAD UR6, UR27, 0x140, UR25 ;  /* 0x000001401b0678a4 */ /* 0x000fe2000f8e0219 */
[----:B------:R-:W-:Y:S01]  /*24b0*/  STL.64 [R1+0x250], R230 ;  /* 0x000250e601007387 */ /* 0x000fe20000100a00 */
[----:B------:R-:W-:Y:S01]  /*24c0*/  UMOV UR5, 0xc0000010 ;  /* 0xc000001000057882 */ /* 0x000fe20000000000 */
[----:B------:R-:W-:Y:S01]  /*24d0*/  UMOV UR7, 0xc0000010 ;  /* 0xc000001000077882 */ /* 0x000fe20000000000 */
[----:B------:R-:W-:Y:S01]  /*24e0*/  UIADD3 UR10, UR6, 0x40, URZ ;  /* 0x00000040060a7890 */ /* 0x000fe2000fffe03f */
[----:B------:R-:W-:Y:S01]  /*24f0*/  STL.64 [R1+0x248], R228 ;  /* 0x000248e401007387 */ /* 0x000fe20000100a00 */
[----:B------:R-:W-:Y:S01]  /*2500*/  UMOV UR4, UR28 ;  /* 0x0000001c00047c82 */ /* 0x000fe20008000000 */
[----:B------:R-:W-:Y:S01]  /*2510*/  UMOV UR9, UR5 ;  /* 0x0000000500097c82 */ /* 0x000fe20008000000 */
[----:B------:R-:W-:Y:S01]  /*2520*/  UMOV UR8, UR4 ;  /* 0x0000000400087c82 */ /* 0x000fe20008000000 */
[----:B------:R-:W-:Y:S01]  /*2530*/  UMOV UR11, 0xc0000010 ;  /* 0xc0000010000b7882 */ /* 0x000fe20000000000 */
[----:B------:R-:W-:Y:S01]  /*2540*/  UIADD3 UR14, UR6, 0x80, URZ ;  /* 0x00000080060e7890 */ /* 0x000fe2000fffe03f */
[----:B------:R-:W-:Y:S01]  /*2550*/  STL.64 [R1+0x240], R226 ;  /* 0x000240e201007387 */ /* 0x000fe20000100a00 */
        /* <DEDUP_REMOVED lines=8> */
[----:B------:R-:W-:Y:S04]  /*25e0*/  STL.64 [R1+0x230], R222 ;  /* 0x000230de01007387 */ /* 0x000fe80000100a00 */
[----:B------:R-:W-:Y:S01]  /*25f0*/  STL.64 [R1+0x228], R220 ;  /* 0x000228dc01007387 */ /* 0x000fe20000100a00 */
[----:B------:R-:W-:Y:S01]  /*2600*/  UIADD3 UR22, UR6, 0x100, URZ ;  /* 0x0000010006167890 */ /* 0x000fe2000fffe03f */
[----:B--2---:R-:W-:-:S06]  /*2610*/  WARPGROUP.ARRIVE ;  /* 0x00000000000079c5 */ /* 0x004fcc0000000000 */
[----:B------:R-:W-:Y:S03]  /*2620*/  HGMMA.64x32x16.F32.BF16 R152, gdesc[UR4], R152, gsb0 ;  /* 0x00600000049879f0 */ /* 0x000fe60008001898 */
[----:B------:R-:W-:Y:S02]  /*2630*/  WARPGROUP.DEPBAR.LE gsb0, 0x0 ;  /* 0x00008000000079c5 */ /* 0x000fe40000010000 */
[----:B----4-:R-:W-:Y:S01]  /*2640*/  WARPGROUP.ARRIVE ;  /* 0x00000000000079c5 */ /* 0x010fe20000000000 */
[----:B------:R-:W-:Y:S04]  /*2650*/  STL.64 [R1+0x180], R152 ;  /* 0x0001809801007387 */ /* 0x000fe80000100a00 */
[----:B------:R-:W-:Y:S01]  /*2660*/  STL.64 [R1+0x188], R154 ;  /* 0x0001889a01007387 */ /* 0x000fe20000100a00 */
[----:B------:R-:W-:Y:S03]  /*2670*/  HGMMA.64x32x16.F32.BF16 R88, gdesc[UR8], R88, gsb0 ;  /* 0x00600000085879f0 */ /* 0x000fe60008001858 */
[----:B------:R-:W-:Y:S04]  /*2680*/  STL.64 [R1+0x190], R156 ;  /* 0x0001909c01007387 */ /* 0x000fe80000100a00 */
[----:B------:R-:W-:Y:S04]  /*2690*/  STL.64 [R1+0x198], R158 ;  /* 0x0001989e01007387 */ /* 0x000fe80000100a00 */
[----:B------:R-:W-:Y:S04]  /*26a0*/  STL.64 [R1+0x1a0], R160 ;  /* 0x0001a0a001007387 */ /* 0x000fe80000100a00 */
[----:B------:R-:W-:Y:S04]  /*26b0*/  STL.64 [R1+0x1a8], R162 ;  /* 0x0001a8a201007387 */ /* 0x000fe80000100a00 */
[----:B------:R-:W-:Y:S04]  /*26c0*/  STL.64 [R1+0x1b0], R164 ;  /* 0x0001b0a401007387 */ /* 0x000fe80000100a00 */
[----:B------:R-:W-:Y:S01]  /*26d0*/  STL.64 [R1+0x1b8], R166 ;  /* 0x0001b8a601007387 */ /* 0x000fe20000100a00 */
[----:B------:R-:W-:-:S02]  /*26e0*/  WARPGROUP.DEPBAR.LE gsb0, 0x0 ;  /* 0x00008000000079c5 */ /* 0x000fc40000010000 */
[----:B-----5:R-:W-:Y:S01]  /*26f0*/  WARPGROUP.ARRIVE ;  /* 0x00000000000079c5 */ /* 0x020fe20000000000 */
[----:B------:R0:W-:Y:S04]  /*2700*/  STL.64 [R1+0x80], R88 ;  /* 0x0000805801007387 */ /* 0x0001e80000100a00 */
[----:B------:R2:W-:Y:S01]  /*2710*/  STL.64 [R1+0x88], R90 ;  /* 0x0000885a01007387 */ /* 0x0005e20000100a00 */
[----:B------:R-:W-:Y:S03]  /*2720*/  HGMMA.64x32x16.F32.BF16 R200, gdesc[UR12], R200, gsb0 ;  /* 0x006000000cc879f0 */ /* 0x000fe600080018c8 */
[----:B------:R4:W-:Y:S04]  /*2730*/  STL.64 [R1+0x90], R92 ;  /* 0x0000905c01007387 */ /* 0x0009e80000100a00 */
[----:B------:R1:W-:Y:S04]  /*2740*/  STL.64 [R1+0x98], R94 ;  /* 0x0000985e01007387 */ /* 0x0003e80000100a00 */
[----:B------:R3:W-:Y:S04]  /*2750*/  STL.64 [R1+0xa0], R96 ;  /* 0x0000a06001007387 */ /* 0x0007e80000100a00 */
[----:B------:R3:W-:Y:S04]  /*2760*/  STL.64 [R1+0xa8], R98 ;  /* 0x0000a86201007387 */ /* 0x0007e80000100a00 */
[----:B------:R3:W-:Y:S04]  /*2770*/  STL.64 [R1+0xb0], R100 ;  /* 0x0000b06401007387 */ /* 0x0007e80000100a00 */
[----:B------:R3:W-:Y:S04]  /*2780*/  STL.64 [R1+0xb8], R102 ;  /* 0x0000b86601007387 */ /* 0x0007e80000100a00 */
[----:B0-----:R-:W3:Y:S04]  /*2790*/  LDL.LU.64 R88, [R1+0x40] ;  /* 0x0000400001587983 */ /* 0x001ee80000300a00 */
[----:B--2---:R-:W2:Y:S04]  /*27a0*/  LDL.LU.64 R90, [R1+0x48] ;  /* 0x00004800015a7983 */ /* 0x004ea80000300a00 */
[----:B----4-:R-:W2:Y:S04]  /*27b0*/  LDL.LU.64 R92, [R1+0x50] ;  /* 0x00005000015c7983 */ /* 0x010ea80000300a00 */
[----:B-1----:R-:W2:Y:S04]  /*27c0*/  LDL.LU.64 R94, [R1+0x58] ;  /* 0x00005800015e7983 */ /* 0x002ea80000300a00 */
[----:B---3--:R-:W2:Y:S04]  /*27d0*/  LDL.LU.64 R96, [R1+0x60] ;  /* 0x0000600001607983 */ /* 0x008ea80000300a00 */
[----:B------:R-:W2:Y:S04]  /*27e0*/  LDL.LU.64 R98, [R1+0x68] ;  /* 0x0000680001627983 */ /* 0x000ea80000300a00 */
[----:B------:R-:W2:Y:S04]  /*27f0*/  LDL.LU.64 R100, [R1+0x70] ;  /* 0x0000700001647983 */ /* 0x000ea80000300a00 */
[----:B------:R-:W2:Y:S01]  /*2800*/  LDL.LU.64 R102, [R1+0x78] ;  /* 0x0000780001667983 */ /* 0x000ea20000300a00 */
[----:B------:R-:W-:Y:S01]  /*2810*/  UMOV UR20, UR4 ;  /* 0x0000000400147c82 */ /* 0x000fe20008000000 */
[----:B------:R-:W-:Y:S01]  /*2820*/  UMOV UR21, UR5 ;  /* 0x0000000500157c82 */ /* 0x000fe20008000000 */
[----:B------:R-:W-:Y:S01]  /*2830*/  UMOV UR23, 0xc0000010 ;  /* 0xc000001000177882 */ /* 0x000fe20000000000 */
[----:B------:R-:W3:Y:S01]  /*2840*/  LDL.LU.64 R152, [R1+0x140] ;  /* 0x0001400001987983 */ /* 0x000ee20000300a00 */
[----:B------:R-:W-:-:S02]  /*2850*/  WARPGROUP.DEPBAR.LE gsb0, 0x0 ;  /* 0x00008000000079c5 */ /* 0x000fc40000010000 */
[----:B------:R-:W-:Y:S01]  /*2860*/  WARPGROUP.ARRIVE ;  /* 0x00000000000079c5 */ /* 0x000fe20000000000 */
[----:B------:R-:W3:Y:S04]  /*2870*/  LDL.LU.64 R154, [R1+0x148] ;  /* 0x00014800019a7983 */ /* 0x000ee80000300a00 */
[----:B------:R-:W3:Y:S01]  /*2880*/  LDL.LU.64 R156, [R1+0x150] ;  /* 0x00015000019c7983 */ /* 0x000ee20000300a00 */
[----:B------:R-:W-:Y:S03]  /*2890*/  HGMMA.64x32x16.F32.BF16 R136, gdesc[UR16], R136, gsb0 ;  /* 0x00600000108879f0 */ /* 0x000fe60008001888 */
[----:B------:R-:W3:Y:S04]  /*28a0*/  LDL.LU.64 R158, [R1+0x158] ;  /* 0x00015800019e7983 */ /* 0x000ee80000300a00 */
[----:B------:R-:W3:Y:S04]  /*28b0*/  LDL.LU.64 R160, [R1+0x160] ;  /* 0x0001600001a07983 */ /* 0x000ee80000300a00 */
[----:B------:R-:W3:Y:S04]  /*28c0*/  LDL.LU.64 R162, [R1+0x168] ;  /* 0x0001680001a27983 */ /* 0x000ee80000300a00 */
[----:B------:R-:W3:Y:S04]  /*28d0*/  LDL.LU.64 R164, [R1+0x170] ;  /* 0x0001700001a47983 */ /* 0x000ee80000300a00 */
[----:B------:R-:W3:Y:S01]  /*28e0*/  LDL.LU.64 R166, [R1+0x178] ;  /* 0x0001780001a67983 */ /* 0x000ee20000300a00 */
[----:B------:R-:W-:-:S03]  /*28f0*/  UIADD3 UR8, UR28, 0x100, URZ ;  /* 0x000001001c087890 */ /* 0x000fc6000fffe03f */
[----:B------:R-:W4:Y:S04]  /*2900*/  LDL.LU.64 R220, [R1+0x100] ;  /* 0x0001000001dc7983 */ /* 0x000f280000300a00 */
        /* <DEDUP_REMOVED lines=8> */
[----:B------:R-:W-:Y:S01]  /*2990*/  STL.64 [R1+0x218], R212 ;  /* 0x000218d401007387 */ /* 0x000fe20000100a00 */
[----:B------:R-:W-:-:S02]  /*29a0*/  WARPGROUP.DEPBAR.LE gsb0, 0x0 ;  /* 0x00008000000079c5 */ /* 0x000fc40000010000 */
[----:B------:R-:W-:Y:S01]  /*29b0*/  WARPGROUP.ARRIVE ;  /* 0x00000000000079c5 */ /* 0x000fe20000000000 */
[----:B------:R-:W-:Y:S04]  /*29c0*/  STL.64 [R1+0x210], R210 ;  /* 0x000210d201007387 */ /* 0x000fe80000100a00 */
[----:B------:R-:W-:Y:S01]  /*29d0*/  STL.64 [R1+0x208], R208 ;  /* 0x000208d001007387 */ /* 0x000fe20000100a00 */
[----:B------:R-:W-:Y:S01]  /*29e0*/  HGMMA.64x32x16.F32.BF16 R72, gdesc[UR20], R72, gsb0 ;  /* 0x00600000144879f0 */ /* 0x000fe20008001848 */
[----:B------:R-:W-:Y:S01]  /*29f0*/  UMOV UR20, UR8 ;  /* 0x0000000800147c82 */ /* 0x000fe20008000000 */
[----:B------:R-:W-:Y:S01]  /*2a00*/  UMOV UR21, 0xc0000010 ;  /* 0xc000001000157882 */ /* 0x000fe20000000000 */
[----:B------:R-:W-:Y:S01]  /*2a10*/  STL.64 [R1+0x200], R206 ;  /* 0x000200ce01007387 */ /* 0x000fe20000100a00 */
[----:B------:R-:W-:-:S02]  /*2a20*/  WARPGROUP.DEPBAR.LE gsb0, 0x0 ;  /* 0x00008000000079c5 */ /* 0x000fc40000010000 */
[----:B------:R-:W-:Y:S01]  /*2a30*/  WARPGROUP.ARRIVE ;  /* 0x00000000000079c5 */ /* 0x000fe20000000000 */
[----:B------:R-:W-:Y:S01]  /*2a40*/  UMOV UR16, UR20 ;  /* 0x0000001400107c82 */ /* 0x000fe20008000000 */
[----:B------:R-:W-:Y:S01]  /*2a50*/  UMOV UR17, UR21 ;  /* 0x0000001500117c82 */ /* 0x000fe20008000000 */
[----:B------:R-:W-:Y:S03]  /*2a60*/  STL.64 [R1+0x1f8], R204 ;  /* 0x0001f8cc01007387 */ /* 0x000fe60000100a00 */
[----:B------:R-:W-:Y:S01]  /*2a70*/  HGMMA.64x32x16.F32.BF16 R56, gdesc[UR20], R56, gsb0 ;  /* 0x00600000143879f0 */ /* 0x000fe20008001838 */
[----:B------:R-:W-:Y:S04]  /*2a80*/  STL.64 [R1+0x1f0], R202 ;  /* 0x0001f0ca01007387 */ /* 0x000fe80000100a00 */
[----:B------:R0:W-:Y:S04]  /*2a90*/  STL.64 [R1+0x1e8], R200 ;  /* 0x0001e8c801007387 */ /* 0x0001e80000100a00 */
[----:B0-----:R-:W4:Y:S04]  /*2aa0*/  LDL.LU.64 R200, [R1] ;  /* 0x0000000001c87983 */ /* 0x001f280000300a00 */
[----:B------:R-:W4:Y:S04]  /*2ab0*/  LDL.LU.64 R202, [R1+0x8] ;  /* 0x0000080001ca7983 */ /* 0x000f280000300a00 */
[----:B------:R-:W4:Y:S04]  /*2ac0*/  LDL.LU.64 R204, [R1+0x10] ;  /* 0x0000100001cc7983 */ /* 0x000f280000300a00 */
[----:B------:R-:W4:Y:S04]  /*2ad0*/  LDL.LU.64 R206, [R1+0x18] ;  /* 0x0000180001ce7983 */ /* 0x000f280000300a00 */
[----:B------:R-:W4:Y:S04]  /*2ae0*/  LDL.LU.64 R208, [R1+0x20] ;  /* 0x0000200001d07983 */ /* 0x000f280000300a00 */
[----:B------:R-:W4:Y:S04]  /*2af0*/  LDL.LU.64 R210, [R1+0x28] ;  /* 0x0000280001d27983 */ /* 0x000f280000300a00 */
[----:B------:R-:W4:Y:S04]  /*2b00*/  LDL.LU.64 R212, [R1+0x30] ;  /* 0x0000300001d47983 */ /* 0x000f280000300a00 */
[----:B------:R-:W4:Y:S01]  /*2b10*/  LDL.LU.64 R214, [R1+0x38] ;  /* 0x0000380001d67983 */ /* 0x000f220000300a00 */
[----:B------:R-:W-:Y:S01]  /*2b20*/  UMOV UR12, UR20 ;  /* 0x00000014000c7c82 */ /* 0x000fe20008000000 */
[----:B------:R-:W-:Y:S01]  /*2b30*/  UMOV UR13, UR21 ;  /* 0x00000015000d7c82 */ /* 0x000fe20008000000 */
[----:B------:R-:W-:Y:S01]  /*2b40*/  UMOV UR8, UR20 ;  /* 0x0000001400087c82 */ /* 0x000fe20008000000 */
[----:B------:R-:W-:Y:S01]  /*2b50*/  UMOV UR9, UR21 ;  /* 0x0000001500097c82 */ /* 0x000fe20008000000 */
[----:B------:R-:W-:-:S02]  /*2b60*/  WARPGROUP.DEPBAR.LE gsb0, 0x0 ;  /* 0x00008000000079c5 */ /* 0x000fc40000010000 */
[----:B------:R-:W-:-:S06]  /*2b70*/  WARPGROUP.ARRIVE ;  /* 0x00000000000079c5 */ /* 0x000fcc0000000000 */
[----:B------:R-:W-:Y:S03]  /*2b80*/  HGMMA.64x32x16.F32.BF16 R120, gdesc[UR16], R120, gsb0 ;  /* 0x00600000107879f0 */ /* 0x000fe60008001878 */
[----:B------:R-:W-:Y:S02]  /*2b90*/  WARPGROUP.DEPBAR.LE gsb0, 0x0 ;  /* 0x00008000000079c5 */ /* 0x000fe40000010000 */
[----:B------:R-:W-:-:S06]  /*2ba0*/  WARPGROUP.ARRIVE ;  /* 0x00000000000079c5 */ /* 0x000fcc0000000000 */
[----:B------:R-:W-:Y:S01]  /*2bb0*/  HGMMA.64x32x16.F32.BF16 R184, gdesc[UR12], R184, gsb0 ;  /* 0x006000000cb879f0 */ /* 0x000fe200080018b8 */
[----:B------:R-:W-:Y:S01]  /*2bc0*/  UMOV UR4, UR20 ;  /* 0x0000001400047c82 */ /* 0x000fe20008000000 */
[----:B------:R-:W-:Y:S01]  /*2bd0*/  UMOV UR5, UR21 ;  /* 0x0000001500057c82 */ /* 0x000fe20008000000 */
[----:B------:R-:W-:Y:S01]  /*2be0*/  UIADD3 UR12, UR28, 0x200, URZ ;  /* 0x000002001c0c7890 */ /* 0x000fe2000fffe03f */
[----:B------:R-:W-:Y:S02]  /*2bf0*/  WARPGROUP.DEPBAR.LE gsb0, 0x0 ;  /* 0x00008000000079c5 */ /* 0x000fe40000010000 */
[----:B--2---:R-:W-:-:S06]  /*2c00*/  WARPGROUP.ARRIVE ;  /* 0x00000000000079c5 */ /* 0x004fcc0000000000 */
[----:B------:R-:W-:Y:S03]  /*2c10*/  HGMMA.64x32x16.F32.BF16 R88, gdesc[UR8], R88, gsb0 ;  /* 0x00600000085879f0 */ /* 0x000fe60008001858 */
[----:B------:R-:W-:Y:S02]  /*2c20*/  WARPGROUP.DEPBAR.LE gsb0, 0x0 ;  /* 0x00008000000079c5 */ /* 0x000fe40000010000 */
[----:B---3--:R-:W-:Y:S01]  /*2c30*/  WARPGROUP.ARRIVE ;  /* 0x00000000000079c5 */ /* 0x008fe20000000000 */
[----:B------:R-:W-:Y:S04]  /*2c40*/  STL.64 [R1+0x40], R88 ;  /* 0x0000405801007387 */ /* 0x000fe80000100a00 */
[----:B------:R-:W-:Y:S01]  /*2c50*/  STL.64 [R1+0x48], R90 ;  /* 0x0000485a01007387 */ /* 0x000fe20000100a00 */
[----:B------:R-:W-:Y:S01]  /*2c60*/  HGMMA.64x32x16.F32.BF16 R152, gdesc[UR4], R152, gsb0 ;  /* 0x00600000049879f0 */ /* 0x000fe20008001898 */
[----:B------:R-:W-:Y:S01]  /*2c70*/  UMOV UR4, UR12 ;  /* 0x0000000c00047c82 */ /* 0x000fe20008000000 */
[----:B------:R-:W-:Y:S01]  /*2c80*/  UMOV UR5, 0xc0000010 ;  /* 0xc000001000057882 */ /* 0x000fe20000000000 */
[----:B------:R-:W-:Y:S01]  /*2c90*/  STL.64 [R1+0x50], R92 ;  /* 0x0000505c01007387 */ /* 0x000fe20000100a00 */
[----:B------:R-:W-:-:S02]  /*2ca0*/  WARPGROUP.DEPBAR.LE gsb0, 0x0 ;  /* 0x00008000000079c5 */ /* 0x000fc40000010000 */
[----:B----4-:R-:W-:Y:S01]  /*2cb0*/  WARPGROUP.ARRIVE ;  /* 0x00000000000079c5 */ /* 0x010fe20000000000 */
[----:B------:R-:W-:Y:S01]  /*2cc0*/  UMOV UR8, UR4 ;  /* 0x0000000400087c82 */ /* 0x000fe20008000000 */
[----:B------:R-:W-:Y:S01]  /*2cd0*/  UMOV UR9, UR5 ;  /* 0x0000000500097c82 */ /* 0x000fe20008000000 */
[----:B------:R-:W-:Y:S03]  /*2ce0*/  STL.64 [R1+0x58], R94 ;  /* 0x0000585e01007387 */ /* 0x000fe60000100a00 */
[----:B------:R-:W-:Y:S01]  /*2cf0*/  HGMMA.64x32x16.F32.BF16 R220, gdesc[UR4], R220, gsb0 ;  /* 0x0060000004dc79f0 */ /* 0x000fe200080018dc */
        /* <DEDUP_REMOVED lines=12> */
[----:B------:R-:W-:Y:S01]  /*2dc0*/  UMOV UR12, UR4 ;  /* 0x00000004000c7c82 */ /* 0x000fe20008000000 */
[----:B------:R-:W-:-:S02]  /*2dd0*/  UMOV UR13, UR5 ;  /* 0x00000005000d7c82 */ /* 0x000fc40008000000 */
[----:B------:R-:W-:Y:S01]  /*2de0*/  STL.64 [R1+0x140], R152 ;  /* 0x0001409801007387 */ /* 0x000fe20000100a00 */
[----:B------:R-:W-:Y:S02]  /*2df0*/  WARPGROUP.DEPBAR.LE gsb0, 0x0 ;  /* 0x00008000000079c5 */ /* 0x000fe40000010000 */
[----:B------:R-:W-:Y:S01]  /*2e00*/  WARPGROUP.ARRIVE ;  /* 0x00000000000079c5 */ /* 0x000fe20000000000 */
[----:B------:R-:W-:Y:S04]  /*2e10*/  STL.64 [R1+0x148], R154 ;  /* 0x0001489a01007387 */ /* 0x000fe80000100a00 */
[----:B------:R-:W-:Y:S01]  /*2e20*/  STL.64 [R1+0x150], R156 ;  /* 0x0001509c01007387 */ /* 0x000fe20000100a00 */
[----:B------:R-:W-:Y:S03]  /*2e30*/  HGMMA.64x32x16.F32.BF16 R200, gdesc[UR8], R200, gsb0 ;  /* 0x0060000008c879f0 */ /* 0x000fe600080018c8 */
[----:B------:R-:W-:Y:S04]  /*2e40*/  STL.64 [R1+0x158], R158 ;  /* 0x0001589e01007387 */ /* 0x000fe80000100a00 */
[----:B------:R-:W-:Y:S04]  /*2e50*/  STL.64 [R1+0x160], R160 ;  /* 0x000160a001007387 */ /* 0x000fe80000100a00 */
[----:B------:R-:W-:Y:S04]  /*2e60*/  STL.64 [R1+0x168], R162 ;  /* 0x000168a201007387 */ /* 0x000fe80000100a00 */
[----:B------:R-:W-:Y:S04]  /*2e70*/  STL.64 [R1+0x170], R164 ;  /* 0x000170a401007387 */ /* 0x000fe80000100a00 */
[----:B------:R0:W-:Y:S04]  /*2e80*/  STL.64 [R1+0x178], R166 ;  /* 0x000178a601007387 */ /* 0x0001e80000100a00 */
[----:B0-----:R-:W3:Y:S04]  /*2e90*/  LDL.LU.64 R166, [R1+0x290] ;  /* 0x0002900001a67983 */ /* 0x001ee80000300a00 */
[----:B------:R-:W3:Y:S04]  /*2ea0*/  LDL.LU.64 R164, [R1+0x288] ;  /* 0x0002880001a47983 */ /* 0x000ee80000300a00 */
[----:B------:R-:W3:Y:S04]  /*2eb0*/  LDL.LU.64 R162, [R1+0x280] ;  /* 0x0002800001a27983 */ /* 0x000ee80000300a00 */
[----:B------:R-:W3:Y:S04]  /*2ec0*/  LDL.LU.64 R160, [R1+0x278] ;  /* 0x0002780001a07983 */ /* 0x000ee80000300a00 */
[----:B------:R-:W3:Y:S04]  /*2ed0*/  LDL.LU.64 R158, [R1+0x270] ;  /* 0x00027000019e7983 */ /* 0x000ee80000300a00 */
[----:B------:R-:W3:Y:S04]  /*2ee0*/  LDL.LU.64 R156, [R1+0x268] ;  /* 0x00026800019c7983 */ /* 0x000ee80000300a00 */
[----:B------:R-:W3:Y:S04]  /*2ef0*/  LDL.LU.64 R154, [R1+0x260] ;  /* 0x00026000019a7983 */ /* 0x000ee80000300a00 */
[----:B------:R-:W3:Y:S01]  /*2f00*/  LDL.LU.64 R152, [R1+0x258] ;  /* 0x0002580001987983 */ /* 0x000ee20000300a00 */
[----:B------:R-:W-:-:S02]  /*2f10*/  WARPGROUP.DEPBAR.LE gsb0, 0x0 ;  /* 0x00008000000079c5 */ /* 0x000fc40000010000 */
[----:B------:R-:W-:Y:S01]  /*2f20*/  WARPGROUP.ARRIVE ;  /* 0x00000000000079c5 */ /* 0x000fe20000000000 */
[----:B------:R-:W-:Y:S01]  /*2f30*/  UMOV UR16, UR4 ;  /* 0x0000000400107c82 */ /* 0x000fe20008000000 */
[----:B------:R-:W-:Y:S01]  /*2f40*/  UMOV UR17, UR5 ;  /* 0x0000000500117c82 */ /* 0x000fe20008000000 */
[----:B------:R-:W-:Y:S03]  /*2f50*/  STL.64 [R1+0x100], R220 ;  /* 0x000100dc01007387 */ /* 0x000fe60000100a00 */
[----:B------:R-:W-:Y:S01]  /*2f60*/  HGMMA.64x32x16.F32.BF16 R168, gdesc[UR12], R168, gsb0 ;  /* 0x006000000ca879f0 */ /* 0x000fe200080018a8 */
[----:B------:R-:W-:Y:S04]  /*2f70*/  STL.64 [R1+0x108], R222 ;  /* 0x000108de01007387 */ /* 0x000fe80000100a00 */
[----:B------:R-:W-:Y:S04]  /*2f80*/  STL.64 [R1+0x110], R224 ;  /* 0x000110e001007387 */ /* 0x000fe80000100a00 */
[----:B------:R-:W-:Y:S04]  /*2f90*/  STL.64 [R1+0x118], R226 ;  /* 0x000118e201007387 */ /* 0x000fe80000100a00 */
[----:B------:R-:W-:Y:S04]  /*2fa0*/  STL.64 [R1+0x120], R228 ;  /* 0x000120e401007387 */ /* 0x000fe80000100a00 */
[----:B------:R0:W-:Y:S04]  /*2fb0*/  STL.64 [R1+0x128], R230 ;  /* 0x000128e601007387 */ /* 0x0001e80000100a00 */
[----:B------:R-:W-:Y:S04]  /*2fc0*/  STL.64 [R1+0x130], R232 ;  /* 0x000130e801007387 */ /* 0x000fe80000100a00 */
[----:B------:R-:W-:Y:S04]  /*2fd0*/  STL.64 [R1+0x138], R234 ;  /* 0x000138ea01007387 */ /* 0x000fe80000100a00 */
[----:B0-----:R-:W4:Y:S04]  /*2fe0*/  LDL.LU.64 R230, [R1+0x250] ;  /* 0x0002500001e67983 */ /* 0x001f280000300a00 */
[----:B------:R-:W4:Y:S04]  /*2ff0*/  LDL.LU.64 R228, [R1+0x248] ;  /* 0x0002480001e47983 */ /* 0x000f280000300a00 */
[----:B------:R-:W4:Y:S04]  /*3000*/  LDL.LU.64 R226, [R1+0x240] ;  /* 0x0002400001e27983 */ /* 0x000f280000300a00 */
[----:B------:R-:W4:Y:S04]  /*3010*/  LDL.LU.64 R224, [R1+0x238] ;  /* 0x0002380001e07983 */ /* 0x000f280000300a00 */
[----:B------:R-:W4:Y:S04]  /*3020*/  LDL.LU.64 R222, [R1+0x230] ;  /* 0x0002300001de7983 */ /* 0x000f280000300a00 */
[----:B------:R-:W4:Y:S01]  /*3030*/  LDL.LU.64 R220, [R1+0x228] ;  /* 0x0002280001dc7983 */ /* 0x000f220000300a00 */
[----:B------:R-:W-:Y:S01]  /*3040*/  UMOV UR20, UR4 ;  /* 0x0000000400147c82 */ /* 0x000fe20008000000 */
[----:B------:R-:W-:-:S02]  /*3050*/  UMOV UR21, UR5 ;  /* 0x0000000500157c82 */ /* 0x000fc40008000000 */
[----:B------:R0:W-:Y:S04]  /*3060*/  STL.64 [R1], R200 ;  /* 0x000000c801007387 */ /* 0x0001e80000100a00 */
[----:B------:R1:W-:Y:S01]  /*3070*/  STL.64 [R1+0x8], R202 ;  /* 0x000008ca01007387 */ /* 0x0003e20000100a00 */
[----:B------:R-:W-:Y:S02]  /*3080*/  WARPGROUP.DEPBAR.LE gsb0, 0x0 ;  /* 0x00008000000079c5 */ /* 0x000fe40000010000 */
[----:B------:R-:W-:Y:S01]  /*3090*/  WARPGROUP.ARRIVE ;  /* 0x00000000000079c5 */ /* 0x000fe20000000000 */
[----:B------:R1:W-:Y:S04]  /*30a0*/  STL.64 [R1+0x10], R204 ;  /* 0x000010cc01007387 */ /* 0x0003e80000100a00 */
[----:B------:R1:W-:Y:S01]  /*30b0*/  STL.64 [R1+0x18], R206 ;  /* 0x000018ce01007387 */ /* 0x0003e20000100a00 */
[----:B------:R-:W-:Y:S03]  /*30c0*/  HGMMA.64x32x16.F32.BF16 R104, gdesc[UR16], R104, gsb0 ;  /* 0x00600000106879f0 */ /* 0x000fe60008001868 */
[----:B------:R1:W-:Y:S04]  /*30d0*/  STL.64 [R1+0x20], R208 ;  /* 0x000020d001007387 */ /* 0x0003e80000100a00 */
[----:B------:R1:W-:Y:S04]  /*30e0*/  STL.64 [R1+0x28], R210 ;  /* 0x000028d201007387 */ /* 0x0003e80000100a00 */
[----:B------:R1:W-:Y:S04]  /*30f0*/  STL.64 [R1+0x30], R212 ;  /* 0x000030d401007387 */ /* 0x0003e80000100a00 */
[----:B------:R1:W-:Y:S04]  /*3100*/  STL.64 [R1+0x38], R214 ;  /* 0x000038d601007387 */ /* 0x0003e80000100a00 */
[----:B0-----:R-:W4:Y:S04]  /*3110*/  LDL.LU.64 R200, [R1+0xc0] ;  /* 0x0000c00001c87983 */ /* 0x001f280000300a00 */
[----:B-1----:R-:W4:Y:S04]  /*3120*/  LDL.LU.64 R202, [R1+0xc8] ;  /* 0x0000c80001ca7983 */ /* 0x002f280000300a00 */
[----:B------:R-:W4:Y:S04]  /*3130*/  LDL.LU.64 R204, [R1+0xd0] ;  /* 0x0000d00001cc7983 */ /* 0x000f280000300a00 */
[----:B------:R-:W4:Y:S04]  /*3140*/  LDL.LU.64 R206, [R1+0xd8] ;  /* 0x0000d80001ce7983 */ /* 0x000f280000300a00 */
[----:B------:R-:W4:Y:S04]  /*3150*/  LDL.LU.64 R208, [R1+0xe0] ;  /* 0x0000e00001d07983 */ /* 0x000f280000300a00 */
[----:B------:R-:W4:Y:S04]  /*3160*/  LDL.LU.64 R210, [R1+0xe8] ;  /* 0x0000e80001d27983 */ /* 0x000f280000300a00 */
[----:B------:R-:W4:Y:S04]  /*3170*/  LDL.LU.64 R212, [R1+0xf0] ;  /* 0x0000f00001d47983 */ /* 0x000f280000300a00 */
[----:B------:R-:W4:Y:S01]  /*3180*/  LDL.LU.64 R214, [R1+0xf8] ;  /* 0x0000f80001d67983 */ /* 0x000f220000300a00 */
[----:B------:R-:W-:Y:S01]  /*3190*/  UIADD3 UR28, UR28, 0x300, URZ ;  /* 0x000003001c1c7890 */ /* 0x000fe2000fffe03f */
[----:B------:R-:W-:-:S02]  /*31a0*/  WARPGROUP.DEPBAR.LE gsb0, 0x0 ;  /* 0x00008000000079c5 */ /* 0x000fc40000010000 */
[----:B------:R-:W-:-:S06]  /*31b0*/  WARPGROUP.ARRIVE ;  /* 0x00000000000079c5 */ /* 0x000fcc0000000000 */
[----:B------:R-:W-:Y:S01]  /*31c0*/  HGMMA.64x32x16.F32.BF16 R40, gdesc[UR20], R40, gsb0 ;  /* 0x00600000142879f0 */ /* 0x000fe20008001828 */
        /* <DEDUP_REMOVED lines=14> */
[----:B--2---:R-:W-:-:S06]  /*32b0*/  WARPGROUP.ARRIVE ;  /* 0x00000000000079c5 */ /* 0x004fcc0000000000 */
[----:B------:R-:W-:Y:S03]  /*32c0*/  HGMMA.64x32x16.F32.BF16 R88, gdesc[UR16], R88, gsb0 ;  /* 0x00600000105879f0 */ /* 0x000fe60008001858 */
[----:B------:R-:W-:Y:S02]  /*32d0*/  WARPGROUP.DEPBAR.LE gsb0, 0x0 ;  /* 0x00008000000079c5 */ /* 0x000fe40000010000 */
[----:B---3--:R-:W-:-:S06]  /*32e0*/  WARPGROUP.ARRIVE ;  /* 0x00000000000079c5 */ /* 0x008fcc0000000000 */
[----:B------:R-:W-:Y:S03]  /*32f0*/  HGMMA.64x32x16.F32.BF16 R152, gdesc[UR12], R152, gsb0 ;  /* 0x006000000c9879f0 */ /* 0x000fe60008001898 */
[----:B------:R-:W-:Y:S02]  /*3300*/  WARPGROUP.DEPBAR.LE gsb0, 0x0 ;  /* 0x00008000000079c5 */ /* 0x000fe40000010000 */
[----:B----4-:R-:W-:-:S06]  /*3310*/  WARPGROUP.ARRIVE ;  /* 0x00000000000079c5 */ /* 0x010fcc0000000000 */
[----:B------:R-:W-:Y:S03]  /*3320*/  HGMMA.64x32x16.F32.BF16 R216, gdesc[UR8], R216, gsb0 ;  /* 0x0060000008d879f0 */ /* 0x000fe600080018d8 */
[----:B------:R-:W-:Y:S02]  /*3330*/  WARPGROUP.DEPBAR.LE gsb0, 0x0 ;  /* 0x00008000000079c5 */ /* 0x000fe40000010000 */
[----:B------:R-:W-:-:S06]  /*3340*/  WARPGROUP.ARRIVE ;  /* 0x00000000000079c5 */ /* 0x000fcc0000000000 */
[----:B------:R-:W-:Y:S03]  /*3350*/  HGMMA.64x32x16.F32.BF16 R200, gdesc[UR4], R200, gsb0 ;  /* 0x0060000004c879f0 */ /* 0x000fe600080018c8 */
        /* <DEDUP_REMOVED lines=9> */
[----:B0-----:R0:W5:Y:S04]  /*33f0*/  LDL.LU.64 R214, [R1+0x220] ;  /* 0x0002200001d67983 */ /* 0x0011680000300a00 */
        /* <DEDUP_REMOVED lines=8> */
[----:B------:R-:W-:Y:S01]  /*3480*/  BPT.TRAP 0x1 ;  /* 0x000000040000795c */ /* 0x000fe20000300000 */
.L_x_24:
[----:B------:R-:W-:Y:S02]  /*3490*/  UISETP.GT.U32.AND UP0, UPT, UR38, 0x1, UPT ;  /* 0x000000012600788c */ /* 0x000fe4000bf04070 */
[----:B------:R-:W-:-:S04]  /*34a0*/  ULEA UR4, UR26, UR44, 0x3 ;  /* 0x0000002c1a047291 */ /* 0x000fc8000f8e183f */
[----:B------:R-:W-:Y:S01]  /*34b0*/  UIADD3 UR4, UR4, 0x50, URZ ;  /* 0x0000005004047890 */ /* 0x000fe2000fffe03f */
[----:B------:R-:W-:-:S03]  /*34c0*/  PLOP3.LUT P1, PT, PT, PT, UP0, 0x80, 0x0 ;  /* 0x000000000000781c */ /* 0x000fc60003f2f008 */
[----:B------:R-:W-:-:S09]  /*34d0*/  UPRMT UR4, URZ, 0x654, UR4 ;  /* 0x000006543f047896 */ /* 0x000fd20008000004 */
[----:B------:R-:W-:Y:S01]  /*34e0*/  SYNCS.ARRIVE.TRANS64.RED.A1T0 RZ, [UR4], RZ ;  /* 0x000000ffffff79a7 */ /* 0x000fe20008100404 */
[----:B------:R-:W-:Y:S05]  /*34f0*/  @P1 BRA `(.L_x_25) ;  /* 0x0000000000041947 */ /* 0x000fea0003800000 */
[----:B------:R-:W-:Y:S01]  /*3500*/  BPT.TRAP 0x1 ;  /* 0x000000040000795c */ /* 0x000fe20000300000 */
.L_x_25:
[----:B------:R-:W-:Y:S01]  /*3510*/  UIADD3 UR27, UR27, 0x1, URZ ;  /* 0x000000011b1b7890 */ /* 0x000fe2000fffe03f */
[C---:B------:R-:W-:Y:S01]  /*3520*/  ISETP.GT.AND P1, PT, R0.reuse, 0x1, PT ;  /* 0x000000010000780c */ /* 0x040fe20003f24270 */
[----:B------:R-:W-:Y:S01]  /*3530*/  UIADD3 UR26, UR26, 0x1, URZ ;  /* 0x000000011a1a7890 */ /* 0x000fe2000fffe03f */
[----:B------:R-:W-:Y:S01]  /*3540*/  VIADD R0, R0, 0xffffffff ;  /* 0xffffffff00007836 */ /* 0x000fe20000000000 */
[----:B------:R-:W-:Y:S02]  /*3550*/  UISETP.NE.AND UP0, UPT, UR27, 0xa, UPT ;  /* 0x0000000a1b00788c */ /* 0x000fe4000bf05270 */
[----:B------:R-:W-:Y:S02]  /*3560*/  UISETP.NE.AND UP1, UPT, UR26, 0xa, UPT ;  /* 0x0000000a1a00788c */ /* 0x000fe4000bf25270 */
[----:B------:R-:W-:Y:S02]  /*3570*/  USEL UR4, URZ, 0x1, UP0 ;  /* 0x000000013f047887 */ /* 0x000fe40008000000 */
[----:B------:R-:W-:-:S02]  /*3580*/  USEL UR27, UR27, URZ, UP0 ;  /* 0x0000003f1b1b7287 */ /* 0x000fc40008000000 */
[----:B------:R-:W-:Y:S02]  /*3590*/  USEL UR26, UR26, URZ, UP1 ;  /* 0x0000003f1a1a7287 */ /* 0x000fe40008800000 */
[----:B------:R-:W-:Y:S01]  /*35a0*/  LOP3.LUT R3, R3, UR4, RZ, 0x3c, !PT ;  /* 0x0000000403037c12 */ /* 0x000fe2000f8e3cff */
[----:B------:R-:W-:Y:S09]  /*35b0*/  @P1 BRA `(.L_x_26) ;  /* 0xffffffec000c1947 */ /* 0x000ff2000383ffff */
.L_x_19:
[----:B01----:R-:W0:Y:S02]  /*35c0*/  LDC R0, c[0x0][0x28c] ;  /* 0x0000a300ff007b82 */ /* 0x003e240000000800 */
[----:B0-----:R-:W-:-:S13]  /*35d0*/  ISETP.GE.AND P1, PT, R0, 0x1, PT ;  /* 0x000000010000780c */ /* 0x001fda0003f26270 */
[----:B------:R-:W-:Y:S05]  /*35e0*/  @!P1 BRA `(.L_x_27) ;  /* 0x0000000000389947 */ /* 0x000fea0003800000 */
[----:B------:R-:W-:Y:S05]  /*35f0*/  @!P0 BRA `(.L_x_28) ;  /* 0x0000000000048947 */ /* 0x000fea0003800000 */
[----:B------:R-:W-:Y:S01]  /*3600*/  BPT.TRAP 0x1 ;  /* 0x000000040000795c */ /* 0x000fe20000300000 */
.L_x_28:
[----:B------:R-:W-:Y:S01]  /*3610*/  VIADD R0, R5, UR37 ;  /* 0x0000002505007c36 */ /* 0x000fe20008000000 */
[----:B------:R-:W-:-:S03]  /*3620*/  UISETP.GT.U32.AND UP0, UPT, UR38, 0x1, UPT ;  /* 0x000000012600788c */ /* 0x000fc6000bf04070 */
[----:B------:R-:W-:-:S03]  /*3630*/  IMAD.WIDE.U32 R4, R0, -0x33333333, RZ ;  /* 0xcccccccd00047825 */ /* 0x000fc600078e00ff */
[----:B------:R-:W-:Y:S02]  /*3640*/  PLOP3.LUT P0, PT, PT, PT, UP0, 0x80, 0x0 ;  /* 0x000000000000781c */ /* 0x000fe40003f0f008 */
[----:B------:R-:W-:-:S05]  /*3650*/  SHF.R.U32.HI R4, RZ, 0x3, R5 ;  /* 0x00000003ff047819 */ /* 0x000fca0000011605 */
[----:B------:R-:W-:-:S05]  /*3660*/  IMAD R0, R4, -0xa, R0 ;  /* 0xfffffff604007824 */ /* 0x000fca00078e0200 */
[----:B------:R-:W-:-:S05]  /*3670*/  LEA R0, R0, UR44, 0x3 ;  /* 0x0000002c00007c11 */ /* 0x000fca000f8e18ff */
[----:B------:R-:W-:-:S05]  /*3680*/  VIADD R0, R0, 0x50 ;  /* 0x0000005000007836 */ /* 0x000fca0000000000 */
[----:B------:R-:W-:-:S04]  /*3690*/  PRMT R0, RZ, 0x654, R0 ;  /* 0x00000654ff007816 */ /* 0x000fc80000000000 */
[----:B------:R0:W-:Y:S01]  /*36a0*/  SYNCS.ARRIVE.TRANS64.RED.A1T0 RZ, [R0+URZ], RZ ;  /* 0x000000ff00ff79a7 */ /* 0x0001e2000810043f */
[----:B------:R-:W-:Y:S05]  /*36b0*/  @P0 BRA `(.L_x_27) ;  /* 0x0000000000040947 */ /* 0x000fea0003800000 */
[----:B------:R-:W-:Y:S01]  /*36c0*/  BPT.TRAP 0x1 ;  /* 0x000000040000795c */ /* 0x000fe20000300000 */
.L_x_27:
[----:B0-----:R-:W0:Y:S01]  /*36d0*/  S2R R0, SR_TID.X ;  /* 0x0000000000007919 */ /* 0x001e220000002100 */
[----:B------:R-:W-:Y:S02]  /*36e0*/  UIMAD UR41, UR41, 0xa0, URZ ;  /* 0x000000a0292978a4 */ /* 0x000fe4000f8e023f */
[----:B------:R-:W-:Y:S01]  /*36f0*/  UIMAD.WIDE UR6, UR40, 0x200, URZ ;  /* 0x00000200280678a5 */ /* 0x000fe2000f8e023f */
[----:B------:R-:W1:Y:S01]  /*3700*/  S2R R6, SR_TID.X ;  /* 0x0000000000067919 */ /* 0x000e620000002100 */
[----:B------:R-:W-:Y:S02]  /*3710*/  USHF.R.S32.HI UR10, URZ, 0x1f, UR42 ;  /* 0x0000001f3f0a7899 */ /* 0x000fe4000801142a */
[----:B------:R-:W-:Y:S01]  /*3720*/  IMAD.U32 R10, RZ, RZ, UR41 ;  /* 0x00000029ff0a7e24 */ /* 0x000fe2000f8e00ff */
[----:B------:R-:W-:Y:S01]  /*3730*/  ULDC.64 UR8, c[0x0][0x5d0] ;  /* 0x0001740000087ab9 */ /* 0x000fe20000000a00 */
[----:B------:R-:W-:Y:S02]  /*3740*/  USHF.L.U32 UR40, UR40, 0x9, URZ ;  /* 0x0000000928287899 */ /* 0x000fe4000800063f */
[----:B------:R-:W-:-:S02]  /*3750*/  UIMAD UR4, UR10, UR8, URZ ;  /* 0x000000080a0472a4 */ /* 0x000fc4000f8e023f */
[----:B------:R-:W-:Y:S02]  /*3760*/  UIADD3 UR37, UR43, UR37, URZ ;  /* 0x000000252b257290 */ /* 0x000fe4000fffe03f */
[----:B------:R-:W-:Y:S02]  /*3770*/  UIMAD UR4, UR42, UR9, UR4 ;  /* 0x000000092a0472a4 */ /* 0x000fe4000f8e0204 */
[----:B------:R-:W-:Y:S02]  /*3780*/  UISETP.GT.U32.AND UP1, UPT, UR37, 0x9, UPT ;  /* 0x000000092500788c */ /* 0x000fe4000bf24070 */
[----:B------:R-:W-:Y:S02]  /*3790*/  UISETP.GE.U32.AND UP2, UPT, UR43, 0xa, UPT ;  /* 0x0000000a2b00788c */ /* 0x000fe4000bf46070 */
[----:B------:R-:W-:Y:S01]  /*37a0*/  UISETP.LT.U32.AND UP1, UPT, UR43, 0xa, UP1 ;  /* 0x0000000a2b00788c */ /* 0x000fe20008f21070 */
[----:B0-----:R-:W-:-:S04]  /*37b0*/  SHF.R.U32.HI R3, RZ, 0x7, R0 ;  /* 0x00000007ff037819 */ /* 0x001fc80000011600 */
[----:B------:R-:W-:Y:S01]  /*37c0*/  LOP3.LUT R3, R3, 0x1, RZ, 0xc0, !PT ;  /* 0x0000000103037812 */ /* 0x000fe200078ec0ff */
[C---:B-1----:R-:W-:Y:S01]  /*37d0*/  IMAD.SHL.U32 R11, R6.reuse, 0x2, RZ ;  /* 0x00000002060b7824 */ /* 0x042fe200078e00ff */
[----:B------:R-:W-:Y:S02]  /*37e0*/  SHF.R.U32.HI R0, RZ, 0x2, R6 ;  /* 0x00000002ff007819 */ /* 0x000fe40000011606 */
[----:B------:R-:W-:Y:S01]  /*37f0*/  LOP3.LUT R4, R6, 0x60, RZ, 0xc0, !PT ;  /* 0x0000006006047812 */ /* 0x000fe200078ec0ff */
[----:B------:R-:W-:Y:S01]  /*3800*/  IMAD.SHL.U32 R12, R3, 0x40, RZ ;  /* 0x00000040030c7824 */ /* 0x000fe200078e00ff */
[----:B------:R-:W-:Y:S02]  /*3810*/  LOP3.LUT R0, R0, 0x7, RZ, 0xc0, !PT ;  /* 0x0000000700007812 */ /* 0x000fe400078ec0ff */
[----:B------:R-:W-:Y:S02]  /*3820*/  SHF.R.U32.HI R4, RZ, 0x1, R4 ;  /* 0x00000001ff047819 */ /* 0x000fe40000011604 */
[----:B------:R-:W-:-:S02]  /*3830*/  LOP3.LUT R12, R12, 0x40, R0, 0xe2, !PT ;  /* 0x000000400c0c7812 */ /* 0x000fc400078ee200 */
[----:B------:R-:W-:Y:S02]  /*3840*/  LOP3.LUT R10, R10, 0x6, R11, 0xf8, !PT ;  /* 0x000000060a0a7812 */ /* 0x000fe400078ef80b */
[----:B------:R-:W-:Y:S02]  /*3850*/  IADD3 R0, RZ, -R4, -R0 ;  /* 0x80000004ff007210 */ /* 0x000fe40007ffe800 */
[----:B------:R-:W-:Y:S01]  /*3860*/  LOP3.LUT R12, R12, UR6, R4, 0xfe, !PT ;  /* 0x000000060c0c7c12 */ /* 0x000fe2000f8efe04 */
[----:B------:R-:W-:Y:S01]  /*3870*/  IMAD.U32 R4, RZ, RZ, UR8 ;  /* 0x00000008ff047e24 */ /* 0x000fe2000f8e00ff */
[----:B------:R-:W-:Y:S01]  /*3880*/  SHF.R.S32.HI R11, RZ, 0x1f, R10 ;  /* 0x0000001fff0b7819 */ /* 0x000fe2000001140a */
[----:B------:R-:W-:Y:S01]  /*3890*/  ULDC UR8, c[0x0][0x284] ;  /* 0x0000a10000087ab9 */ /* 0x000fe20000000800 */
[----:B------:R-:W-:Y:S02]  /*38a0*/  IMAD R0, R3, -0x40, R0 ;  /* 0xffffffc003007824 */ /* 0x000fe400078e0200 */
[----:B------:R-:W-:-:S02]  /*38b0*/  IMAD.U32 R3, RZ, RZ, UR8 ;  /* 0x00000008ff037e24 */ /* 0x000fc4000f8e00ff */
[----:B------:R-:W-:-:S03]  /*38c0*/  IMAD.WIDE.U32 R4, R4, UR42, R10 ;  /* 0x0000002a04047c25 */ /* 0x000fc6000f8e000a */
[----:B------:R-:W-:Y:S01]  /*38d0*/  IADD3 R0, R3, -UR40, R0 ;  /* 0x8000002803007c10 */ /* 0x000fe2000fffe000 */
[----:B------:R-:W-:Y:S01]  /*38e0*/  VIADD R5, R5, UR4 ;  /* 0x0000000405057c36 */ /* 0x000fe20008000000 */
[----:B------:R-:W-:Y:S01]  /*38f0*/  ULDC UR4, c[0x0][0x288] ;  /* 0x0000a20000047ab9 */ /* 0x000fe20000000800 */
[----:B------:R-:W-:Y:S01]  /*3900*/  LOP3.LUT R3, R6, 0x3, RZ, 0xc0, !PT ;  /* 0x0000000306037812 */ /* 0x000fe200078ec0ff */
[----:B------:R-:W-:Y:S01]  /*3910*/  UISETP.GE.AND UP0, UPT, UR41, UR4, UPT ;  /* 0x000000042900728c */ /* 0x000fe2000bf06270 */
[----:B------:R-:W-:-:S03]  /*3920*/  IMAD.MOV.U32 R6, RZ, RZ, -0x2 ;  /* 0xfffffffeff067424 */ /* 0x000fc600078e00ff */
[----:B------:R-:W-:Y:S01]  /*3930*/  UISETP.GE.OR UP0, UPT, UR40, UR8, UP0 ;  /* 0x000000082800728c */ /* 0x000fe20008706670 */
[----:B------:R-:W-:Y:S01]  /*3940*/  IMAD R3, R3, R6, UR4 ;  /* 0x0000000403037e24 */ /* 0x000fe2000f8e0206 */
[----:B------:R-:W-:Y:S02]  /*3950*/  UIMAD.WIDE.U32 UR4, UR37, -0x33333333, URZ ;  /* 0xcccccccd250478a5 */ /* 0x000fe4000f8e003f */
[----:B------:R-:W-:Y:S01]  /*3960*/  USEL UR8, URZ, 0x1, !UP1 ;  /* 0x000000013f087887 */ /* 0x000fe2000c800000 */
[----:B------:R-:W-:Y:S01]  /*3970*/  VIADD R3, R3, -UR41 ;  /* 0x8000002903037c36 */ /* 0x000fe20008000000 */
[----:B------:R-:W-:Y:S01]  /*3980*/  PLOP3.LUT P0, PT, PT, PT, UP0, 0x80, 0x0 ;  /* 0x000000000000781c */ /* 0x000fe20003f0f008 */
[----:B------:R-:W-:Y:S02]  /*3990*/  USHF.R.U32.HI UR4, URZ, 0x3, UR5 ;  /* 0x000000033f047899 */ /* 0x000fe40008011605 */
[----:B------:R-:W-:Y:S02]  /*39a0*/  ULOP3.LUT UR36, UR36, UR8, URZ, 0x3c, !UPT ;  /* 0x0000000824247292 */ /* 0x000fe4000f8e3c3f */
[----:B------:R-:W-:-:S02]  /*39b0*/  UIMAD UR37, UR4, -0xa, UR37 ;  /* 0xfffffff6042578a4 */ /* 0x000fc4000f8e0225 */
[----:B------:R-:W-:Y:S01]  /*39c0*/  @UP2 ULOP3.LUT UR36, UR36, 0x1, UR4, 0x78, !UPT ;  /* 0x0000000124242892 */ /* 0x000fe2000f8e7804 */
[----:B------:R-:W-:-:S05]  /*39d0*/  UMOV UR40, 0xffffffff ;  /* 0xffffffff00287882 */ /* 0x000fca0000000000 */
[----:B------:R-:W-:Y:S06]  /*39e0*/  @P0 BRA `(.L_x_29) ;  /* 0x000001c400780947 */ /* 0x000fec0003800000 */
[----:B-----5:R-:W-:Y:S01]  /*39f0*/  FSETP.NEU.AND P1, PT, R16, RZ, PT ;  /* 0x000000ff1000720b */ /* 0x020fe20003f2d000 */
[----:B------:R-:W-:Y:S01]  /*3a00*/  ULDC.64 UR8, c[0x0][0x5c8] ;  /* 0x0001720000087ab9 */ /* 0x000fe20000000a00 */
[----:B------:R-:W-:Y:S01]  /*3a10*/  ISETP.GT.AND P5, PT, R3, RZ, PT ;  /* 0x000000ff0300720c */ /* 0x000fe20003fa4270 */
[----:B------:R-:W-:Y:S01]  /*3a20*/  UIMAD UR4, UR7, UR8, URZ ;  /* 0x00000008070472a4 */ /* 0x000fe2000f8e023f */
[----:B------:R-:W-:Y:S01]  /*3a30*/  IMAD.U32 R18, RZ, RZ, UR9 ;  /* 0x00000009ff127e24 */ /* 0x000fe2000f8e00ff */
[----:B------:R-:W-:Y:S01]  /*3a40*/  BSSY B0, `(.L_x_29) ;  /* 0x0001c58000007945 */ /* 0x000fe20003800000 */
[----:B------:R-:W-:Y:S01]  /*3a50*/  IMAD.WIDE.U32 R4, R12, UR8, R4 ;  /* 0x000000080c047c25 */ /* 0x000fe2000f8e0004 */
[----:B------:R-:W-:-:S03]  /*3a60*/  ISETP.GT.AND P0, PT, R0, RZ, P5 ;  /* 0x000000ff0000720c */ /* 0x000fc60002f04270 */
[----:B------:R-:W-:-:S04]  /*3a70*/  IMAD R18, R12, R18, UR4 ;  /* 0x000000040c127e24 */ /* 0x000fc8000f8e0212 */
[----:B------:R-:W-:Y:S01]  /*3a80*/  IMAD.IADD R18, R5, 0x1, R18 ;  /* 0x0000000105127824 */ /* 0x000fe200078e0212 */
[----:B------:R-:W-:Y:S06]  /*3a90*/  @!P1 BRA `(.L_x_30) ;  /* 0x0000015c00f09947 */ /* 0x000fec0003800000 */
[----:B------:R-:W0:Y:S01]  /*3aa0*/  LDC.64 R236, c[0x0][0x5b8] ;  /* 0x00016e00ffec7b82 */ /* 0x000e220000000a00 */
[----:B------:R-:W4:Y:S01]  /*3ab0*/  LDL.LU R19, [R1+0x180] ;  /* 0x0001800001137983 */ /* 0x000f220000300800 */
[----:B------:R-:W-:-:S06]  /*3ac0*/  ULDC.64 UR4, c[0x0][0x5c0] ;  /* 0x0001700000047ab9 */ /* 0x000fcc0000000a00 */
[----:B------:R-:W1:Y:S08]  /*3ad0*/  LDC.64 R6, c[0x0][0x5b0] ;  /* 0x00016c00ff067b82 */ /* 0x000e700000000a00 */
[----:B------:R-:W5:Y:S01]  /*3ae0*/  LDC.64 R232, c[0x0][0x5a8] ;  /* 0x00016a00ffe87b82 */ /* 0x000f620000000a00 */
[C---:B0-----:R-:W-:Y:S02]  /*3af0*/  IMAD R5, R236.reuse, UR10, RZ ;  /* 0x0000000aec057c24 */ /* 0x041fe4000f8e02ff */
[----:B------:R-:W-:-:S04]  /*3b00*/  IMAD.WIDE.U32 R20, R236, UR42, R10 ;  /* 0x0000002aec147c25 */ /* 0x000fc8000f8e000a */
[----:B------:R-:W-:Y:S01]  /*3b10*/  IMAD R237, R237, UR42, R5 ;  /* 0x0000002aeded7c24 */ /* 0x000fe2000f8e0205 */
[----:B------:R-:W-:Y:S01]  /*3b20*/  STL.64 [R1+0x1c8], R20 ;  /* 0x0001c81401007387 */ /* 0x000fe20000100a00 */
[----:B-1----:R-:W-:Y:S02]  /*3b30*/  IMAD R13, R6, UR7, RZ ;  /* 0x00000007060d7c24 */ /* 0x002fe4000f8e02ff */
[----:B------:R-:W-:Y:S02]  /*3b40*/  IMAD.IADD R235, R21, 0x1, R237 ;  /* 0x0000000115eb7824 */ /* 0x000fe400078e02ed */
[----:B------:R-:W-:Y:S02]  /*3b50*/  IMAD.MOV.U32 R234, RZ, RZ, R20 ;  /* 0x000000ffffea7224 */ /* 0x000fe400078e0014 */
[C---:B------:R-:W-:Y:S02]  /*3b60*/  IMAD R13, R12.reuse, R7, R13 ;  /* 0x000000070c0d7224 */ /* 0x040fe400078e020d */
[----:B------:R-:W-:-:S04]  /*3b70*/  IMAD.WIDE.U32 R8, R12, R6, R234 ;  /* 0x000000060c087225 */ /* 0x000fc800078e00ea */
[----:B------:R-:W-:Y:S01]  /*3b80*/  IMAD.IADD R5, R9, 0x1, R13 ;  /* 0x0000000109057824 */ /* 0x000fe200078e020d */
[----:B-----5:R-:W-:-:S04]  /*3b90*/  LEA R14, P1, R8, R232, 0x1 ;  /* 0x000000e8080e7211 */ /* 0x020fc800078208ff */
[----:B------:R-:W-:-:S05]  /*3ba0*/  LEA.HI.X R15, R8, R233, R5, 0x1, P1 ;  /* 0x000000e9080f7211 */ /* 0x000fca00008f0c05 */
[----:B------:R0:W5:Y:S02]  /*3bb0*/  @P0 LDG.E.LTC128B.U16 R8, desc[UR46][R14.64] ;  /* 0x0000002e0e080981 */ /* 0x000164000c1e1520 */
[----:B0-----:R-:W-:-:S04]  /*3bc0*/  LEA R14, P1, R4, UR4, 0x1 ;  /* 0x00000004040e7c11 */ /* 0x001fc8000f8208ff */
[----:B------:R-:W-:-:S05]  /*3bd0*/  LEA.HI.X R15, R4, UR5, R18, 0x1, P1 ;  /* 0x00000005040f7c11 */ /* 0x000fca00088f0c12 */
[----:B------:R-:W-:Y:S01]  /*3be0*/  STL.64 [R1+0x1c0], R14 ;  /* 0x0001c00e01007387 */ /* 0x000fe20000100a00 */
[----:B-----5:R-:W-:-:S04]  /*3bf0*/  IMAD.U32 R5, R8, 0x10000, RZ ;  /* 0x0001000008057824 */ /* 0x020fc800078e00ff */
[----:B------:R-:W-:-:S04]  /*3c00*/  FMUL R5, R5, R16 ;  /* 0x0000001005057220 */ /* 0x000fc80000400000 */
[----:B----4-:R-:W-:Y:S02]  /*3c10*/  FFMA R5, R19, R2, R5 ;  /* 0x0000000213057223 */ /* 0x010fe40000000005 */
[----:B------:R-:W4:Y:S01]  /*3c20*/  LDL.64 R18, [R1+0x1c0] ;  /* 0x0001c00001127983 */ /* 0x000f220000100a00 */
[----:B------:R-:W-:Y:S01]  /*3c30*/  ISETP.GT.AND P2, PT, R3, 0x1, PT ;  /* 0x000000010300780c */ /* 0x000fe20003f44270 */
[----:B------:R-:W-:Y:S01]  /*3c40*/  BSSY B1, `(.L_x_31) ;  /* 0x000000e000017945 */ /* 0x000fe20003800000 */
[----:B------:R-:W-:Y:S02]  /*3c50*/  F2FP.BF16.F32.PACK_AB R4, RZ, R5 ;  /* 0x00000005ff04723e */ /* 0x000fe400000010ff */
[----:B---3--:R-:W-:-:S09]  /*3c60*/  LOP3.LUT R17, R17, 0xfffffffb, RZ, 0xc0, !PT ;  /* 0xfffffffb11117812 */ /* 0x008fd200078ec0ff */
[----:B------:R-:W-:Y:S01]  /*3c70*/  @P2 LOP3.LUT R17, R17, 0x4, RZ, 0xfc, !PT ;  /* 0x0000000411112812 */ /* 0x000fe200078efcff */
[----:B----4-:R0:W-:Y:S02]  /*3c80*/  @P0 STG.E.U16 desc[UR46][R18.64], R4 ;  /* 0x0000000412000986 */ /* 0x0101e4000c10152e */
[----:B0-----:R-:W-:-:S04]  /*3c90*/  IMAD.WIDE.U32 R4, R12, R6, R10 ;  /* 0x000000060c047225 */ /* 0x001fc800078e000a */
[----:B------:R-:W-:Y:S02]  /*3ca0*/  IMAD.IADD R5, R13, 0x1, R5 ;  /* 0x000000010d057824 */ /* 0x000fe400078e0205 */
[----:B------:R-:W-:-:S04]  /*3cb0*/  IMAD.WIDE.U32 R4, R236, UR42, R4 ;  /* 0x0000002aec047c25 */ /* 0x000fc8000f8e0004 */
[----:B------:R-:W-:Y:S01]  /*3cc0*/  IMAD.IADD R5, R237, 0x1, R5 ;  /* 0x00000001ed057824 */ /* 0x000fe200078e0205 */
[----:B------:R-:W-:-:S04]  /*3cd0*/  LEA R22, P0, R4, R232, 0x1 ;  /* 0x000000e804167211 */ /* 0x000fc800078008ff */
[----:B------:R-:W-:Y:S02]  /*3ce0*/  LEA.HI.X R23, R4, R233, R5, 0x1, P0 ;  /* 0x000000e904177211 */ /* 0x000fe400000f0c05 */
[----:B------:R-:W-:-:S13]  /*3cf0*/  ISETP.GT.AND P0, PT, R0, RZ, P2 ;  /* 0x000000ff0000720c */ /* 0x000fda0001704270 */
[----:B------:R-:W-:Y:S05]  /*3d00*/  @!P0 BRA `(.L_x_32) ;  /* 0x0000000000048947 */ /* 0x000fea0003800000 */
[----:B------:R0:W5:Y:S02]  /*3d10*/  LDG.E.LTC128B.U16 R8, desc[UR46][R22.64+0x2] ;  /* 0x0000022e16087981 */ /* 0x000164000c1e1520 */
.L_x_32:
[----:B------:R-:W-:Y:S05]  /*3d20*/  BSYNC B1 ;  /* 0x0000000000017941 */ /* 0x000fea0003800000 */
.L_x_31:
[----:B------:R-:W3:Y:S01]  /*3d30*/  LDL.LU R5, [R1+0x184] ;  /* 0x0001840001057983 */ /* 0x000ee20000300800 */
[----:B-----5:R-:W-:Y:S01]  /*3d40*/  IMAD.U32 R4, R8, 0x10000, RZ ;  /* 0x0001000008047824 */ /* 0x020fe200078e00ff */
[C---:B------:R-:W-:Y:S01]  /*3d50*/  SHF.L.U64.HI R15, R6.reuse, 0x3, R7 ;  /* 0x00000003060f7819 */ /* 0x040fe20000010207 */
[----:B------:R-:W-:Y:S02]  /*3d60*/  IMAD.SHL.U32 R14, R6, 0x8, RZ ;  /* 0x00000008060e7824 */ /* 0x000fe400078e00ff */
[----:B------:R-:W-:-:S03]  /*3d70*/  FMUL R4, R4, R16 ;  /* 0x0000001004047220 */ /* 0x000fc60000400000 */
[----:B------:R-:W-:Y:S01]  /*3d80*/  STL.64 [R1+0x1d0], R14 ;  /* 0x0001d00e01007387 */ /* 0x000fe20000100a00 */
[----:B---3--:R-:W-:Y:S01]  /*3d90*/  FFMA R4, R5, R2, R4 ;  /* 0x0000000205047223 */ /* 0x008fe20000000004 */
[----:B------:R-:W-:-:S04]  /*3da0*/  @P0 IMAD.MOV.U32 R5, RZ, RZ, R19 ;  /* 0x000000ffff050224 */ /* 0x000fc800078e0013 */
[----:B------:R-:W-:-:S04]  /*3db0*/  F2FP.BF16.F32.PACK_AB R4, RZ, R4 ;  /* 0x00000004ff04723e */ /* 0x000fc800000010ff */
[----:B------:R-:W-:Y:S01]  /*3dc0*/  PRMT R9, R4, 0x7610, R9 ;  /* 0x0000761004097816 */ /* 0x000fe20000000009 */
[----:B------:R-:W-:-:S05]  /*3dd0*/  @P0 IMAD.MOV.U32 R4, RZ, RZ, R18 ;  /* 0x000000ffff040224 */ /* 0x000fca00078e0012 */
[----:B------:R1:W-:Y:S01]  /*3de0*/  @P0 STG.E.U16 desc[UR46][R4.64+0x2], R9 ;  /* 0x0000020904000986 */ /* 0x0003e2000c10152e */
[----:B------:R-:W-:Y:S01]  /*3df0*/  ISETP.GT.AND P0, PT, R0, 0x8, P5 ;  /* 0x000000080000780c */ /* 0x000fe20002f04270 */
[----:B-1----:R-:W-:-:S04]  /*3e00*/  IMAD.WIDE.U32 R4, R12, R6, R14 ;  /* 0x000000060c047225 */ /* 0x002fc800078e000e */
[----:B------:R-:W-:Y:S01]  /*3e10*/  IMAD.IADD R13, R13, 0x1, R5 ;  /* 0x000000010d0d7824 */ /* 0x000fe200078e0205 */
[----:B------:R-:W-:-:S05]  /*3e20*/  IADD3 R5, P1, R20, R4, RZ ;  /* 0x0000000414057210 */ /* 0x000fca0007f3e0ff */
[----:B------:R-:W-:Y:S01]  /*3e30*/  IMAD.X R9, R13, 0x1, R235, P1 ;  /* 0x000000010d097824 */ /* 0x000fe200008e06eb */
[----:B------:R-:W-:-:S04]  /*3e40*/  LEA R14, P1, R5, R232, 0x1 ;  /* 0x000000e8050e7211 */ /* 0x000fc800078208ff */
[----:B------:R-:W-:Y:S02]  /*3e50*/  LEA.HI.X R15, R5, R233, R9, 0x1, P1 ;  /* 0x000000e9050f7211 */ /* 0x000fe400008f0c09 */
[----:B------:R-:W3:Y:S04]  /*3e60*/  LDL.LU R9, [R1+0x188] ;  /* 0x0001880001097983 */ /* 0x000ee80000300800 */
[----:B------:R-:W4:Y:S01]  /*3e70*/  @P0 LDG.E.LTC128B.U16 R8, desc[UR46][R14.64] ;  /* 0x0000002e0e080981 */ /* 0x000f22000c1e1520 */
[----:B------:R-:W-:Y:S01]  /*3e80*/  IADD3 R4, P1, R10, R4, RZ ;  /* 0x000000040a047210 */ /* 0x000fe20007f3e0ff */
[----:B------:R-:W-:Y:S01]  /*3e90*/  BSSY B1, `(.L_x_33) ;  /* 0x0000017000017945 */ /* 0x000fe20003800000 */
[----:B------:R-:W-:-:S03]  /*3ea0*/  ISETP.GT.AND P2, PT, R0, 0x8, P2 ;  /* 0x000000080000780c */ /* 0x000fc60001744270 */
[----:B------:R-:W-:Y:S02]  /*3eb0*/  IMAD.X R5, R11, 0x1, R13, P1 ;  /* 0x000000010b057824 */ /* 0x000fe400008e060d */
[----:B------:R-:W-:Y:S02]  /*3ec0*/  IMAD.U32 R13, RZ, RZ, UR8 ;  /* 0x00000008ff0d7e24 */ /* 0x000fe4000f8e00ff */
[----:B------:R-:W-:-:S04]  /*3ed0*/  IMAD.WIDE.U32 R4, R236, UR42, R4 ;  /* 0x0000002aec047c25 */ /* 0x000fc8000f8e0004 */
[----:B------:R-:W-:Y:S01]  /*3ee0*/  IMAD.IADD R5, R237, 0x1, R5 ;  /* 0x00000001ed057824 */ /* 0x000fe200078e0205 */
[----:B------:R-:W-:-:S04]  /*3ef0*/  LEA R20, P1, R4, R232, 0x1 ;  /* 0x000000e804147211 */ /* 0x000fc800078208ff */
[----:B------:R-:W-:Y:S01]  /*3f00*/  LEA.HI.X R21, R4, R233, R5, 0x1, P1 ;  /* 0x000000e904157211 */ /* 0x000fe200008f0c05 */
[----:B----4-:R-:W-:-:S04]  /*3f10*/  IMAD.U32 R4, R8, 0x10000, RZ ;  /* 0x0001000008047824 */ /* 0x010fc800078e00ff */
[----:B------:R-:W-:-:S04]  /*3f20*/  FMUL R4, R4, R16 ;  /* 0x0000001004047220 */ /* 0x000fc80000400000 */
[----:B---3--:R-:W-:Y:S01]  /*3f30*/  FFMA R5, R9, R2, R4 ;  /* 0x0000000209057223 */ /* 0x008fe20000000004 */
[----:B------:R-:W-:Y:S02]  /*3f40*/  IMAD.U32 R4, RZ, RZ, UR8 ;  /* 0x00000008ff047e24 */ /* 0x000fe4000f8e00ff */
[----:B------:R-:W-:Y:S02]  /*3f50*/  IMAD.U32 R9, RZ, RZ, UR9 ;  /* 0x00000009ff097e24 */ /* 0x000fe4000f8e00ff */
[----:B------:R-:W-:Y:S01]  /*3f60*/  IMAD.SHL.U32 R15, R4, 0x10, RZ ;  /* 0x00000010040f7824 */ /* 0x000fe200078e00ff */
[----:B------:R-:W-:Y:S02]  /*3f70*/  F2FP.BF16.F32.PACK_AB R5, RZ, R5 ;  /* 0x00000005ff05723e */ /* 0x000fe400000010ff */
[----:B------:R-:W-:Y:S02]  /*3f80*/  SHF.L.U64.HI R14, R13, 0x4, R9 ;  /* 0x000000040d0e7819 */ /* 0x000fe40000010209 */
[----:B------:R-:W-:-:S02]  /*3f90*/  IADD3 R4, P1, R15, R18, RZ ;  /* 0x000000120f047210 */ /* 0x000fc40007f3e0ff */
[----:B------:R-:W-:Y:S01]  /*3fa0*/  PRMT R9, R5, 0x7610, R9 ;  /* 0x0000761005097816 */ /* 0x000fe20000000009 */
[----:B------:R1:W-:Y:S02]  /*3fb0*/  STL [R1+0x1dc], R14 ;  /* 0x0001dc0e01007387 */ /* 0x0003e40000100800 */
[----:B------:R-:W-:-:S05]  /*3fc0*/  IMAD.X R5, R14, 0x1, R19, P1 ;  /* 0x000000010e057824 */ /* 0x000fca00008e0613 */
[----:B------:R1:W-:Y:S01]  /*3fd0*/  @P0 STG.E.U16 desc[UR46][R4.64], R9 ;  /* 0x0000000904000986 */ /* 0x0003e2000c10152e */
[----:B------:R-:W-:Y:S05]  /*3fe0*/  @!P2 BRA `(.L_x_34) ;  /* 0x000000000004a947 */ /* 0x000fea0003800000 */
[----:B------:R3:W5:Y:S02]  /*3ff0*/  LDG.E.LTC128B.U16 R8, desc[UR46][R20.64+0x2] ;  /* 0x0000022e14087981 */ /* 0x000764000c1e1520 */
.L_x_34:
[----:B------:R-:W-:Y:S05]  /*4000*/  BSYNC B1 ;  /* 0x0000000000017941 */ /* 0x000fea0003800000 */
.L_x_33:
[----:B------:R-:W4:Y:S01]  /*4010*/  LDL.LU R13, [R1+0x18c] ;  /* 0x00018c00010d7983 */ /* 0x000f220000300800 */
[----:B-1---5:R-:W-:Y:S01]  /*4020*/  IMAD.U32 R9, R8, 0x10000, RZ ;  /* 0x0001000008097824 */ /* 0x022fe200078e00ff */
[----:B------:R-:W-:Y:S01]  /*4030*/  ISETP.GT.AND P3, PT, R3, 0x8, PT ;  /* 0x000000080300780c */ /* 0x000fe20003f64270 */
[----:B------:R-:W-:Y:S01]  /*4040*/  BSSY B1, `(.L_x_35) ;  /* 0x000000a000017945 */ /* 0x000fe20003800000 */
[----:B------:R-:W-:Y:S01]  /*4050*/  LOP3.LUT R17, R17, 0xfffffffd, RZ, 0xc0, !PT ;  /* 0xfffffffd11117812 */ /* 0x000fe200078ec0ff */
[----:B------:R-:W-:Y:S01]  /*4060*/  FMUL R9, R9, R16 ;  /* 0x0000001009097220 */ /* 0x000fe20000400000 */
[----:B------:R-:W-:-:S09]  /*4070*/  ISETP.GT.AND P0, PT, R0, RZ, P3 ;  /* 0x000000ff0000720c */ /* 0x000fd20001f04270 */
[----:B------:R-:W-:Y:S01]  /*4080*/  @P3 LOP3.LUT R17, R17, 0x2, RZ, 0xfc, !PT ;  /* 0x0000000211113812 */ /* 0x000fe200078efcff */
[----:B----4-:R-:W-:-:S05]  /*4090*/  FFMA R9, R13, R2, R9 ;  /* 0x000000020d097223 */ /* 0x010fca0000000009 */
[----:B------:R-:W-:-:S05]  /*40a0*/  F2FP.BF16.F32.PACK_AB R9, RZ, R9 ;  /* 0x00000009ff09723e */ /* 0x000fca00000010ff */
[----:B------:R1:W-:Y:S01]  /*40b0*/  @P2 STG.E.U16 desc[UR46][R4.64+0x2], R9 ;  /* 0x0000020904002986 */ /* 0x0003e2000c10152e */
[----:B------:R-:W-:Y:S05]  /*40c0*/  @!P0 BRA `(.L_x_36) ;  /* 0x0000000000048947 */ /* 0x000fea0003800000 */
[----:B------:R4:W5:Y:S02]  /*40d0*/  LDG.E.LTC128B.U16 R8, desc[UR46][R22.64+0x10] ;  /* 0x0000102e16087981 */ /* 0x000964000c1e1520 */
.L_x_36:
[----:B------:R-:W-:Y:S05]  /*40e0*/  BSYNC B1 ;  /* 0x0000000000017941 */ /* 0x000fea0003800000 */
.L_x_35:
[----:B------:R-:W2:Y:S01]  /*40f0*/  LDL.LU R13, [R1+0x190] ;  /* 0x00019000010d7983 */ /* 0x000ea20000300800 */
[----:B-1---5:R-:W-:Y:S01]  /*4100*/  IMAD.U32 R9, R8, 0x10000, RZ ;  /* 0x0001000008097824 */ /* 0x022fe200078e00ff */
[----:B------:R-:W-:Y:S01]  /*4110*/  ISETP.GT.AND P6, PT, R3, 0x9, PT ;  /* 0x000000090300780c */ /* 0x000fe20003fc4270 */
[----:B------:R-:W-:Y:S01]  /*4120*/  @P0 IMAD.MOV.U32 R14, RZ, RZ, R18 ;  /* 0x000000ffff0e0224 */ /* 0x000fe200078e0012 */
[----:B------:R-:W-:Y:S01]  /*4130*/  LOP3.LUT R17, R17, 0xfffffffe, RZ, 0xc0, !PT ;  /* 0xfffffffe11117812 */ /* 0x000fe200078ec0ff */
[----:B------:R-:W-:Y:S01]  /*4140*/  FMUL R9, R9, R16 ;  /* 0x0000001009097220 */ /* 0x000fe20000400000 */
[----:B------:R-:W-:Y:S01]  /*4150*/  @P0 IMAD.MOV.U32 R15, RZ, RZ, R19 ;  /* 0x000000ffff0f0224 */ /* 0x000fe200078e0013 */
[----:B------:R-:W-:Y:S01]  /*4160*/  ISETP.GT.AND P1, PT, R0, RZ, P6 ;  /* 0x000000ff0000720c */ /* 0x000fe20003724270 */
[----:B------:R-:W-:Y:S07]  /*4170*/  BSSY B1, `(.L_x_37) ;  /* 0x0000007000017945 */ /* 0x000fee0003800000 */
[----:B------:R-:W-:Y:S01]  /*4180*/  @P6 LOP3.LUT R17, R17, 0x1, RZ, 0xfc, !PT ;  /* 0x0000000111116812 */ /* 0x000fe200078efcff */
[----:B--2---:R-:W-:-:S05]  /*4190*/  FFMA R9, R13, R2, R9 ;  /* 0x000000020d097223 */ /* 0x004fca0000000009 */
[----:B------:R-:W-:-:S05]  /*41a0*/  F2FP.BF16.F32.PACK_AB R9, RZ, R9 ;  /* 0x00000009ff09723e */ /* 0x000fca00000010ff */
[----:B------:R1:W-:Y:S01]  /*41b0*/  @P0 STG.E.U16 desc[UR46][R14.64+0x10], R9 ;  /* 0x000010090e000986 */ /* 0x0003e2000c10152e */
[----:B------:R-:W-:Y:S05]  /*41c0*/  @!P1 BRA `(.L_x_38) ;  /* 0x0000000000049947 */ /* 0x000fea0003800000 */
[----:B------:R2:W5:Y:S02]  /*41d0*/  LDG.E.LTC128B.U16 R8, desc[UR46][R22.64+0x12] ;  /* 0x0000122e16087981 */ /* 0x000564000c1e1520 */
.L_x_38:
[----:B------:R-:W-:Y:S05]  /*41e0*/  BSYNC B1 ;  /* 0x0000000000017941 */ /* 0x000fea0003800000 */
.L_x_37:
[----:B------:R-:W3:Y:S01]  /*41f0*/  LDL.LU R13, [R1+0x194] ;  /* 0x00019400010d7983 */ /* 0x000ee20000300800 */
[----:B-1---5:R-:W-:Y:S01]  /*4200*/  IMAD.U32 R9, R8, 0x10000, RZ ;  /* 0x0001000008097824 */ /* 0x022fe200078e00ff */
[----:B------:R-:W-:Y:S01]  /*4210*/  ISETP.GT.AND P2, PT, R0, 0x8, P3 ;  /* 0x000000080000780c */ /* 0x000fe20001f44270 */
[----:B------:R-:W-:Y:S01]  /*4220*/  @P1 IMAD.MOV.U32 R14, RZ, RZ, R18 ;  /* 0x000000ffff0e1224 */ /* 0x000fe200078e0012 */
[----:B------:R-:W-:Y:S01]  /*4230*/  BSSY B1, `(.L_x_39) ;  /* 0x0000008000017945 */ /* 0x000fe20003800000 */
[----:B------:R-:W-:Y:S01]  /*4240*/  FMUL R9, R9, R16 ;  /* 0x0000001009097220 */ /* 0x000fe20000400000 */
[----:B------:R-:W-:-:S03]  /*4250*/  @P1 IMAD.MOV.U32 R15, RZ, RZ, R19 ;  /* 0x000000ffff0f1224 */ /* 0x000fc600078e0013 */
[----:B---3--:R-:W-:-:S05]  /*4260*/  FFMA R9, R13, R2, R9 ;  /* 0x000000020d097223 */ /* 0x008fca0000000009 */
[----:B------:R-:W-:-:S05]  /*4270*/  F2FP.BF16.F32.PACK_AB R9, RZ, R9 ;  /* 0x00000009ff09723e */ /* 0x000fca00000010ff */
[----:B------:R1:W-:Y:S01]  /*4280*/  @P1 STG.E.U16 desc[UR46][R14.64+0x12], R9 ;  /* 0x000012090e001986 */ /* 0x0003e2000c10152e */
[----:B------:R-:W-:Y:S05]  /*4290*/  @!P2 BRA `(.L_x_40) ;  /* 0x000000000004a947 */ /* 0x000fea0003800000 */
[----:B------:R3:W5:Y:S02]  /*42a0*/  LDG.E.LTC128B.U16 R8, desc[UR46][R20.64+0x10] ;  /* 0x0000102e14087981 */ /* 0x000764000c1e1520 */
.L_x_40:
[----:B------:R-:W-:Y:S05]  /*42b0*/  BSYNC B1 ;  /* 0x0000000000017941 */ /* 0x000fea0003800000 */
.L_x_39:
[----:B------:R-:W2:Y:S01]  /*42c0*/  LDL.LU R13, [R1+0x198] ;  /* 0x00019800010d7983 */ /* 0x000ea20000300800 */
[----:B-1---5:R-:W-:Y:S01]  /*42d0*/  IMAD.U32 R9, R8, 0x10000, RZ ;  /* 0x0001000008097824 */ /* 0x022fe200078e00ff */
[----:B------:R-:W-:Y:S01]  /*42e0*/  ISETP.GT.AND P0, PT, R0, 0x8, P6 ;  /* 0x000000080000780c */ /* 0x000fe20003704270 */
[----:B------:R-:W-:Y:S02]  /*42f0*/  BSSY B1, `(.L_x_41) ;  /* 0x0000007000017945 */ /* 0x000fe40003800000 */
[----:B------:R-:W-:-:S04]  /*4300*/  FMUL R9, R9, R16 ;  /* 0x0000001009097220 */ /* 0x000fc80000400000 */
[----:B--2---:R-:W-:-:S05]  /*4310*/  FFMA R9, R13, R2, R9 ;  /* 0x000000020d097223 */ /* 0x004fca0000000009 */
[----:B------:R-:W-:-:S05]  /*4320*/  F2FP.BF16.F32.PACK_AB R9, RZ, R9 ;  /* 0x00000009ff09723e */ /* 0x000fca00000010ff */
[----:B------:R1:W-:Y:S01]  /*4330*/  @P2 STG.E.U16 desc[UR46][R4.64+0x10], R9 ;  /* 0x0000100904002986 */ /* 0x0003e2000c10152e */
[----:B------:R-:W-:Y:S05]  /*4340*/  @!P0 BRA `(.L_x_42) ;  /* 0x0000000000048947 */ /* 0x000fea0003800000 */
[----:B------:R2:W5:Y:S02]  /*4350*/  LDG.E.LTC128B.U16 R8, desc[UR46][R20.64+0x12] ;  /* 0x0000122e14087981 */ /* 0x000564000c1e1520 */
.L_x_42:
[----:B------:R-:W-:Y:S05]  /*4360*/  BSYNC B1 ;  /* 0x0000000000017941 */ /* 0x000fea0003800000 */
.L_x_41:
[----:B------:R-:W3:Y:S01]  /*4370*/  LDL.LU R13, [R1+0x19c] ;  /* 0x00019c00010d7983 */ /* 0x000ee20000300800 */
[----:B-1---5:R-:W-:Y:S01]  /*4380*/  IMAD.U32 R9, R8, 0x10000, RZ ;  /* 0x0001000008097824 */ /* 0x022fe200078e00ff */
[----:B------:R-:W-:Y:S01]  /*4390*/  ISETP.GT.AND P3, PT, R3, 0x10, PT ;  /* 0x000000100300780c */ /* 0x000fe20003f64270 */
[----:B------:R-:W-:Y:S02]  /*43a0*/  BSSY B1, `(.L_x_43) ;  /* 0x0000008000017945 */ /* 0x000fe40003800000 */
[----:B------:R-:W-:Y:S01]  /*43b0*/  FMUL R9, R9, R16 ;  /* 0x0000001009097220 */ /* 0x000fe20000400000 */
[----:B------:R-:W-:-:S03]  /*43c0*/  ISETP.GT.AND P1, PT, R0, RZ, P3 ;  /* 0x000000ff0000720c */ /* 0x000fc60001f24270 */
[----:B---3--:R-:W-:-:S05]  /*43d0*/  FFMA R9, R13, R2, R9 ;  /* 0x000000020d097223 */ /* 0x008fca0000000009 */
[----:B------:R-:W-:-:S05]  /*43e0*/  F2FP.BF16.F32.PACK_AB R9, RZ, R9 ;  /* 0x00000009ff09723e */ /* 0x000fca00000010ff */
[----:B------:R1:W-:Y:S01]  /*43f0*/  @P0 STG.E.U16 desc[UR46][R4.64+0x12], R9 ;  /* 0x0000120904000986 */ /* 0x0003e2000c10152e */
[----:B------:R-:W-:Y:S05]  /*4400*/  @!P1 BRA `(.L_x_44) ;  /* 0x0000000000049947 */ /* 0x000fea0003800000 */
[----:B------:R3:W5:Y:S02]  /*4410*/  LDG.E.LTC128B.U16 R8, desc[UR46][R22.64+0x20] ;  /* 0x0000202e16087981 */ /* 0x000764000c1e1520 */
.L_x_44:
[----:B------:R-:W-:Y:S05]  /*4420*/  BSYNC B1 ;  /* 0x0000000000017941 */ /* 0x000fea0003800000 */
.L_x_43:
[----:B------:R-:W2:Y:S01]  /*4430*/  LDL.LU R13, [R1+0x1a0] ;  /* 0x0001a000010d7983 */ /* 0x000ea20000300800 */
[----:B-1---5:R-:W-:Y:S01]  /*4440*/  IMAD.U32 R9, R8, 0x10000, RZ ;  /* 0x0001000008097824 */ /* 0x022fe200078e00ff */
[----:B------:R-:W-:Y:S01]  /*4450*/  ISETP.GT.AND P2, PT, R3, 0x11, PT ;  /* 0x000000110300780c */ /* 0x000fe20003f44270 */
[----:B------:R-:W-:Y:S01]  /*4460*/  @P1 IMAD.MOV.U32 R14, RZ, RZ, R18 ;  /* 0x000000ffff0e1224 */ /* 0x000fe200078e0012 */
[----:B------:R-:W-:Y:S01]  /*4470*/  BSSY B1, `(.L_x_45) ;  /* 0x0000009000017945 */ /* 0x000fe20003800000 */
[----:B------:R-:W-:Y:S01]  /*4480*/  FMUL R9, R9, R16 ;  /* 0x0000001009097220 */ /* 0x000fe20000400000 */
[----:B------:R-:W-:Y:S01]  /*4490*/  @P1 IMAD.MOV.U32 R15, RZ, RZ, R19 ;  /* 0x000000ffff0f1224 */ /* 0x000fe200078e0013 */
[----:B------:R-:W-:Y:S02]  /*44a0*/  ISETP.GT.AND P0, PT, R0, RZ, P2 ;  /* 0x000000ff0000720c */ /* 0x000fe40001704270 */
[----:B--2---:R-:W-:-:S05]  /*44b0*/  FFMA R9, R13, R2, R9 ;  /* 0x000000020d097223 */ /* 0x004fca0000000009 */
[----:B------:R-:W-:-:S05]  /*44c0*/  F2FP.BF16.F32.PACK_AB R9, RZ, R9 ;  /* 0x00000009ff09723e */ /* 0x000fca00000010ff */
[----:B------:R1:W-:Y:S01]  /*44d0*/  @P1 STG.E.U16 desc[UR46][R14.64+0x20], R9 ;  /* 0x000020090e001986 */ /* 0x0003e2000c10152e */
[----:B------:R-:W-:Y:S05]  /*44e0*/  @!P0 BRA `(.L_x_46) ;  /* 0x0000000000048947 */ /* 0x000fea0003800000 */
[----:B------:R2:W5:Y:S02]  /*44f0*/  LDG.E.LTC128B.U16 R8, desc[UR46][R22.64+0x22] ;  /* 0x0000222e16087981 */ /* 0x000564000c1e1520 */
.L_x_46:
[----:B------:R-:W-:Y:S05]  /*4500*/  BSYNC B1 ;  /* 0x0000000000017941 */ /* 0x000fea0003800000 */
.L_x_45:
[----:B------:R-:W3:Y:S01]  /*4510*/  LDL.LU R13, [R1+0x1a4] ;  /* 0x0001a400010d7983 */ /* 0x000ee20000300800 */
[----:B-1---5:R-:W-:Y:S01]  /*4520*/  IMAD.U32 R9, R8, 0x10000, RZ ;  /* 0x0001000008097824 */ /* 0x022fe200078e00ff */
[----:B------:R-:W-:Y:S01]  /*4530*/  BSSY B1, `(.L_x_47) ;  /* 0x000000a000017945 */ /* 0x000fe20003800000 */
[----:B------:R-:W-:Y:S02]  /*4540*/  @P0 IMAD.MOV.U32 R14, RZ, RZ, R18 ;  /* 0x000000ffff0e0224 */ /* 0x000fe400078e0012 */
[----:B------:R-:W-:Y:S01]  /*4550*/  FMUL R9, R9, R16 ;  /* 0x0000001009097220 */ /* 0x000fe20000400000 */
[----:B------:R-:W-:-:S03]  /*4560*/  @P0 IMAD.MOV.U32 R15, RZ, RZ, R19 ;  /* 0x000000ffff0f0224 */ /* 0x000fc600078e0013 */
[----:B---3--:R-:W-:-:S05]  /*4570*/  FFMA R9, R13, R2, R9 ;  /* 0x000000020d097223 */ /* 0x008fca0000000009 */
[----:B------:R-:W-:-:S05]  /*4580*/  F2FP.BF16.F32.PACK_AB R9, RZ, R9 ;  /* 0x00000009ff09723e */ /* 0x000fca00000010ff */
[----:B------:R1:W-:Y:S01]  /*4590*/  @P0 STG.E.U16 desc[UR46][R14.64+0x22], R9 ;  /* 0x000022090e000986 */ /* 0x0003e2000c10152e */
[----:B------:R-:W-:-:S13]  /*45a0*/  ISETP.GT.AND P0, PT, R0, 0x8, P3 ;  /* 0x000000080000780c */ /* 0x000fda0001f04270 */
[----:B-1----:R-:W-:Y:S05]  /*45b0*/  @!P0 BRA `(.L_x_48) ;  /* 0x0000000000048947 */ /* 0x002fea0003800000 */
[----:B------:R1:W5:Y:S02]  /*45c0*/  LDG.E.LTC128B.U16 R8, desc[UR46][R20.64+0x20] ;  /* 0x0000202e14087981 */ /* 0x000364000c1e1520 */
.L_x_48:
[----:B------:R-:W-:Y:S05]  /*45d0*/  BSYNC B1 ;  /* 0x0000000000017941 */ /* 0x000fea0003800000 */
.L_x_47:
[----:B------:R-:W3:Y:S01]  /*45e0*/  LDL.LU R13, [R1+0x1a8] ;  /* 0x0001a800010d7983 */ /* 0x000ee20000300800 */
[----:B-----5:R-:W-:Y:S01]  /*45f0*/  IMAD.U32 R9, R8, 0x10000, RZ ;  /* 0x0001000008097824 */ /* 0x020fe200078e00ff */
[----:B------:R-:W-:Y:S03]  /*4600*/  BSSY B1, `(.L_x_49) ;  /* 0x0000008000017945 */ /* 0x000fe60003800000 */
[----:B------:R-:W-:-:S04]  /*4610*/  FMUL R9, R9, R16 ;  /* 0x0000001009097220 */ /* 0x000fc80000400000 */
[----:B---3--:R-:W-:-:S05]  /*4620*/  FFMA R9, R13, R2, R9 ;  /* 0x000000020d097223 */ /* 0x008fca0000000009 */
[----:B------:R-:W-:-:S05]  /*4630*/  F2FP.BF16.F32.PACK_AB R9, RZ, R9 ;  /* 0x00000009ff09723e */ /* 0x000fca00000010ff */
[----:B------:R3:W-:Y:S01]  /*4640*/  @P0 STG.E.U16 desc[UR46][R4.64+0x20], R9 ;  /* 0x0000200904000986 */ /* 0x0007e2000c10152e */
[----:B------:R-:W-:-:S13]  /*4650*/  ISETP.GT.AND P0, PT, R0, 0x8, P2 ;  /* 0x000000080000780c */ /* 0x000fda0001704270 */
[----:B---3--:R-:W-:Y:S05]  /*4660*/  @!P0 BRA `(.L_x_50) ;  /* 0x0000000000048947 */ /* 0x008fea0003800000 */
[----:B------:R3:W5:Y:S02]  /*4670*/  LDG.E.LTC128B.U16 R8, desc[UR46][R20.64+0x22] ;  /* 0x0000222e14087981 */ /* 0x000764000c1e1520 */
.L_x_50:
[----:B------:R-:W-:Y:S05]  /*4680*/  BSYNC B1 ;  /* 0x0000000000017941 */ /* 0x000fea0003800000 */
.L_x_49:
[----:B------:R-:W2:Y:S01]  /*4690*/  LDL.LU R13, [R1+0x1ac] ;  /* 0x0001ac00010d7983 */ /* 0x000ea20000300800 */
[----:B-----5:R-:W-:Y:S01]  /*46a0*/  IMAD.U32 R9, R8, 0x10000, RZ ;  /* 0x0001000008097824 */ /* 0x020fe200078e00ff */
[----:B------:R-:W-:Y:S01]  /*46b0*/  ISETP.GT.AND P1, PT, R3, 0x18, PT ;  /* 0x000000180300780c */ /* 0x000fe20003f24270 */
[----:B------:R-:W-:Y:S02]  /*46c0*/  BSSY B1, `(.L_x_51) ;  /* 0x0000008000017945 */ /* 0x000fe40003800000 */
[----:B------:R-:W-:-:S04]  /*46d0*/  FMUL R9, R9, R16 ;  /* 0x0000001009097220 */ /* 0x000fc80000400000 */
[----:B--2---:R-:W-:-:S05]  /*46e0*/  FFMA R9, R13, R2, R9 ;  /* 0x000000020d097223 */ /* 0x004fca0000000009 */
[----:B------:R-:W-:-:S05]  /*46f0*/  F2FP.BF16.F32.PACK_AB R9, RZ, R9 ;  /* 0x00000009ff09723e */ /* 0x000fca00000010ff */
[----:B------:R2:W-:Y:S01]  /*4700*/  @P0 STG.E.U16 desc[UR46][R4.64+0x22], R9 ;  /* 0x0000220904000986 */ /* 0x0005e2000c10152e */
[----:B------:R-:W-:-:S13]  /*4710*/  ISETP.GT.AND P0, PT, R0, RZ, P1 ;  /* 0x000000ff0000720c */ /* 0x000fda0000f04270 */
[----:B--2---:R-:W-:Y:S05]  /*4720*/  @!P0 BRA `(.L_x_52) ;  /* 0x0000000000048947 */ /* 0x004fea0003800000 */
[----:B------:R2:W5:Y:S02]  /*4730*/  LDG.E.LTC128B.U16 R8, desc[UR46][R22.64+0x30] ;  /* 0x0000302e16087981 */ /* 0x000564000c1e1520 */
.L_x_52:
[----:B------:R-:W-:Y:S05]  /*4740*/  BSYNC B1 ;  /* 0x0000000000017941 */ /* 0x000fea0003800000 */
.L_x_51:
[----:B------:R-:W3:Y:S01]  /*4750*/  LDL.LU R13, [R1+0x1b0] ;  /* 0x0001b000010d7983 */ /* 0x000ee20000300800 */
[----:B-----5:R-:W-:Y:S01]  /*4760*/  IMAD.U32 R9, R8, 0x10000, RZ ;  /* 0x0001000008097824 */ /* 0x020fe200078e00ff */
[----:B------:R-:W-:Y:S01]  /*4770*/  BSSY B1, `(.L_x_53) ;  /* 0x000000b000017945 */ /* 0x000fe20003800000 */
[----:B------:R-:W-:Y:S02]  /*4780*/  @P0 IMAD.MOV.U32 R14, RZ, RZ, R18 ;  /* 0x000000ffff0e0224 */ /* 0x000fe400078e0012 */
[----:B------:R-:W-:Y:S01]  /*4790*/  FMUL R9, R9, R16 ;  /* 0x0000001009097220 */ /* 0x000fe20000400000 */
[----:B------:R-:W-:-:S03]  /*47a0*/  @P0 IMAD.MOV.U32 R15, RZ, RZ, R19 ;  /* 0x000000ffff0f0224 */ /* 0x000fc600078e0013 */
[----:B---3--:R-:W-:-:S05]  /*47b0*/  FFMA R9, R13, R2, R9 ;  /* 0x000000020d097223 */ /* 0x008fca0000000009 */
[----:B------:R-:W-:-:S05]  /*47c0*/  F2FP.BF16.F32.PACK_AB R9, RZ, R9 ;  /* 0x00000009ff09723e */ /* 0x000fca00000010ff */
[----:B------:R3:W-:Y:S01]  /*47d0*/  @P0 STG.E.U16 desc[UR46][R14.64+0x30], R9 ;  /* 0x000030090e000986 */ /* 0x0007e2000c10152e */
[----:B------:R-:W-:-:S04]  /*47e0*/  ISETP.GT.AND P0, PT, R3, 0x19, PT ;  /* 0x000000190300780c */ /* 0x000fc80003f04270 */
[----:B------:R-:W-:-:S13]  /*47f0*/  ISETP.GT.AND P4, PT, R0, RZ, P0 ;  /* 0x000000ff0000720c */ /* 0x000fda0000784270 */
[----:B---3--:R-:W-:Y:S05]  /*4800*/  @!P4 BRA `(.L_x_54) ;  /* 0x000000000004c947 */ /* 0x008fea0003800000 */
[----:B------:R3:W5:Y:S02]  /*4810*/  LDG.E.LTC128B.U16 R8, desc[UR46][R22.64+0x32] ;  /* 0x0000322e16087981 */ /* 0x000764000c1e1520 */
.L_x_54:
[----:B------:R-:W-:Y:S05]  /*4820*/  BSYNC B1 ;  /* 0x0000000000017941 */ /* 0x000fea0003800000 */
.L_x_53:
[----:B------:R-:W2:Y:S01]  /*4830*/  LDL.LU R13, [R1+0x1b4] ;  /* 0x0001b400010d7983 */ /* 0x000ea20000300800 */
[----:B-----5:R-:W-:Y:S01]  /*4840*/  IMAD.U32 R9, R8, 0x10000, RZ ;  /* 0x0001000008097824 */ /* 0x020fe200078e00ff */
[----:B------:R-:W-:Y:S01]  /*4850*/  BSSY B1, `(.L_x_55) ;  /* 0x000000a000017945 */ /* 0x000fe20003800000 */
[----:B------:R-:W-:Y:S02]  /*4860*/  @P4 IMAD.MOV.U32 R14, RZ, RZ, R18 ;  /* 0x000000ffff0e4224 */ /* 0x000fe400078e0012 */
[----:B------:R-:W-:Y:S01]  /*4870*/  FMUL R9, R9, R16 ;  /* 0x0000001009097220 */ /* 0x000fe20000400000 */
[----:B------:R-:W-:-:S03]  /*4880*/  @P4 IMAD.MOV.U32 R15, RZ, RZ, R19 ;  /* 0x000000ffff0f4224 */ /* 0x000fc600078e0013 */
[----:B--2---:R-:W-:-:S05]  /*4890*/  FFMA R9, R13, R2, R9 ;  /* 0x000000020d097223 */ /* 0x004fca0000000009 */
[----:B------:R-:W-:-:S05]  /*48a0*/  F2FP.BF16.F32.PACK_AB R9, RZ, R9 ;  /* 0x00000009ff09723e */ /* 0x000fca00000010ff */
[----:B------:R2:W-:Y:S01]  /*48b0*/  @P4 STG.E.U16 desc[UR46][R14.64+0x32], R9 ;  /* 0x000032090e004986 */ /* 0x0005e2000c10152e */
[----:B------:R-:W-:-:S13]  /*48c0*/  ISETP.GT.AND P4, PT, R0, 0x8, P1 ;  /* 0x000000080000780c */ /* 0x000fda0000f84270 */
[----:B--2---:R-:W-:Y:S05]  /*48d0*/  @!P4 BRA `(.L_x_56) ;  /* 0x000000000004c947 */ /* 0x004fea0003800000 */
[----:B------:R2:W5:Y:S02]  /*48e0*/  LDG.E.LTC128B.U16 R8, desc[UR46][R20.64+0x30] ;  /* 0x0000302e14087981 */ /* 0x000564000c1e1520 */
.L_x_56:
[----:B------:R-:W-:Y:S05]  /*48f0*/  BSYNC B1 ;  /* 0x0000000000017941 */ /* 0x000fea0003800000 */
.L_x_55:
[----:B------:R-:W3:Y:S01]  /*4900*/  LDL.LU R14, [R1+0x1b8] ;  /* 0x0001b800010e7983 */ /* 0x000ee20000300800 */
[C---:B-----5:R-:W-:Y:S01]  /*4910*/  IMAD.U32 R9, R8.reuse, 0x10000, RZ ;  /* 0x0001000008097824 */ /* 0x060fe200078e00ff */
[----:B------:R-:W-:Y:S01]  /*4920*/  BSSY B1, `(.L_x_57) ;  /* 0x0000009000017945 */ /* 0x000fe20003800000 */
[----:B------:R-:W-:Y:S02]  /*4930*/  PRMT R13, R8, 0x7610, R13 ;  /* 0x00007610080d7816 */ /* 0x000fe4000000000d */
[----:B------:R-:W-:-:S04]  /*4940*/  FMUL R9, R9, R16 ;  /* 0x0000001009097220 */ /* 0x000fc80000400000 */
[----:B---3--:R-:W-:-:S05]  /*4950*/  FFMA R9, R14, R2, R9 ;  /* 0x000000020e097223 */ /* 0x008fca0000000009 */
[----:B------:R-:W-:-:S05]  /*4960*/  F2FP.BF16.F32.PACK_AB R9, RZ, R9 ;  /* 0x00000009ff09723e */ /* 0x000fca00000010ff */
[----:B------:R3:W-:Y:S01]  /*4970*/  @P4 STG.E.U16 desc[UR46][R4.64+0x30], R9 ;  /* 0x0000300904004986 */ /* 0x0007e2000c10152e */
[----:B------:R-:W-:-:S13]  /*4980*/  ISETP.GT.AND P4, PT, R0, 0x8, P0 ;  /* 0x000000080000780c */ /* 0x000fda0000784270 */
[----:B---3--:R-:W-:Y:S05]  /*4990*/  @!P4 BRA `(.L_x_58) ;  /* 0x000000000004c947 */ /* 0x008fea0003800000 */
[----:B------:R3:W5:Y:S02]  /*49a0*/  LDG.E.LTC128B.U16 R13, desc[UR46][R20.64+0x32] ;  /* 0x0000322e140d7981 */ /* 0x000764000c1e1520 */
.L_x_58:
[----:B------:R-:W-:Y:S05]  /*49b0*/  BSYNC B1 ;  /* 0x0000000000017941 */ /* 0x000fea0003800000 */
.L_x_57:
[----:B------:R-:W2:Y:S04]  /*49c0*/  LDL.LU R9, [R1+0x1bc] ;  /* 0x0001bc0001097983 */ /* 0x000ea80000300800 */
[----:B------:R0:W-:Y:S04]  /*49d0*/  STL.64 [R1+0x200], R26 ;  /* 0x0002001a01007387 */ /* 0x0001e80000100a00 */
[----:B0-----:R-:W4:Y:S01]  /*49e0*/  LDL.64 R26, [R1+0x1c0] ;  /* 0x0001c000011a7983 */ /* 0x001f220000100a00 */
[----:B-----5:R-:W-:-:S03]  /*49f0*/  IMAD.U32 R8, R13, 0x10000, RZ ;  /* 0x000100000d087824 */ /* 0x020fc600078e00ff */
[----:B------:R-:W4:Y:S01]  /*4a00*/  LDL.LU R18, [R1+0x140] ;  /* 0x0001400001127983 */ /* 0x000f220000300800 */
[----:B------:R-:W-:-:S03]  /*4a10*/  FMUL R8, R8, R16 ;  /* 0x0000001008087220 */ /* 0x000fc60000400000 */
[----:B------:R0:W-:Y:S04]  /*4a20*/  STL.64 [R1+0x1f8], R24 ;  /* 0x0001f81801007387 */ /* 0x0001e80000100a00 */
[----:B------:R-:W-:Y:S04]  /*4a30*/  STL [R1+0x1f4], R22 ;  /* 0x0001f41601007387 */ /* 0x000fe80000100800 */
[----:B------:R-:W-:Y:S04]  /*4a40*/  STL [R1+0x1f0], R3 ;  /* 0x0001f00301007387 */ /* 0x000fe80000100800 */
[----:B------:R1:W-:Y:S01]  /*4a50*/  STL.64 [R1+0x1e8], R20 ;  /* 0x0001e81401007387 */ /* 0x0003e20000100a00 */
[----:B------:R-:W-:-:S03]  /*4a60*/  USHF.L.U64.HI UR4, UR8, 0x8, UR9 ;  /* 0x0000000808047899 */ /* 0x000fc60008010209 */
[----:B0-----:R-:W4:Y:S01]  /*4a70*/  LDL.64 R24, [R1+0x1c8] ;  /* 0x0001c80001187983 */ /* 0x001f220000100a00 */
[----:B--2---:R-:W-:-:S05]  /*4a80*/  FFMA R8, R9, R2, R8 ;  /* 0x0000000209087223 */ /* 0x004fca0000000008 */
[----:B------:R-:W-:-:S05]  /*4a90*/  F2FP.BF16.F32.PACK_AB R8, RZ, R8 ;  /* 0x00000008ff08723e */ /* 0x000fca00000010ff */
[----:B------:R0:W-:Y:S01]  /*4aa0*/  @P4 STG.E.U16 desc[UR46][R4.64+0x32], R8 ;  /* 0x0000320804004986 */ /* 0x0001e2000c10152e */
[----:B-1-3--:R-:W-:-:S05]  /*4ab0*/  IADD3 R20, P4, R12, 0x80, RZ ;  /* 0x000000800c147810 */ /* 0x00afca0007f9e0ff */
[----:B0-----:R-:W-:-:S04]  /*4ac0*/  IMAD.X R8, RZ, RZ, UR7, P4 ;  /* 0x00000007ff087e24 */ /* 0x001fc8000a0e06ff */
[----:B------:R-:W-:-:S04]  /*4ad0*/  IMAD R8, R8, R6, RZ ;  /* 0x0000000608087224 */ /* 0x000fc800078e02ff */
[C---:B------:R-:W-:Y:S02]  /*4ae0*/  IMAD R3, R20.reuse, R7, R8 ;  /* 0x0000000714037224 */ /* 0x040fe400078e0208 */
[----:B------:R-:W-:-:S04]  /*4af0*/  IMAD.WIDE.U32 R8, R20, R6, R234 ;  /* 0x0000000614087225 */ /* 0x000fc800078e00ea */
[----:B------:R-:W-:Y:S01]  /*4b00*/  IMAD.IADD R9, R9, 0x1, R3 ;  /* 0x0000000109097824 */ /* 0x000fe200078e0203 */
[----:B------:R-:W-:-:S04]  /*4b10*/  LEA R14, P4, R8, R232, 0x1 ;  /* 0x000000e8080e7211 */ /* 0x000fc800078808ff */
[----:B------:R-:W-:Y:S01]  /*4b20*/  LEA.HI.X R15, R8, R233, R9, 0x1, P4 ;  /* 0x000000e9080f7211 */ /* 0x000fe200020f0c09 */
[----:B------:R-:W-:-:S05]  /*4b30*/  IMAD.U32 R8, RZ, RZ, UR8 ;  /* 0x00000008ff087e24 */ /* 0x000fca000f8e00ff */
[----:B----4-:R-:W-:-:S04]  /*4b40*/  LEA R8, P4, R8, R26, 0x8 ;  /* 0x0000001a08087211 */ /* 0x010fc800078840ff */
[----:B------:R-:W-:Y:S02]  /*4b50*/  IADD3.X R9, R27, UR4, RZ, P4, !PT ;  /* 0x000000041b097c10 */ /* 0x000fe4000a7fe4ff */
[----:B------:R-:W-:Y:S01]  /*4b60*/  ISETP.GT.AND P4, PT, R0, 0x80, P5 ;  /* 0x000000800000780c */ /* 0x000fe20002f84270 */
[----:B------:R0:W5:-:S12]  /*4b70*/  LDL.LU.64 R26, [R1+0x200] ;  /* 0x00020000011a7983 */ /* 0x0001580000300a00 */
[----:B------:R-:W2:Y:S02]  /*4b80*/  @P4 LDG.E.LTC128B.U16 R13, desc[UR46][R14.64] ;  /* 0x0000002e0e0d4981 */ /* 0x000ea4000c1e1520 */
[----:B--2---:R-:W-:-:S04]  /*4b90*/  IMAD.U32 R14, R13, 0x10000, RZ ;  /* 0x000100000d0e7824 */ /* 0x004fc800078e00ff */
[----:B------:R-:W-:-:S04]  /*4ba0*/  FMUL R14, R14, R16 ;  /* 0x000000100e0e7220 */ /* 0x000fc80000400000 */
[----:B------:R-:W-:-:S05]  /*4bb0*/  FFMA R14, R18, R2, R14 ;  /* 0x00000002120e7223 */ /* 0x000fca000000000e */
[----:B------:R-:W-:-:S05]  /*4bc0*/  F2FP.BF16.F32.PACK_AB R14, RZ, R14 ;  /* 0x0000000eff0e723e */ /* 0x000fca00000010ff */
[----:B------:R1:W-:Y:S02]  /*4bd0*/  @P4 STG.E.U16 desc[UR46][R8.64], R14 ;  /* 0x0000000e08004986 */ /* 0x0003e4000c10152e */
[----:B-1----:R-:W-:-:S04]  /*4be0*/  IMAD.WIDE.U32 R14, R20, R6, R10 ;  /* 0x00000006140e7225 */ /* 0x002fc800078e000a */
[----:B------:R-:W-:Y:S02]  /*4bf0*/  IMAD.IADD R15, R3, 0x1, R15 ;  /* 0x00000001030f7824 */ /* 0x000fe400078e020f */
[----:B------:R-:W-:-:S04]  /*4c00*/  IMAD.WIDE.U32 R14, R236, UR42, R14 ;  /* 0x0000002aec0e7c25 */ /* 0x000fc8000f8e000e */
[----:B------:R-:W-:Y:S01]  /*4c10*/  IMAD.IADD R15, R237, 0x1, R15 ;  /* 0x00000001ed0f7824 */ /* 0x000fe200078e020f */
[----:B------:R-:W-:-:S04]  /*4c20*/  LEA R18, P4, R14, R232, 0x1 ;  /* 0x000000e80e127211 */ /* 0x000fc800078808ff */
[----:B------:R-:W-:Y:S02]  /*4c30*/  LEA.HI.X R19, R14, R233, R15, 0x1, P4 ;  /* 0x000000e90e137211 */ /* 0x000fe400020f0c0f */
[----:B------:R-:W2:Y:S02]  /*4c40*/  LDL.64 R14, [R1+0x1d0] ;  /* 0x0001d000010e7983 */ /* 0x000ea40000100a00 */
[----:B--2---:R-:W-:-:S04]  /*4c50*/  IMAD.WIDE.U32 R14, R20, R6, R14 ;  /* 0x00000006140e7225 */ /* 0x004fc800078e000e */
[----:B------:R-:W-:Y:S01]  /*4c60*/  IMAD.IADD R20, R3, 0x1, R15 ;  /* 0x0000000103147824 */ /* 0x000fe200078e020f */
[----:B------:R-:W-:Y:S02]  /*4c70*/  IADD3 R3, P4, R24, R14, RZ ;  /* 0x0000000e18037210 */ /* 0x000fe40007f9e0ff */
[----:B------:R0:W5:Y:S03]  /*4c80*/  LDL.LU.64 R24, [R1+0x1f8] ;  /* 0x0001f80001187983 */ /* 0x0001660000300a00 */
[----:B------:R-:W-:Y:S01]  /*4c90*/  IMAD.X R22, R20, 0x1, R235, P4 ;  /* 0x0000000114167824 */ /* 0x000fe200020e06eb */
[----:B------:R1:W-:Y:S02]  /*4ca0*/  STL [R1+0x190], R20 ;  /* 0x0001901401007387 */ /* 0x0003e40000100800 */
[----:B-1----:R-:W-:-:S04]  /*4cb0*/  LEA R20, P4, R3, R232, 0x1 ;  /* 0x000000e803147211 */ /* 0x002fc800078808ff */
[----:B------:R-:W-:Y:S02]  /*4cc0*/  LEA.HI.X R21, R3, R233, R22, 0x1, P4 ;  /* 0x000000e903157211 */ /* 0x000fe400020f0c16 */
[----:B------:R0:W5:Y:S04]  /*4cd0*/  LDL.LU R22, [R1+0x1f4] ;  /* 0x0001f40001167983 */ /* 0x0001680000300800 */
[----:B------:R0:W5:Y:S04]  /*4ce0*/  LDL.LU R3, [R1+0x1f0] ;  /* 0x0001f00001037983 */ /* 0x0001680000300800 */
[----:B------:R1:W-:Y:S04]  /*4cf0*/  STL.64 [R1+0x188], R20 ;  /* 0x0001881401007387 */ /* 0x0003e80000100a00 */
[----:B-1----:R0:W5:Y:S01]  /*4d00*/  LDL.LU.64 R20, [R1+0x1e8] ;  /* 0x0001e80001147983 */ /* 0x0021620000300a00 */
[----:B------:R-:W-:-:S04]  /*4d10*/  LOP3.LUT P4, RZ, R17, 0x4, RZ, 0xc0, !PT ;  /* 0x0000000411ff7812 */ /* 0x000fc8000788c0ff */
[----:B------:R-:W-:Y:S01]  /*4d20*/  ISETP.GT.AND P4, PT, R0, 0x80, P4 ;  /* 0x000000800000780c */ /* 0x000fe20002784270 */
[----:B------:R-:W-:-:S12]  /*4d30*/  BSSY B1, `(.L_x_59) ;  /* 0x0000003000017945 */ /* 0x000fd80003800000 */
[----:B0-----:R-:W-:Y:S05]  /*4d40*/  @!P4 BRA `(.L_x_60) ;  /* 0x000000000004c947 */ /* 0x001fea0003800000 */
[----:B------:R0:W5:Y:S02]  /*4d50*/  LDG.E.LTC128B.U16 R13, desc[UR46][R18.64+0x2] ;  /* 0x0000022e120d7981 */ /* 0x000164000c1e1520 */
.L_x_60:
[----:B------:R-:W-:Y:S05]  /*4d60*/  BSYNC B1 ;  /* 0x0000000000017941 */ /* 0x000fea0003800000 */
.L_x_59:
[----:B-----5:R-:W-:Y:S04]  /*4d70*/  STL [R1+0x1f8], R3 ;  /* 0x0001f80301007387 */ /* 0x020fe80000100800 */
[----:B------:R1:W-:Y:S04]  /*4d80*/  STL.64 [R1+0x1f0], R6 ;  /* 0x0001f00601007387 */ /* 0x0003e80000100a00 */
[----:B-1----:R-:W2:Y:S01]  /*4d90*/  LDL.LU R7, [R1+0x144] ;  /* 0x0001440001077983 */ /* 0x002ea20000300800 */
[----:B------:R-:W-:-:S03]  /*4da0*/  IMAD.U32 R3, R13, 0x10000, RZ ;  /* 0x000100000d037824 */ /* 0x000fc600078e00ff */
[----:B------:R1:W-:Y:S01]  /*4db0*/  STL.64 [R1+0x1e8], R4 ;  /* 0x0001e80401007387 */ /* 0x0003e20000100a00 */
[----:B------:R-:W-:-:S04]  /*4dc0*/  FMUL R3, R3, R16 ;  /* 0x0000001003037220 */ /* 0x000fc80000400000 */
[----:B--2---:R-:W-:Y:S02]  /*4dd0*/  FFMA R7, R7, R2, R3 ;  /* 0x0000000207077223 */ /* 0x004fe40000000003 */
[----:B------:R2:W5:Y:S03]  /*4de0*/  LDL.LU R3, [R1+0x1f8] ;  /* 0x0001f80001037983 */ /* 0x0005660000300800 */
[----:B-1----:R-:W-:Y:S01]  /*4df0*/  F2FP.BF16.F32.PACK_AB R5, RZ, R7 ;  /* 0x00000007ff05723e */ /* 0x002fe200000010ff */
[----:B------:R-:W-:-:S03]  /*4e00*/  IMAD.MOV.U32 R7, RZ, RZ, R9 ;  /* 0x000000ffff077224 */ /* 0x000fc600078e0009 */
[----:B------:R-:W-:Y:S01]  /*4e10*/  PRMT R6, R5, 0x7610, R6 ;  /* 0x0000761005067816 */ /* 0x000fe20000000006 */
[----:B------:R-:W-:-:S03]  /*4e20*/  IMAD.U32 R5, RZ, RZ, UR8 ;  /* 0x00000008ff057e24 */ /* 0x000fc6000f8e00ff */
[----:B------:R-:W-:Y:S01]  /*4e30*/  PRMT R4, R6, 0x7610, R4 ;  /* 0x0000761006047816 */ /* 0x000fe20000000004 */
[----:B------:R-:W-:Y:S02]  /*4e40*/  IMAD.MOV.U32 R6, RZ, RZ, R8 ;  /* 0x000000ffff067224 */ /* 0x000fe400078e0008 */
[----:B------:R-:W-:-:S03]  /*4e50*/  IMAD.SHL.U32 R5, R5, 0x10, RZ ;  /* 0x0000001005057824 */ /* 0x000fc600078e00ff */
[----:B------:R-:W-:Y:S04]  /*4e60*/  STL.64 [R1+0x140], R6 ;  /* 0x0001400601007387 */ /* 0x000fe80000100a00 */
[----:B------:R1:W-:Y:S04]  /*4e70*/  @P4 STG.E.U16 desc[UR46][R6.64+0x2], R4 ;  /* 0x0000020406004986 */ /* 0x0003e8000c10152e */
[----:B-1----:R2:W5:Y:S01]  /*4e80*/  LDL.LU.64 R6, [R1+0x1f0] ;  /* 0x0001f00001067983 */ /* 0x0025620000300a00 */
[----:B------:R-:W-:-:S03]  /*4e90*/  IADD3 R4, P4, R8, R5, RZ ;  /* 0x0000000508047210 */ /* 0x000fc60007f9e0ff */
[----:B------:R-:W3:Y:S01]  /*4ea0*/  LDL R5, [R1+0x1dc] ;  /* 0x0001dc0001057983 */ /* 0x000ee20000100800 */
[----:B------:R-:W-:Y:S01]  /*4eb0*/  BSSY B1, `(.L_x_61) ;  /* 0x000000a000017945 */ /* 0x000fe20003800000 */
[----:B---3--:R-:W-:-:S05]  /*4ec0*/  IMAD.X R5, R9, 0x1, R5, P4 ;  /* 0x0000000109057824 */ /* 0x008fca00020e0605 */
[----:B------:R1:W-:Y:S04]  /*4ed0*/  STL.64 [R1+0x180], R4 ;  /* 0x0001800401007387 */ /* 0x0003e80000100a00 */
[----:B-1----:R2:W5:Y:S01]  /*4ee0*/  LDL.LU.64 R4, [R1+0x1e8] ;  /* 0x0001e80001047983 */ /* 0x0025620000300a00 */
[----:B------:R-:W-:-:S13]  /*4ef0*/  ISETP.GT.AND P4, PT, R0, 0x88, P5 ;  /* 0x000000880000780c */ /* 0x000fda0002f84270 */
[----:B--2---:R-:W-:Y:S05]  /*4f00*/  @!P4 BRA `(.L_x_62) ;  /* 0x000000000010c947 */ /* 0x004fea0003800000 */
[----:B-----5:R1:W-:Y:S04]  /*4f10*/  STL.64 [R1+0x1e8], R2 ;  /* 0x0001e80201007387 */ /* 0x0203e80000100a00 */
[----:B-1----:R-:W2:Y:S04]  /*4f20*/  LDL.LU.64 R2, [R1+0x188] ;  /* 0x0001880001027983 */ /* 0x002ea80000300a00 */
[----:B--2---:R1:W5:Y:S04]  /*4f30*/  LDG.E.LTC128B.U16 R13, desc[UR46][R2.64] ;  /* 0x0000002e020d7981 */ /* 0x004368000c1e1520 */
[----:B------:R1:W5:Y:S02]  /*4f40*/  LDL.LU.64 R2, [R1+0x1e8] ;  /* 0x0001e80001027983 */ /* 0x0003640000300a00 */
.L_x_62:
[----:B------:R-:W-:Y:S05]  /*4f50*/  BSYNC B1 ;  /* 0x0000000000017941 */ /* 0x000fea0003800000 */
.L_x_61:
[----:B-----5:R2:W-:Y:S04]  /*4f60*/  STL.64 [R1+0x1f0], R6 ;  /* 0x0001f00601007387 */ /* 0x0205e80000100a00 */
[----:B--2---:R-:W2:Y:S04]  /*4f70*/  LDL.LU R6, [R1+0x148] ;  /* 0x0001480001067983 */ /* 0x004ea80000300800 */
[----:B------:R-:W3:Y:S04]  /*4f80*/  LDL.LU R7, [R1+0x190] ;  /* 0x0001900001077983 */ /* 0x000ee80000300800 */
[----:B------:R4:W-:Y:S04]  /*4f90*/  STL.64 [R1+0x1e8], R4 ;  /* 0x0001e80401007387 */ /* 0x0009e80000100a00 */
[----:B----4-:R-:W4:Y:S01]  /*4fa0*/  LDL.64 R4, [R1+0x180] ;  /* 0x0001800001047983 */ /* 0x010f220000100a00 */
[----:B------:R-:W-:-:S04]  /*4fb0*/  IMAD.U32 R15, R13, 0x10000, RZ ;  /* 0x000100000d0f7824 */ /* 0x000fc800078e00ff */
[----:B------:R-:W-:-:S04]  /*4fc0*/  FMUL R15, R15, R16 ;  /* 0x000000100f0f7220 */ /* 0x000fc80000400000 */
[----:B--2---:R-:W-:-:S05]  /*4fd0*/  FFMA R15, R6, R2, R15 ;  /* 0x00000002060f7223 */ /* 0x004fca000000000f */
[----:B------:R-:W-:-:S05]  /*4fe0*/  F2FP.BF16.F32.PACK_AB R15, RZ, R15 ;  /* 0x0000000fff0f723e */ /* 0x000fca00000010ff */
[----:B----4-:R3:W-:Y:S01]  /*4ff0*/  @P4 STG.E.U16 desc[UR46][R4.64], R15 ;  /* 0x0000000f04004986 */ /* 0x0107e2000c10152e */
[----:B------:R-:W-:-:S05]  /*5000*/  IADD3 R14, P4, R10, R14, RZ ;  /* 0x0000000e0a0e7210 */ /* 0x000fca0007f9e0ff */
[----:B---3--:R-:W-:Y:S02]  /*5010*/  IMAD.X R15, R11, 0x1, R7, P4 ;  /* 0x000000010b0f7824 */ /* 0x008fe400020e0607 */
[----:B------:R-:W-:Y:S02]  /*5020*/  IMAD.U32 R5, RZ, RZ, UR8 ;  /* 0x00000008ff057e24 */ /* 0x000fe4000f8e00ff */
[----:B------:R-:W-:-:S04]  /*5030*/  IMAD.WIDE.U32 R6, R236, UR42, R14 ;  /* 0x0000002aec067c25 */ /* 0x000fc8000f8e000e */
[----:B------:R-:W-:Y:S01]  /*5040*/  IMAD.IADD R15, R237, 0x1, R7 ;  /* 0x00000001ed0f7824 */ /* 0x000fe200078e0207 */
[----:B------:R-:W-:Y:S01]  /*5050*/  LEA R14, P4, R6, R232, 0x1 ;  /* 0x000000e8060e7211 */ /* 0x000fe200078808ff */
[----:B------:R-:W-:-:S03]  /*5060*/  IMAD.SHL.U32 R5, R5, 0x10, RZ ;  /* 0x0000001005057824 */ /* 0x000fc600078e00ff */
[----:B------:R-:W-:Y:S02]  /*5070*/  LEA.HI.X R15, R6, R233, R15, 0x1, P4 ;  /* 0x000000e9060f7211 */ /* 0x000fe400020f0c0f */
[----:B------:R2:W5:Y:S01]  /*5080*/  LDL.LU.64 R6, [R1+0x1f0] ;  /* 0x0001f00001067983 */ /* 0x0005620000300a00 */
[----:B------:R-:W-:-:S03]  /*5090*/  IADD3 R4, P4, R5, R8, RZ ;  /* 0x0000000805047210 */ /* 0x000fc60007f9e0ff */
[----:B------:R-:W3:Y:S01]  /*50a0*/  LDL R5, [R1+0x1dc] ;  /* 0x0001dc0001057983 */ /* 0x000ee20000100800 */
[----:B------:R-:W-:Y:S01]  /*50b0*/  BSSY B1, `(.L_x_63) ;  /* 0x0000008000017945 */ /* 0x000fe20003800000 */
[----:B---3--:R-:W-:-:S05]  /*50c0*/  IMAD.X R5, R5, 0x1, R9, P4 ;  /* 0x0000000105057824 */ /* 0x008fca00020e0609 */
[----:B------:R3:W-:Y:S04]  /*50d0*/  STL.64 [R1+0x188], R4 ;  /* 0x0001880401007387 */ /* 0x0007e80000100a00 */
[----:B---3--:R2:W5:Y:S01]  /*50e0*/  LDL.LU.64 R4, [R1+0x1e8] ;  /* 0x0001e80001047983 */ /* 0x0085620000300a00 */
[----:B------:R-:W-:-:S04]  /*50f0*/  LOP3.LUT P4, RZ, R17, 0x4, RZ, 0xc0, !PT ;  /* 0x0000000411ff7812 */ /* 0x000fc8000788c0ff */
[----:B------:R-:W-:-:S13]  /*5100*/  ISETP.GT.AND P4, PT, R0, 0x88, P4 ;  /* 0x000000880000780c */ /* 0x000fda0002784270 */
[----:B--2---:R-:W-:Y:S05]  /*5110*/  @!P4 BRA `(.L_x_64) ;  /* 0x000000000004c947 */ /* 0x004fea0003800000 */
[----:B------:R2:W5:Y:S02]  /*5120*/  LDG.E.LTC128B.U16 R13, desc[UR46][R14.64+0x2] ;  /* 0x0000022e0e0d7981 */ /* 0x000564000c1e1520 */
.L_x_64:
[----:B------:R-:W-:Y:S05]  /*5130*/  BSYNC B1 ;  /* 0x0000000000017941 */ /* 0x000fea0003800000 */
.L_x_63:
[----:B------:R-:W-:Y:S04]  /*5140*/  STL [R1+0x204], R9 ;  /* 0x0002040901007387 */ /* 0x000fe80000100800 */
[----:B------:R3:W-:Y:S04]  /*5150*/  STL [R1+0x200], R8 ;  /* 0x0002000801007387 */ /* 0x0007e80000100800 */
[----:B---3--:R-:W3:Y:S04]  /*5160*/  LDL.LU R8, [R1+0x14c] ;  /* 0x00014c0001087983 */ /* 0x008ee80000300800 */
[----:B-----5:R-:W-:Y:S04]  /*5170*/  STL [R1+0x1fc], R7 ;  /* 0x0001fc0701007387 */ /* 0x020fe80000100800 */
[----:B------:R-:W-:Y:S04]  /*5180*/  STL [R1+0x1f8], R6 ;  /* 0x0001f80601007387 */ /* 0x000fe80000100800 */
[----:B------:R4:W-:Y:S04]  /*5190*/  STL.64 [R1+0x1f0], R4 ;  /* 0x0001f00401007387 */ /* 0x0009e80000100a00 */
[----:B----4-:R-:W4:Y:S01]  /*51a0*/  LDL.64 R4, [R1+0x188] ;  /* 0x0001880001047983 */ /* 0x010f220000100a00 */
[----:B------:R-:W-:-:S03]  /*51b0*/  IMAD.U32 R9, R13, 0x10000, RZ ;  /* 0x000100000d097824 */ /* 0x000fc600078e00ff */
[----:B------:R1:W-:Y:S01]  /*51c0*/  STL [R1+0x1e8], R3 ;  /* 0x0001e80301007387 */ /* 0x0003e20000100800 */
[----:B------:R-:W-:-:S04]  /*51d0*/  FMUL R9, R9, R16 ;  /* 0x0000001009097220 */ /* 0x000fc80000400000 */
[----:B---3--:R-:W-:Y:S02]  /*51e0*/  FFMA R8, R8, R2, R9 ;  /* 0x0000000208087223 */ /* 0x008fe40000000009 */
[----:B------:R3:W5:Y:S03]  /*51f0*/  LDL.LU R9, [R1+0x204] ;  /* 0x0002040001097983 */ /* 0x0007660000300800 */
[----:B------:R-:W-:Y:S02]  /*5200*/  F2FP.BF16.F32.PACK_AB R7, RZ, R8 ;  /* 0x00000008ff07723e */ /* 0x000fe400000010ff */
[----:B------:R3:W5:Y:S02]  /*5210*/  LDL.LU R8, [R1+0x200] ;  /* 0x0002000001087983 */ /* 0x0007640000300800 */
[----:B------:R-:W-:Y:S02]  /*5220*/  PRMT R6, R7, 0x7610, R6 ;  /* 0x0000761007067816 */ /* 0x000fe40000000006 */
[----:B------:R3:W5:Y:S02]  /*5230*/  LDL.LU R7, [R1+0x1fc] ;  /* 0x0001fc0001077983 */ /* 0x0007640000300800 */
[----:B-1----:R-:W-:-:S02]  /*5240*/  PRMT R3, R6, 0x7610, R3 ;  /* 0x0000761006037816 */ /* 0x002fc40000000003 */
[----:B------:R3:W5:Y:S04]  /*5250*/  LDL.LU R6, [R1+0x1f8] ;  /* 0x0001f80001067983 */ /* 0x0007680000300800 */
[----:B----4-:R1:W-:Y:S04]  /*5260*/  @P4 STG.E.U16 desc[UR46][R4.64+0x2], R3 ;  /* 0x0000020304004986 */ /* 0x0103e8000c10152e */
[----:B-1----:R3:W5:Y:S04]  /*5270*/  LDL.LU.64 R4, [R1+0x1f0] ;  /* 0x0001f00001047983 */ /* 0x0027680000300a00 */
[----:B------:R3:W5:Y:S01]  /*5280*/  LDL.LU R3, [R1+0x1e8] ;  /* 0x0001e80001037983 */ /* 0x0007620000300800 */
[----:B------:R-:W-:Y:S01]  /*5290*/  LOP3.LUT P4, RZ, R17, 0x2, RZ, 0xc0, !PT ;  /* 0x0000000211ff7812 */ /* 0x000fe2000788c0ff */
[----:B------:R-:W-:Y:S03]  /*52a0*/  BSSY B1, `(.L_x_65) ;  /* 0x0000004000017945 */ /* 0x000fe60003800000 */
[----:B------:R-:W-:-:S13]  /*52b0*/  ISETP.GT.AND P4, PT, R0, 0x80, P4 ;  /* 0x000000800000780c */ /* 0x000fda0002784270 */
[----:B---3--:R-:W-:Y:S05]  /*52c0*/  @!P4 BRA `(.L_x_66) ;  /* 0x000000000004c947 */ /* 0x008fea0003800000 */
[----:B------:R1:W5:Y:S02]  /*52d0*/  LDG.E.LTC128B.U16 R13, desc[UR46][R18.64+0x10] ;  /* 0x0000102e120d7981 */ /* 0x000364000c1e1520 */
.L_x_66:
[----:B------:R-:W-:Y:S05]  /*52e0*/  BSYNC B1 ;  /* 0x0000000000017941 */ /* 0x000fea0003800000 */
.L_x_65:
[----:B-----5:R-:W-:Y:S04]  /*52f0*/  STL [R1+0x1f8], R7 ;  /* 0x0001f80701007387 */ /* 0x020fe80000100800 */
[----:B------:R3:W-:Y:S04]  /*5300*/  STL [R1+0x1f4], R6 ;  /* 0x0001f40601007387 */ /* 0x0007e80000100800 */
[----:B---3--:R-:W3:Y:S01]  /*5310*/  LDL.LU R6, [R1+0x150] ;  /* 0x0001500001067983 */ /* 0x008ee20000300800 */
[----:B------:R-:W-:-:S03]  /*5320*/  IMAD.U32 R7, R13, 0x10000, RZ ;  /* 0x000100000d077824 */ /* 0x000fc600078e00ff */
[----:B------:R4:W-:Y:S01]  /*5330*/  STL [R1+0x1f0], R5 ;  /* 0x0001f00501007387 */ /* 0x0009e20000100800 */
[----:B------:R-:W-:-:S03]  /*5340*/  FMUL R7, R7, R16 ;  /* 0x0000001007077220 */ /* 0x000fc60000400000 */
[----:B------:R0:W-:Y:S04]  /*5350*/  STL [R1+0x1ec], R4 ;  /* 0x0001ec0401007387 */ /* 0x0001e80000100800 */
[----:B------:R2:W-:Y:S01]  /*5360*/  STL [R1+0x1e8], R3 ;  /* 0x0001e80301007387 */ /* 0x0005e20000100800 */
[----:B---3--:R-:W-:-:S03]  /*5370*/  FFMA R6, R6, R2, R7 ;  /* 0x0000000206067223 */ /* 0x008fc60000000007 */
[----:B------:R3:W5:Y:S02]  /*5380*/  LDL.LU R7, [R1+0x1f8] ;  /* 0x0001f80001077983 */ /* 0x0007640000300800 */
[----:B----4-:R-:W-:Y:S02]  /*5390*/  F2FP.BF16.F32.PACK_AB R5, RZ, R6 ;  /* 0x00000006ff05723e */ /* 0x010fe400000010ff */
[----:B------:R3:W5:Y:S02]  /*53a0*/  LDL.LU R6, [R1+0x1f4] ;  /* 0x0001f40001067983 */ /* 0x0007640000300800 */
[----:B0-----:R-:W-:Y:S02]  /*53b0*/  PRMT R4, R5, 0x7610, R4 ;  /* 0x0000761005047816 */ /* 0x001fe40000000004 */
[----:B------:R3:W5:Y:S02]  /*53c0*/  LDL.LU R5, [R1+0x1f0] ;  /* 0x0001f00001057983 */ /* 0x0007640000300800 */
[----:B--2---:R-:W-:-:S02]  /*53d0*/  PRMT R3, R4, 0x7610, R3 ;  /* 0x0000761004037816 */ /* 0x004fc40000000003 */
[----:B------:R3:W5:Y:S04]  /*53e0*/  LDL.LU R4, [R1+0x1ec] ;  /* 0x0001ec0001047983 */ /* 0x0007680000300800 */
[----:B------:R0:W-:Y:S04]  /*53f0*/  @P4 STG.E.U16 desc[UR46][R8.64+0x10], R3 ;  /* 0x0000100308004986 */ /* 0x0001e8000c10152e */
[----:B0-----:R3:W5:Y:S01]  /*5400*/  LDL.LU R3, [R1+0x1e8] ;  /* 0x0001e80001037983 */ /* 0x0017620000300800 */
[----:B------:R-:W-:Y:S01]  /*5410*/  ISETP.GT.AND P4, PT, R0, 0x80, P6 ;  /* 0x000000800000780c */ /* 0x000fe20003784270 */
[----:B------:R-:W-:-:S12]  /*5420*/  BSSY B1, `(.L_x_67) ;  /* 0x0000003000017945 */ /* 0x000fd80003800000 */
[----:B---3--:R-:W-:Y:S05]  /*5430*/  @!P4 BRA `(.L_x_68) ;  /* 0x000000000004c947 */ /* 0x008fea0003800000 */
[----:B------:R0:W5:Y:S02]  /*5440*/  LDG.E.LTC128B.U16 R13, desc[UR46][R18.64+0x12] ;  /* 0x0000122e120d7981 */ /* 0x000164000c1e1520 */
.L_x_68:
[----:B------:R-:W-:Y:S05]  /*5450*/  BSYNC B1 ;  /* 0x0000000000017941 */ /* 0x000fea0003800000 */
.L_x_67:
[----:B------:R-:W-:Y:S04]  /*5460*/  STL [R1+0x204], R9 ;  /* 0x0002040901007387 */ /* 0x000fe80000100800 */
[----:B------:R2:W-:Y:S04]  /*5470*/  STL [R1+0x200], R8 ;  /* 0x0002000801007387 */ /* 0x0005e80000100800 */
[----:B--2---:R-:W2:Y:S04]  /*5480*/  LDL.LU R8, [R1+0x154] ;  /* 0x0001540001087983 */ /* 0x004ea80000300800 */
[----:B-----5:R-:W-:Y:S04]  /*5490*/  STL [R1+0x1fc], R7 ;  /* 0x0001fc0701007387 */ /* 0x020fe80000100800 */
[----:B------:R-:W-:Y:S04]  /*54a0*/  STL [R1+0x1f8], R6 ;  /* 0x0001f80601007387 */ /* 0x000fe80000100800 */
[----:B------:R3:W-:Y:S04]  /*54b0*/  STL.64 [R1+0x1f0], R4 ;  /* 0x0001f00401007387 */ /* 0x0007e80000100a00 */
[----:B---3--:R-:W3:Y:S01]  /*54c0*/  LDL.64 R4, [R1+0x140] ;  /* 0x0001400001047983 */ /* 0x008ee20000100a00 */
[----:B------:R-:W-:-:S03]  /*54d0*/  IMAD.U32 R9, R13, 0x10000, RZ ;  /* 0x000100000d097824 */ /* 0x000fc600078e00ff */
[----:B------:R4:W-:Y:S01]  /*54e0*/  STL [R1+0x1e8], R3 ;  /* 0x0001e80301007387 */ /* 0x0009e20000100800 */
[----:B------:R-:W-:-:S04]  /*54f0*/  FMUL R9, R9, R16 ;  /* 0x0000001009097220 */ /* 0x000fc80000400000 */
[----:B--2---:R-:W-:Y:S02]  /*5500*/  FFMA R8, R8, R2, R9 ;  /* 0x0000000208087223 */ /* 0x004fe40000000009 */
[----:B------:R2:W5:Y:S03]  /*5510*/  LDL.LU R9, [R1+0x204] ;  /* 0x0002040001097983 */ /* 0x0005660000300800 */
[----:B------:R-:W-:Y:S02]  /*5520*/  F2FP.BF16.F32.PACK_AB R7, RZ, R8 ;  /* 0x00000008ff07723e */ /* 0x000fe400000010ff */
[----:B------:R2:W5:Y:S02]  /*5530*/  LDL.LU R8, [R1+0x200] ;  /* 0x0002000001087983 */ /* 0x0005640000300800 */
[----:B------:R-:W-:Y:S02]  /*5540*/  PRMT R6, R7, 0x7610, R6 ;  /* 0x0000761007067816 */ /* 0x000fe40000000006 */
[----:B------:R2:W5:Y:S02]  /*5550*/  LDL.LU R7, [R1+0x1fc] ;  /* 0x0001fc0001077983 */ /* 0x0005640000300800 */
[----:B----4-:R-:W-:-:S02]  /*5560*/  PRMT R3, R6, 0x7610, R3 ;  /* 0x0000761006037816 */ /* 0x010fc40000000003 */
[----:B------:R2:W5:Y:S04]  /*5570*/  LDL.LU R6, [R1+0x1f8] ;  /* 0x0001f80001067983 */ /* 0x0005680000300800 */
[----:B---3--:R3:W-:Y:S04]  /*5580*/  @P4 STG.E.U16 desc[UR46][R4.64+0x12], R3 ;  /* 0x0000120304004986 */ /* 0x0087e8000c10152e */
[----:B---3--:R2:W5:Y:S04]  /*5590*/  LDL.LU.64 R4, [R1+0x1f0] ;  /* 0x0001f00001047983 */ /* 0x0085680000300a00 */
[----:B------:R2:W5:Y:S01]  /*55a0*/  LDL.LU R3, [R1+0x1e8] ;  /* 0x0001e80001037983 */ /* 0x0005620000300800 */
[----:B------:R-:W-:Y:S01]  /*55b0*/  LOP3.LUT P4, RZ, R17, 0x2, RZ, 0xc0, !PT ;  /* 0x0000000211ff7812 */ /* 0x000fe2000788c0ff */
[----:B------:R-:W-:Y:S03]  /*55c0*/  BSSY B1, `(.L_x_69) ;  /* 0x0000004000017945 */ /* 0x000fe60003800000 */
[----:B------:R-:W-:-:S13]  /*55d0*/  ISETP.GT.AND P4, PT, R0, 0x88, P4 ;  /* 0x000000880000780c */ /* 0x000fda0002784270 */
[----:B--2---:R-:W-:Y:S05]  /*55e0*/  @!P4 BRA `(.L_x_70) ;  /* 0x000000000004c947 */ /* 0x004fea0003800000 */
[----:B------:R2:W5:Y:S02]  /*55f0*/  LDG.E.LTC128B.U16 R13, desc[UR46][R14.64+0x10] ;  /* 0x0000102e0e0d7981 */ /* 0x000564000c1e1520 */
.L_x_70:
[----:B------:R-:W-:Y:S05]  /*5600*/  BSYNC B1 ;  /* 0x0000000000017941 */ /* 0x000fea0003800000 */
.L_x_69:
[----:B-----5:R-:W-:Y:S04]  /*5610*/  STL [R1+0x204], R9 ;  /* 0x0002040901007387 */ /* 0x020fe80000100800 */
[----:B------:R3:W-:Y:S04]  /*5620*/  STL [R1+0x200], R8 ;  /* 0x0002000801007387 */ /* 0x0007e80000100800 */
[----:B---3--:R-:W3:Y:S04]  /*5630*/  LDL.LU R8, [R1+0x158] ;  /* 0x0001580001087983 */ /* 0x008ee80000300800 */
[----:B------:R-:W-:Y:S04]  /*5640*/  STL [R1+0x1fc], R7 ;  /* 0x0001fc0701007387 */ /* 0x000fe80000100800 */
        /* <DEDUP_REMOVED lines=12> */
[----:B0-----:R-:W-:-:S02]  /*5710*/  PRMT R3, R6, 0x7610, R3 ;  /* 0x0000761006037816 */ /* 0x001fc40000000003 */
[----:B------:R3:W5:Y:S04]  /*5720*/  LDL.LU R6, [R1+0x1f8] ;  /* 0x0001f80001067983 */ /* 0x0007680000300800 */
[----:B----4-:R0:W-:Y:S04]  /*5730*/  @P4 STG.E.U16 desc[UR46][R4.64+0x10], R3 ;  /* 0x0000100304004986 */ /* 0x0101e8000c10152e */
[----:B0-----:R3:W5:Y:S04]  /*5740*/  LDL.LU.64 R4, [R1+0x1f0] ;  /* 0x0001f00001047983 */ /* 0x0017680000300a00 */
[----:B------:R3:W5:Y:S01]  /*5750*/  LDL.LU R3, [R1+0x1e8] ;  /* 0x0001e80001037983 */ /* 0x0007620000300800 */
[----:B------:R-:W-:Y:S01]  /*5760*/  ISETP.GT.AND P4, PT, R0, 0x88, P6 ;  /* 0x000000880000780c */ /* 0x000fe20003784270 */
[----:B------:R-:W-:-:S12]  /*5770*/  BSSY B1, `(.L_x_71) ;  /* 0x0000003000017945 */ /* 0x000fd80003800000 */
[----:B---3--:R-:W-:Y:S05]  /*5780*/  @!P4 BRA `(.L_x_72) ;  /* 0x000000000004c947 */ /* 0x008fea0003800000 */
[----:B------:R0:W5:Y:S02]  /*5790*/  LDG.E.LTC128B.U16 R13, desc[UR46][R14.64+0x12] ;  /* 0x0000122e0e0d7981 */ /* 0x000164000c1e1520 */
.L_x_72:
[----:B------:R-:W-:Y:S05]  /*57a0*/  BSYNC B1 ;  /* 0x0000000000017941 */ /* 0x000fea0003800000 */
.L_x_71:
[----:B-----5:R-:W-:Y:S04]  /*57b0*/  STL [R1+0x204], R9 ;  /* 0x0002040901007387 */ /* 0x020fe80000100800 */
[----:B------:R3:W-:Y:S04]  /*57c0*/  STL [R1+0x200], R8 ;  /* 0x0002000801007387 */ /* 0x0007e80000100800 */
[----:B---3--:R-:W3:Y:S04]  /*57d0*/  LDL.LU R8, [R1+0x15c] ;  /* 0x00015c0001087983 */ /* 0x008ee80000300800 */
[----:B------:R-:W-:Y:S04]  /*57e0*/  STL [R1+0x1fc], R7 ;  /* 0x0001fc0701007387 */ /* 0x000fe80000100800 */
[----:B------:R-:W-:Y:S04]  /*57f0*/  STL [R1+0x1f8], R6 ;  /* 0x0001f80601007387 */ /* 0x000fe80000100800 */
[----:B------:R4:W-:Y:S04]  /*5800*/  STL.64 [R1+0x1f0], R4 ;  /* 0x0001f00401007387 */ /* 0x0009e80000100a00 */
[----:B----4-:R-:W4:Y:S01]  /*5810*/  LDL.LU.64 R4, [R1+0x188] ;  /* 0x0001880001047983 */ /* 0x010f220000300a00 */
        /* <DEDUP_REMOVED lines=11> */
[----:B----4-:R-:W-:Y:S04]  /*58d0*/  STL.64 [R1+0x148], R4 ;  /* 0x0001480401007387 */ /* 0x010fe80000100a00 */
[----:B------:R1:W-:Y:S04]  /*58e0*/  @P4 STG.E.U16 desc[UR46][R4.64+0x12], R3 ;  /* 0x0000120304004986 */ /* 0x0003e8000c10152e */
[----:B-1----:R3:W5:Y:S04]  /*58f0*/  LDL.LU.64 R4, [R1+0x1f0] ;  /* 0x0001f00001047983 */ /* 0x0027680000300a00 */
[----:B------:R3:W5:Y:S01]  /*5900*/  LDL.LU R3, [R1+0x1e8] ;  /* 0x0001e80001037983 */ /* 0x0007620000300800 */
[----:B------:R-:W-:Y:S01]  /*5910*/  ISETP.GT.AND P4, PT, R0, 0x80, P3 ;  /* 0x000000800000780c */ /* 0x000fe20001f84270 */
[----:B------:R-:W-:-:S12]  /*5920*/  BSSY B1, `(.L_x_73) ;  /* 0x0000003000017945 */ /* 0x000fd80003800000 */
[----:B---3--:R-:W-:Y:S05]  /*5930*/  @!P4 BRA `(.L_x_74) ;  /* 0x000000000004c947 */ /* 0x008fea0003800000 */
[----:B------:R1:W5:Y:S02]  /*5940*/  LDG.E.LTC128B.U16 R13, desc[UR46][R18.64+0x20] ;  /* 0x0000202e120d7981 */ /* 0x000364000c1e1520 */
.L_x_74:
[----:B------:R-:W-:Y:S05]  /*5950*/  BSYNC B1 ;  /* 0x0000000000017941 */ /* 0x000fea0003800000 */
.L_x_73:
        /* <DEDUP_REMOVED lines=22> */
.L_x_76:
[----:B------:R-:W-:Y:S05]  /*5ac0*/  BSYNC B1 ;  /* 0x0000000000017941 */ /* 0x000fea0003800000 */
.L_x_75:
        /* <DEDUP_REMOVED lines=21> */
[----:B------:R-:W-:Y:S01]  /*5c20*/  ISETP.GT.AND P4, PT, R0, 0x88, P3 ;  /* 0x000000880000780c */ /* 0x000fe20001f84270 */
[----:B------:R-:W-:-:S12]  /*5c30*/  BSSY B1, `(.L_x_77) ;  /* 0x0000003000017945 */ /* 0x000fd80003800000 */
[----:B--2---:R-:W-:Y:S05]  /*5c40*/  @!P4 BRA `(.L_x_78) ;  /* 0x000000000004c947 */ /* 0x004fea0003800000 */
[----:B------:R2:W5:Y:S02]  /*5c50*/  LDG.E.LTC128B.U16 R13, desc[UR46][R14.64+0x20] ;  /* 0x0000202e0e0d7981 */ /* 0x000564000c1e1520 */
.L_x_78:
[----:B------:R-:W-:Y:S05]  /*5c60*/  BSYNC B1 ;  /* 0x0000000000017941 */ /* 0x000fea0003800000 */
.L_x_77:
        /* <DEDUP_REMOVED lines=25> */
.L_x_80:
[----:B------:R-:W-:Y:S05]  /*5e00*/  BSYNC B1 ;  /* 0x0000000000017941 */ /* 0x000fea0003800000 */
.L_x_79:
        /* <DEDUP_REMOVED lines=9> */
[----:B------:R-:W-:Y:S01]  /*5ea0*/  FMUL R9, R9, R16 ;  /* 0x0000001009097220 */ /* 0x000fe20000400000 */
[----:B------:R-:W-:Y:S03]  /*5eb0*/  BSSY B1, `(.L_x_81) ;  /* 0x0000011000017945 */ /* 0x000fe60003800000 */
[----:B---3--:R-:W-:Y:S02]  /*5ec0*/  FFMA R8, R8, R2, R9 ;  /* 0x0000000208087223 */ /* 0x008fe40000000009 */
[----:B------:R3:W5:Y:S03]  /*5ed0*/  LDL.LU R9, [R1+0x204] ;  /* 0x0002040001097983 */ /* 0x0007660000300800 */
[----:B------:R-:W-:-:S02]  /*5ee0*/  F2FP.BF16.F32.PACK_AB R7, RZ, R8 ;  /* 0x00000008ff07723e */ /* 0x000fc400000010ff */
[----:B------:R3:W5:Y:S02]  /*5ef0*/  LDL.LU R8, [R1+0x200] ;  /* 0x0002000001087983 */ /* 0x0007640000300800 */
[----:B------:R-:W-:Y:S02]  /*5f00*/  PRMT R6, R7, 0x7610, R6 ;  /* 0x0000761007067816 */ /* 0x000fe40000000006 */
[----:B------:R3:W5:Y:S02]  /*5f10*/  LDL.LU R7, [R1+0x1fc] ;  /* 0x0001fc0001077983 */ /* 0x0007640000300800 */
[----:B-1----:R-:W-:Y:S02]  /*5f20*/  PRMT R3, R6, 0x7610, R3 ;  /* 0x0000761006037816 */ /* 0x002fe40000000003 */
[----:B------:R3:W5:Y:S04]  /*5f30*/  LDL.LU R6, [R1+0x1f8] ;  /* 0x0001f80001067983 */ /* 0x0007680000300800 */
[----:B----4-:R1:W-:Y:S01]  /*5f40*/  @P4 STG.E.U16 desc[UR46][R4.64+0x22], R3 ;  /* 0x0000220304004986 */ /* 0x0103e2000c10152e */
[----:B------:R-:W-:-:S03]  /*5f50*/  ISETP.GT.AND P4, PT, R0, 0x80, P1 ;  /* 0x000000800000780c */ /* 0x000fc60000f84270 */
[----:B-1----:R3:W5:Y:S04]  /*5f60*/  LDL.LU.64 R4, [R1+0x1f0] ;  /* 0x0001f00001047983 */ /* 0x0027680000300a00 */
[----:B------:R3:W5:Y:S04]  /*5f70*/  LDL.LU R3, [R1+0x1e8] ;  /* 0x0001e80001037983 */ /* 0x0007680000300800 */
[----:B------:R3:W-:Y:S02]  /*5f80*/  STL.S16 [R1+0x188], R13 ;  /* 0x0001880d01007387 */ /* 0x0007e40000100600 */
[----:B------:R-:W-:Y:S05]  /*5f90*/  @!P4 BRA `(.L_x_82) ;  /* 0x000000000008c947 */ /* 0x000fea0003800000 */
[----:B---3--:R-:W3:Y:S04]  /*5fa0*/  LDG.E.LTC128B.U16 R13, desc[UR46][R18.64+0x30] ;  /* 0x0000302e120d7981 */ /* 0x008ee8000c1e1520 */
[----:B---3--:R1:W-:Y:S02]  /*5fb0*/  STL [R1+0x188], R13 ;  /* 0x0001880d01007387 */ /* 0x0083e40000100800 */
.L_x_82:
[----:B------:R-:W-:Y:S05]  /*5fc0*/  BSYNC B1 ;  /* 0x0000000000017941 */ /* 0x000fea0003800000 */
.L_x_81:
[----:B------:R4:W-:Y:S04]  /*5fd0*/  STL.64 [R1+0x208], R22 ;  /* 0x0002081601007387 */ /* 0x0009e80000100a00 */
[----:B----4-:R-:W4:Y:S01]  /*5fe0*/  LDL.LU R23, [R1+0x170] ;  /* 0x0001700001177983 */ /* 0x010f220000300800 */
[----:B-1-3--:R-:W-:-:S03]  /*5ff0*/  IMAD.U32 R13, R13, 0x10000, RZ ;  /* 0x000100000d0d7824 */ /* 0x00afc600078e00ff */
[----:B------:R-:W-:Y:S01]  /*6000*/  STL.64 [R1+0x200], R20 ;  /* 0x0002001401007387 */ /* 0x000fe20000100a00 */
[----:B------:R-:W-:-:S03]  /*6010*/  FMUL R13, R13, R16 ;  /* 0x000000100d0d7220 */ /* 0x000fc60000400000 */
[----:B------:R1:W-:Y:S04]  /*6020*/  STL.64 [R1+0x1f8], R18 ;  /* 0x0001f81201007387 */ /* 0x0003e80000100a00 */
[----:B------:R-:W-:Y:S04]  /*6030*/  STL.64 [R1+0x1f0], R14 ;  /* 0x0001f00e01007387 */ /* 0x000fe80000100a00 */
[----:B-----5:R-:W-:Y:S04]  /*6040*/  STL.64 [R1+0x1e8], R4 ;  /* 0x0001e80401007387 */ /* 0x020fe80000100a00 */
[----:B-1----:R-:W3:Y:S01]  /*6050*/  LDL.LU.64 R18, [R1+0x1d0] ;  /* 0x0001d00001127983 */ /* 0x002ee20000300a00 */
[----:B----4-:R-:W-:-:S05]  /*6060*/  FFMA R13, R23, R2, R13 ;  /* 0x00000002170d7223 */ /* 0x010fca000000000d */
[----:B------:R-:W-:-:S05]  /*6070*/  F2FP.BF16.F32.PACK_AB R13, RZ, R13 ;  /* 0x0000000dff0d723e */ /* 0x000fca00000010ff */
[----:B------:R1:W-:Y:S01]  /*6080*/  @P4 STG.E.U16 desc[UR46][R8.64+0x30], R13 ;  /* 0x0000300d08004986 */ /* 0x0003e2000c10152e */
[----:B------:R-:W-:-:S05]  /*6090*/  IADD3 R20, P4, R12, 0x100, RZ ;  /* 0x000001000c147810 */ /* 0x000fca0007f9e0ff */
[----:B-1----:R-:W-:-:S04]  /*60a0*/  IMAD.X R8, RZ, RZ, UR7, P4 ;  /* 0x00000007ff087e24 */ /* 0x002fc8000a0e06ff */
[----:B------:R-:W-:-:S04]  /*60b0*/  IMAD R8, R8, R6, RZ ;  /* 0x0000000608087224 */ /* 0x000fc800078e02ff */
[C---:B------:R-:W-:Y:S02]  /*60c0*/  IMAD R5, R20.reuse, R7, R8 ;  /* 0x0000000714057224 */ /* 0x040fe400078e0208 */
[----:B------:R-:W-:-:S04]  /*60d0*/  IMAD.WIDE.U32 R8, R20, R6, R234 ;  /* 0x0000000614087225 */ /* 0x000fc800078e00ea */
[----:B------:R-:W-:Y:S01]  /*60e0*/  IMAD.IADD R9, R9, 0x1, R5 ;  /* 0x0000000109097824 */ /* 0x000fe200078e0205 */
[----:B0-2---:R-:W-:-:S04]  /*60f0*/  LEA R14, P4, R8, R232, 0x1 ;  /* 0x000000e8080e7211 */ /* 0x005fc800078808ff */
[----:B------:R-:W-:Y:S02]  /*6100*/  LEA.HI.X R15, R8, R233, R9, 0x1, P4 ;  /* 0x000000e9080f7211 */ /* 0x000fe400020f0c09 */
[----:B------:R-:W-:-:S05]  /*6110*/  IADD3 R4, P4, R12, 0x180, RZ ;  /* 0x000001800c047810 */ /* 0x000fca0007f9e0ff */
[----:B------:R-:W-:-:S04]  /*6120*/  IMAD.X R8, RZ, RZ, UR7, P4 ;  /* 0x00000007ff087e24 */ /* 0x000fc8000a0e06ff */
[----:B------:R-:W-:-:S04]  /*6130*/  IMAD R8, R8, R6, RZ ;  /* 0x0000000608087224 */ /* 0x000fc800078e02ff */
[C---:B------:R-:W-:Y:S02]  /*6140*/  IMAD R7, R4.reuse, R7, R8 ;  /* 0x0000000704077224 */ /* 0x040fe400078e0208 */
[----:B------:R-:W-:Y:S01]  /*6150*/  IMAD.WIDE.U32 R8, R4, R6, R234 ;  /* 0x0000000604087225 */ /* 0x000fe200078e00ea */
[----:B------:R0:W-:Y:S03]  /*6160*/  STL.64 [R1+0x160], R14 ;  /* 0x0001600e01007387 */ /* 0x0001e60000100a00 */
[----:B------:R-:W-:Y:S01]  /*6170*/  IMAD.IADD R9, R9, 0x1, R7 ;  /* 0x0000000109097824 */ /* 0x000fe200078e0207 */
[----:B0-----:R-:W-:-:S04]  /*6180*/  LEA R14, P4, R8, R232, 0x1 ;  /* 0x000000e8080e7211 */ /* 0x001fc800078808ff */
[----:B------:R-:W-:-:S05]  /*6190*/  LEA.HI.X R15, R8, R233, R9, 0x1, P4 ;  /* 0x000000e9080f7211 */ /* 0x000fca00020f0c09 */
[----:B------:R0:W-:Y:S04]  /*61a0*/  STL.64 [R1+0x168], R14 ;  /* 0x0001680e01007387 */ /* 0x0001e80000100a00 */
[----:B0-----:R-:W2:Y:S01]  /*61b0*/  LDL.LU.64 R14, [R1+0x1c8] ;  /* 0x0001c800010e7983 */ /* 0x001ea20000300a00 */
[----:B------:R-:W-:-:S04]  /*61c0*/  IMAD.WIDE.U32 R8, R20, R6, R10 ;  /* 0x0000000614087225 */ /* 0x000fc800078e000a */
[----:B------:R-:W-:Y:S02]  /*61d0*/  IMAD.IADD R9, R5, 0x1, R9 ;  /* 0x0000000105097824 */ /* 0x000fe400078e0209 */
[----:B------:R-:W-:-:S04]  /*61e0*/  IMAD.WIDE.U32 R8, R236, UR42, R8 ;  /* 0x0000002aec087c25 */ /* 0x000fc8000f8e0008 */
[----:B------:R-:W-:Y:S01]  /*61f0*/  IMAD.IADD R9, R237, 0x1, R9 ;  /* 0x00000001ed097824 */ /* 0x000fe200078e0209 */
[----:B------:R-:W-:-:S04]  /*6200*/  LEA R12, P4, R8, R232, 0x1 ;  /* 0x000000e8080c7211 */ /* 0x000fc800078808ff */
[----:B------:R-:W-:Y:S01]  /*6210*/  LEA.HI.X R13, R8, R233, R9, 0x1, P4 ;  /* 0x000000e9080d7211 */ /* 0x000fe200020f0c09 */
[----:B------:R-:W-:-:S04]  /*6220*/  IMAD.WIDE.U32 R8, R4, R6, R10 ;  /* 0x0000000604087225 */ /* 0x000fc800078e000a */
[----:B------:R-:W-:Y:S02]  /*6230*/  IMAD.IADD R9, R7, 0x1, R9 ;  /* 0x0000000107097824 */ /* 0x000fe400078e0209 */
[----:B------:R-:W-:-:S04]  /*6240*/  IMAD.WIDE.U32 R22, R236, UR42, R8 ;  /* 0x0000002aec167c25 */ /* 0x000fc8000f8e0008 */
[----:B------:R-:W-:Y:S01]  /*6250*/  IMAD.IADD R9, R237, 0x1, R23 ;  /* 0x00000001ed097824 */ /* 0x000fe200078e0217 */
[----:B------:R-:W-:Y:S01]  /*6260*/  LEA R8, P4, R22, R232, 0x1 ;  /* 0x000000e816087211 */ /* 0x000fe200078808ff */
[----:B---3--:R-:W-:-:S03]  /*6270*/  IMAD.WIDE.U32 R20, R20, R6, R18 ;  /* 0x0000000614147225 */ /* 0x008fc600078e0012 */
[----:B------:R-:W-:Y:S01]  /*6280*/  LEA.HI.X R9, R22, R233, R9, 0x1, P4 ;  /* 0x000000e916097211 */ /* 0x000fe200020f0c09 */
[----:B------:R-:W-:Y:S01]  /*6290*/  IMAD.IADD R234, R5, 0x1, R21 ;  /* 0x0000000105ea7824 */ /* 0x000fe200078e0215 */
[----:B------:R-:W-:Y:S01]  /*62a0*/  IADD3 R22, P4, R10, R20, RZ ;  /* 0x000000140a167210 */ /* 0x000fe20007f9e0ff */
[----:B------:R-:W-:-:S04]  /*62b0*/  IMAD.WIDE.U32 R18, R4, R6, R18 ;  /* 0x0000000604127225 */ /* 0x000fc800078e0012 */
[----:B------:R-:W-:Y:S02]  /*62c0*/  IMAD.X R23, R11, 0x1, R234, P4 ;  /* 0x000000010b177824 */ /* 0x000fe400020e06ea */
[----:B------:R-:W-:Y:S02]  /*62d0*/  IMAD.IADD R4, R7, 0x1, R19 ;  /* 0x0000000107047824 */ /* 0x000fe400078e0213 */
[----:B------:R-:W-:Y:S01]  /*62e0*/  IMAD.MOV.U32 R6, RZ, RZ, R22 ;  /* 0x000000ffff067224 */ /* 0x000fe200078e0016 */
[----:B------:R-:W-:Y:S01]  /*62f0*/  IADD3 R22, P4, R10, R18, RZ ;  /* 0x000000120a167210 */ /* 0x000fe20007f9e0ff */
[----:B------:R-:W-:Y:S02]  /*6300*/  IMAD.MOV.U32 R7, RZ, RZ, R23 ;  /* 0x000000ffff077224 */ /* 0x000fe400078e0017 */
[----:B------:R-:W-:-:S04]  /*6310*/  IMAD.WIDE.U32 R6, R236, UR42, R6 ;  /* 0x0000002aec067c25 */ /* 0x000fc8000f8e0006 */
[----:B------:R-:W-:Y:S01]  /*6320*/  IMAD.X R23, R11, 0x1, R4, P4 ;  /* 0x000000010b177824 */ /* 0x000fe200020e0604 */
[----:B------:R-:W-:Y:S01]  /*6330*/  LEA R10, P4, R6, R232, 0x1 ;  /* 0x000000e8060a7211 */ /* 0x000fe200078808ff */
[----:B------:R-:W-:Y:S02]  /*6340*/  IMAD.IADD R7, R237, 0x1, R7 ;  /* 0x00000001ed077824 */ /* 0x000fe400078e0207 */
[----:B------:R-:W-:-:S03]  /*6350*/  IMAD.WIDE.U32 R22, R236, UR42, R22 ;  /* 0x0000002aec167c25 */ /* 0x000fc6000f8e0016 */
[----:B------:R-:W-:Y:S01]  /*6360*/  LEA.HI.X R11, R6, R233, R7, 0x1, P4 ;  /* 0x000000e9060b7211 */ /* 0x000fe200020f0c07 */
[----:B------:R-:W-:Y:S01]  /*6370*/  IMAD.IADD R237, R237, 0x1, R23 ;  /* 0x00000001eded7824 */ /* 0x000fe200078e0217 */
[----:B------:R-:W-:-:S04]  /*6380*/  LEA R6, P4, R22, R232, 0x1 ;  /* 0x000000e816067211 */ /* 0x000fc800078808ff */
[----:B------:R-:W-:Y:S02]  /*6390*/  LEA.HI.X R7, R22, R233, R237, 0x1, P4 ;  /* 0x000000e916077211 */ /* 0x000fe400020f0ced */
[----:B------:R0:W5:Y:S01]  /*63a0*/  LDL.LU.64 R22, [R1+0x208] ;  /* 0x0002080001167983 */ /* 0x0001620000300a00 */
[----:B--2---:R-:W-:-:S03]  /*63b0*/  IADD3 R236, P4, R14, R20, RZ ;  /* 0x000000140eec7210 */ /* 0x004fc60007f9e0ff */
[----:B------:R0:W5:Y:S02]  /*63c0*/  LDL.LU.64 R20, [R1+0x200] ;  /* 0x0002000001147983 */ /* 0x0001640000300a00 */
[--C-:B------:R-:W-:Y:S01]  /*63d0*/  IMAD.X R237, R234, 0x1, R235.reuse, P4 ;  /* 0x00000001eaed7824 */ /* 0x100fe200020e06eb */
[----:B------:R-:W-:Y:S02]  /*63e0*/  IADD3 R234, P4, R14, R18, RZ ;  /* 0x000000120eea7210 */ /* 0x000fe40007f9e0ff */
[----:B------:R0:W5:Y:S03]  /*63f0*/  LDL.LU.64 R18, [R1+0x1f8] ;  /* 0x0001f80001127983 */ /* 0x0001660000300a00 */
[----:B------:R-:W-:Y:S01]  /*6400*/  IMAD.X R235, R4, 0x1, R235, P4 ;  /* 0x0000000104eb7824 */ /* 0x000fe200020e06eb */
[C---:B------:R-:W-:Y:S01]  /*6410*/  LEA R4, P4, R236.reuse, R232, 0x1 ;  /* 0x000000e8ec047211 */ /* 0x040fe200078808ff */
[----:B------:R0:W5:Y:S03]  /*6420*/  LDL.LU.64 R14, [R1+0x1f0] ;  /* 0x0001f000010e7983 */ /* 0x0001660000300a00 */
[----:B------:R-:W-:-:S05]  /*6430*/  LEA.HI.X R5, R236, R233, R237, 0x1, P4 ;  /* 0x000000e9ec057211 */ /* 0x000fca00020f0ced */
[----:B------:R1:W-:Y:S02]  /*6440*/  STL.64 [R1+0x150], R4 ;  /* 0x0001500401007387 */ /* 0x0003e40000100a00 */
[C---:B-1----:R-:W-:Y:S02]  /*6450*/  LEA R4, P4, R234.reuse, R232, 0x1 ;  /* 0x000000e8ea047211 */ /* 0x042fe400078808ff */
[----:B------:R-:W2:Y:S02]  /*6460*/  LDL.LU R232, [R1+0x188] ;  /* 0x0001880001e87983 */ /* 0x000ea40000300800 */
[----:B------:R-:W-:-:S05]  /*6470*/  LEA.HI.X R5, R234, R233, R235, 0x1, P4 ;  /* 0x000000e9ea057211 */ /* 0x000fca00020f0ceb */
[----:B------:R1:W-:Y:S04]  /*6480*/  STL.64 [R1+0x158], R4 ;  /* 0x0001580401007387 */ /* 0x0003e80000100a00 */
[----:B-1----:R0:W5:Y:S01]  /*6490*/  LDL.LU.64 R4, [R1+0x1e8] ;  /* 0x0001e80001047983 */ /* 0x0021620000300a00 */
[----:B------:R-:W-:Y:S01]  /*64a0*/  ISETP.GT.AND P4, PT, R0, 0x80, P0 ;  /* 0x000000800000780c */ /* 0x000fe20000784270 */
[----:B------:R-:W-:Y:S01]  /*64b0*/  BSSY B1, `(.L_x_83) ;  /* 0x0000004000017945 */ /* 0x000fe20003800000 */
[----:B--2---:R-:W-:-:S11]  /*64c0*/  PRMT R236, R232, 0x7610, R236 ;  /* 0x00007610e8ec7816 */ /* 0x004fd600000000ec */
[----:B0-----:R-:W-:Y:S05]  /*64d0*/  @!P4 BRA `(.L_x_84) ;  /* 0x000000000004c947 */ /* 0x001fea0003800000 */
[----:B-----5:R0:W5:Y:S02]  /*64e0*/  LDG.E.LTC128B.U16 R236, desc[UR46][R18.64+0x32] ;  /* 0x0000322e12ec7981 */ /* 0x020164000c1e1520 */
.L_x_84:
[----:B------:R-:W-:Y:S05]  /*64f0*/  BSYNC B1 ;  /* 0x0000000000017941 */ /* 0x000fea0003800000 */
.L_x_83:
[----:B------:R-:W2:Y:S04]  /*6500*/  LDL.LU R233, [R1+0x174] ;  /* 0x0001740001e97983 */ /* 0x000ea80000300800 */
[----:B------:R-:W3:Y:S01]  /*6510*/  LDL.64 R234, [R1+0x140] ;  /* 0x0001400001ea7983 */ /* 0x000ee20000100a00 */
[----:B-----5:R-:W-:Y:S01]  /*6520*/  IMAD.U32 R232, R236, 0x10000, RZ ;  /* 0x00010000ece87824 */ /* 0x020fe200078e00ff */
[----:B------:R-:W-:Y:S03]  /*6530*/  BSSY B1, `(.L_x_85) ;  /* 0x0000008000017945 */ /* 0x000fe60003800000 */
[----:B------:R-:W-:-:S04]  /*6540*/  FMUL R232, R232, R16 ;  /* 0x00000010e8e87220 */ /* 0x000fc80000400000 */
[----:B--2---:R-:W-:-:S05]  /*6550*/  FFMA R232, R233, R2, R232 ;  /* 0x00000002e9e87223 */ /* 0x004fca00000000e8 */
[----:B------:R-:W-:-:S05]  /*6560*/  F2FP.BF16.F32.PACK_AB R232, RZ, R232 ;  /* 0x000000e8ffe8723e */ /* 0x000fca00000010ff */
[----:B---3--:R1:W-:Y:S01]  /*6570*/  @P4 STG.E.U16 desc[UR46][R234.64+0x32], R232 ;  /* 0x000032e8ea004986 */ /* 0x0083e2000c10152e */
[----:B------:R-:W-:-:S13]  /*6580*/  ISETP.GT.AND P4, PT, R0, 0x88, P1 ;  /* 0x000000880000780c */ /* 0x000fda0000f84270 */
[----:B-1----:R-:W-:Y:S05]  /*6590*/  @!P4 BRA `(.L_x_86) ;  /* 0x000000000004c947 */ /* 0x002fea0003800000 */
[----:B------:R1:W5:Y:S02]  /*65a0*/  LDG.E.LTC128B.U16 R236, desc[UR46][R14.64+0x30] ;  /* 0x0000302e0eec7981 */ /* 0x000364000c1e1520 */
.L_x_86:
[----:B------:R-:W-:Y:S05]  /*65b0*/  BSYNC B1 ;  /* 0x0000000000017941 */ /* 0x000fea0003800000 */
.L_x_85:
[----:B------:R-:W2:Y:S01]  /*65c0*/  LDL.LU R233, [R1+0x178] ;  /* 0x0001780001e97983 */ /* 0x000ea20000300800 */
[----:B-----5:R-:W-:-:S04]  /*65d0*/  IMAD.U32 R232, R236, 0x10000, RZ ;  /* 0x00010000ece87824 */ /* 0x020fc800078e00ff */
[----:B------:R-:W-:-:S04]  /*65e0*/  FMUL R232, R232, R16 ;  /* 0x00000010e8e87220 */ /* 0x000fc80000400000 */
[----:B--2---:R-:W-:-:S05]  /*65f0*/  FFMA R232, R233, R2, R232 ;  /* 0x00000002e9e87223 */ /* 0x004fca00000000e8 */
[----:B------:R-:W-:-:S04]  /*6600*/  F2FP.BF16.F32.PACK_AB R232, RZ, R232 ;  /* 0x000000e8ffe8723e */ /* 0x000fc800000010ff */
[----:B------:R-:W-:Y:S02]  /*6610*/  PRMT R234, R232, 0x7610, R234 ;  /* 0x00007610e8ea7816 */ /* 0x000fe400000000ea */
[----:B------:R-:W2:Y:S01]  /*6620*/  LDL.LU.64 R232, [R1+0x180] ;  /* 0x0001800001e87983 */ /* 0x000ea20000300a00 */
[----:B------:R-:W-:Y:S03]  /*6630*/  BSSY B1, `(.L_x_87) ;  /* 0x0000005000017945 */ /* 0x000fe60003800000 */
[----:B--2---:R2:W-:Y:S01]  /*6640*/  @P4 STG.E.U16 desc[UR46][R232.64+0x30], R234 ;  /* 0x000030eae8004986 */ /* 0x0045e2000c10152e */
[----:B------:R-:W-:-:S13]  /*6650*/  ISETP.GT.AND P4, PT, R0, 0x88, P0 ;  /* 0x000000880000780c */ /* 0x000fda0000784270 */
[----:B--2---:R-:W-:Y:S05]  /*6660*/  @!P4 BRA `(.L_x_88) ;  /* 0x000000000004c947 */ /* 0x004fea0003800000 */
[----:B------:R2:W5:Y:S02]  /*6670*/  LDG.E.LTC128B.U16 R236, desc[UR46][R14.64+0x32] ;  /* 0x0000322e0eec7981 */ /* 0x000564000c1e1520 */
.L_x_88:
[----:B------:R-:W-:Y:S05]  /*6680*/  BSYNC B1 ;  /* 0x0000000000017941 */ /* 0x000fea0003800000 */
.L_x_87:
[----:B------:R-:W3:Y:S04]  /*6690*/  LDL.LU R233, [R1+0x17c] ;  /* 0x00017c0001e97983 */ /* 0x000ee80000300800 */
[----:B------:R4:W-:Y:S04]  /*66a0*/  STL.64 [R1+0x1f8], R8 ;  /* 0x0001f80801007387 */ /* 0x0009e80000100a00 */
[----:B----4-:R-:W4:Y:S04]  /*66b0*/  LDL.64 R8, [R1+0x148] ;  /* 0x0001480001087983 */ /* 0x010f280000100a00 */
[----:B------:R0:W-:Y:S04]  /*66c0*/  STL.64 [R1+0x1f0], R6 ;  /* 0x0001f00601007387 */ /* 0x0001e80000100a00 */
[----:B0-----:R-:W2:Y:S04]  /*66d0*/  LDL.64 R6, [R1+0x1c0] ;  /* 0x0001c00001067983 */ /* 0x001ea80000100a00 */
[----:B------:R0:W-:Y:S04]  /*66e0*/  STL.64 [R1+0x1e8], R4 ;  /* 0x0001e80401007387 */ /* 0x0001e80000100a00 */
[----:B0-----:R-:W2:Y:S01]  /*66f0*/  LDL.LU.64 R4, [R1+0x160] ;  /* 0x0001600001047983 */ /* 0x001ea20000300a00 */
[----:B-----5:R-:W-:Y:S01]  /*6700*/  IMAD.U32 R232, R236, 0x10000, RZ ;  /* 0x00010000ece87824 */ /* 0x020fe200078e00ff */
[----:B------:R-:W-:-:S02]  /*6710*/  USHF.L.U64.HI UR4, UR8, 0x9, UR9 ;  /* 0x0000000908047899 */ /* 0x000fc40008010209 */
[----:B------:R-:W2:Y:S01]  /*6720*/  LDL.LU R235, [R1+0x100] ;  /* 0x0001000001eb7983 */ /* 0x000ea20000300800 */
[----:B------:R-:W-:-:S04]  /*6730*/  FMUL R232, R232, R16 ;  /* 0x00000010e8e87220 */ /* 0x000fc80000400000 */
[----:B---3--:R-:W-:-:S05]  /*6740*/  FFMA R232, R233, R2, R232 ;  /* 0x00000002e9e87223 */ /* 0x008fca00000000e8 */
[----:B------:R-:W-:-:S05]  /*6750*/  F2FP.BF16.F32.PACK_AB R232, RZ, R232 ;  /* 0x000000e8ffe8723e */ /* 0x000fca00000010ff */
[----:B----4-:R0:W-:Y:S02]  /*6760*/  @P4 STG.E.U16 desc[UR46][R8.64+0x32], R232 ;  /* 0x000032e808004986 */ /* 0x0101e4000c10152e */
[----:B0-----:R-:W-:Y:S02]  /*6770*/  IMAD.U32 R232, RZ, RZ, UR8 ;  /* 0x00000008ffe87e24 */ /* 0x001fe4000f8e00ff */
[----:B------:R0:W5:Y:S03]  /*6780*/  LDL.LU.64 R8, [R1+0x1f8] ;  /* 0x0001f80001087983 */ /* 0x0001660000300a00 */
[----:B--2---:R-:W-:-:S04]  /*6790*/  LEA R232, P4, R232, R6, 0x9 ;  /* 0x00000006e8e87211 */ /* 0x004fc800078848ff */
[----:B------:R-:W-:Y:S02]  /*67a0*/  IADD3.X R233, R7, UR4, RZ, P4, !PT ;  /* 0x0000000407e97c10 */ /* 0x000fe4000a7fe4ff */
[----:B------:R-:W-:Y:S01]  /*67b0*/  ISETP.GT.AND P4, PT, R0, 0x100, P5 ;  /* 0x000001000000780c */ /* 0x000fe20002f84270 */
[----:B------:R0:W5:-:S12]  /*67c0*/  LDL.LU.64 R6, [R1+0x1f0] ;  /* 0x0001f00001067983 */ /* 0x0001580000300a00 */
[----:B------:R-:W2:Y:S04]  /*67d0*/  @P4 LDG.E.LTC128B.U16 R236, desc[UR46][R4.64] ;  /* 0x0000002e04ec4981 */ /* 0x000ea8000c1e1520 */
[----:B------:R0:W5:Y:S01]  /*67e0*/  LDL.LU.64 R4, [R1+0x1e8] ;  /* 0x0001e80001047983 */ /* 0x0001620000300a00 */
[----:B------:R-:W-:Y:S01]  /*67f0*/  BSSY B1, `(.L_x_89) ;  /* 0x000000a000017945 */ /* 0x000fe20003800000 */
[----:B--2---:R-:W-:-:S04]  /*6800*/  IMAD.U32 R234, R236, 0x10000, RZ ;  /* 0x00010000ecea7824 */ /* 0x004fc800078e00ff */
[----:B------:R-:W-:-:S04]  /*6810*/  FMUL R234, R234, R16 ;  /* 0x00000010eaea7220 */ /* 0x000fc80000400000 */
[----:B------:R-:W-:-:S05]  /*6820*/  FFMA R234, R235, R2, R234 ;  /* 0x00000002ebea7223 */ /* 0x000fca00000000ea */
[----:B------:R-:W-:-:S05]  /*6830*/  F2FP.BF16.F32.PACK_AB R234, RZ, R234 ;  /* 0x000000eaffea723e */ /* 0x000fca00000010ff */
[----:B------:R0:W-:Y:S01]  /*6840*/  @P4 STG.E.U16 desc[UR46][R232.64], R234 ;  /* 0x000000eae8004986 */ /* 0x0001e2000c10152e */
[----:B------:R-:W-:-:S04]  /*6850*/  LOP3.LUT P4, RZ, R17, 0x4, RZ, 0xc0, !PT ;  /* 0x0000000411ff7812 */ /* 0x000fc8000788c0ff */
[----:B------:R-:W-:-:S13]  /*6860*/  ISETP.GT.AND P4, PT, R0, 0x100, P4 ;  /* 0x000001000000780c */ /* 0x000fda0002784270 */
[----:B0-----:R-:W-:Y:S05]  /*6870*/  @!P4 BRA `(.L_x_90) ;  /* 0x000000000004c947 */ /* 0x001fea0003800000 */
[----:B------:R0:W5:Y:S02]  /*6880*/  LDG.E.LTC128B.U16 R236, desc[UR46][R12.64+0x2] ;  /* 0x0000022e0cec7981 */ /* 0x000164000c1e1520 */
.L_x_90:
[----:B------:R-:W-:Y:S05]  /*6890*/  BSYNC B1 ;  /* 0x0000000000017941 */ /* 0x000fea0003800000 */
.L_x_89:
[----:B------:R-:W2:Y:S01]  /*68a0*/  LDL.LU R235, [R1+0x104] ;  /* 0x0001040001eb7983 */ /* 0x000ea20000300800 */
[----:B-----5:R-:W-:-:S03]  /*68b0*/  IMAD.U32 R234, R236, 0x10000, RZ ;  /* 0x00010000ecea7824 */ /* 0x020fc600078e00ff */
[----:B------:R3:W-:Y:S01]  /*68c0*/  STL.64 [R1+0x1f0], R4 ;  /* 0x0001f00401007387 */ /* 0x0007e20000100a00 */
[----:B------:R-:W-:-:S03]  /*68d0*/  FMUL R234, R234, R16 ;  /* 0x00000010eaea7220 */ /* 0x000fc60000400000 */
[----:B------:R4:W-:Y:S01]  /*68e0*/  STL [R1+0x1e8], R3 ;  /* 0x0001e80301007387 */ /* 0x0009e20000100800 */
[----:B---3--:R-:W-:-:S04]  /*68f0*/  IMAD.U32 R5, RZ, RZ, UR8 ;  /* 0x00000008ff057e24 */ /* 0x008fc8000f8e00ff */
[----:B------:R-:W-:Y:S02]  /*6900*/  IMAD.SHL.U32 R5, R5, 0x10, RZ ;  /* 0x0000001005057824 */ /* 0x000fe400078e00ff */
[----:B--2---:R-:W-:Y:S01]  /*6910*/  FFMA R234, R235, R2, R234 ;  /* 0x00000002ebea7223 */ /* 0x004fe200000000ea */
[----:B------:R-:W-:-:S04]  /*6920*/  IMAD.MOV.U32 R235, RZ, RZ, R233 ;  /* 0x000000ffffeb7224 */ /* 0x000fc800078e00e9 */
[----:B------:R-:W-:-:S04]  /*6930*/  F2FP.BF16.F32.PACK_AB R234, RZ, R234 ;  /* 0x000000eaffea723e */ /* 0x000fc800000010ff */
[----:B------:R-:W-:Y:S01]  /*6940*/  PRMT R237, R234, 0x7610, R237 ;  /* 0x00007610eaed7816 */ /* 0x000fe200000000ed */
[----:B------:R-:W-:-:S05]  /*6950*/  IMAD.MOV.U32 R234, RZ, RZ, R232 ;  /* 0x000000ffffea7224 */ /* 0x000fca00078e00e8 */
[----:B------:R-:W-:Y:S01]  /*6960*/  @P4 STG.E.U16 desc[UR46][R234.64+0x2], R237 ;  /* 0x000002edea004986 */ /* 0x000fe2000c10152e */
[----:B------:R-:W-:-:S03]  /*6970*/  IADD3 R4, P4, R232, R5, RZ ;  /* 0x00000005e8047210 */ /* 0x000fc60007f9e0ff */
[----:B------:R-:W2:Y:S01]  /*6980*/  LDL R5, [R1+0x1dc] ;  /* 0x0001dc0001057983 */ /* 0x000ea20000100800 */
[----:B----4-:R-:W-:Y:S01]  /*6990*/  PRMT R3, R236, 0x7610, R3 ;  /* 0x00007610ec037816 */ /* 0x010fe20000000003 */
[----:B--2---:R-:W-:-:S05]  /*69a0*/  IMAD.X R5, R233, 0x1, R5, P4 ;  /* 0x00000001e9057824 */ /* 0x004fca00020e0605 */
[----:B------:R2:W-:Y:S04]  /*69b0*/  STL.64 [R1+0x100], R4 ;  /* 0x0001000401007387 */ /* 0x0005e80000100a00 */
[----:B--2---:R2:W5:Y:S04]  /*69c0*/  LDL.LU.64 R4, [R1+0x1f0] ;  /* 0x0001f00001047983 */ /* 0x0045680000300a00 */
[----:B------:R3:W-:Y:S04]  /*69d0*/  STL.S16 [R1+0x160], R3 ;  /* 0x0001600301007387 */ /* 0x0007e80000100600 */
[----:B---3--:R2:W5:Y:S01]  /*69e0*/  LDL.LU R3, [R1+0x1e8] ;  /* 0x0001e80001037983 */ /* 0x0085620000300800 */
[----:B------:R-:W-:Y:S01]  /*69f0*/  ISETP.GT.AND P4, PT, R0, 0x108, P5 ;  /* 0x000001080000780c */ /* 0x000fe20002f84270 */
[----:B------:R-:W-:-:S12]  /*6a00*/  BSSY B1, `(.L_x_91) ;  /* 0x0000009000017945 */ /* 0x000fd80003800000 */
[----:B--2---:R-:W-:Y:S05]  /*6a10*/  @!P4 BRA `(.L_x_92) ;  /* 0x00000000001cc947 */ /* 0x004fea0003800000 */
[----:B-----5:R2:W-:Y:S04]  /*6a20*/  STL.64 [R1+0x1f0], R2 ;  /* 0x0001f00201007387 */ /* 0x0205e80000100a00 */
[----:B--2---:R-:W2:Y:S04]  /*6a30*/  LDL.LU.64 R2, [R1+0x150] ;  /* 0x0001500001027983 */ /* 0x004ea80000300a00 */
[----:B------:R2:W-:Y:S04]  /*6a40*/  STL [R1+0x1e8], R0 ;  /* 0x0001e80001007387 */ /* 0x0005e80000100800 */
[----:B--2---:R-:W2:Y:S04]  /*6a50*/  LDG.E.LTC128B.U16 R0, desc[UR46][R2.64] ;  /* 0x0000002e02007981 */ /* 0x004ea8000c1e1520 */
[----:B------:R3:W5:Y:S04]  /*6a60*/  LDL.LU.64 R2, [R1+0x1f0] ;  /* 0x0001f00001027983 */ /* 0x0007680000300a00 */
[----:B--2---:R2:W-:Y:S04]  /*6a70*/  STL [R1+0x160], R0 ;  /* 0x0001600001007387 */ /* 0x0045e80000100800 */
[----:B--2---:R3:W5:Y:S02]  /*6a80*/  LDL.LU R0, [R1+0x1e8] ;  /* 0x0001e80001007983 */ /* 0x0047640000300800 */
.L_x_92:
[----:B------:R-:W-:Y:S05]  /*6a90*/  BSYNC B1 ;  /* 0x0000000000017941 */ /* 0x000fea0003800000 */
.L_x_91:
[----:B------:R2:W-:Y:S04]  /*6aa0*/  STL.64 [R1+0x1f8], R8 ;  /* 0x0001f80801007387 */ /* 0x0005e80000100a00 */
[----:B--2---:R-:W2:Y:S04]  /*6ab0*/  LDL.64 R8, [R1+0x100] ;  /* 0x0001000001087983 */ /* 0x004ea80000100a00 */
[----:B------:R4:W-:Y:S04]  /*6ac0*/  STL [R1+0x1f4], R6 ;  /* 0x0001f40601007387 */ /* 0x0009e80000100800 */
[----:B----4-:R-:W4:Y:S04]  /*6ad0*/  LDL.LU R6, [R1+0x108] ;  /* 0x0001080001067983 */ /* 0x010f280000300800 */
[----:B-----5:R0:W-:Y:S04]  /*6ae0*/  STL [R1+0x1f0], R5 ;  /* 0x0001f00501007387 */ /* 0x0201e80000100800 */
[----:B0-----:R-:W3:Y:S04]  /*6af0*/  LDL R5, [R1+0x1dc] ;  /* 0x0001dc0001057983 */ /* 0x001ee80000100800 */
[----:B------:R0:W-:Y:S04]  /*6b00*/  STL [R1+0x1ec], R4 ;  /* 0x0001ec0401007387 */ /* 0x0001e80000100800 */
[----:B0-----:R-:W2:Y:S04]  /*6b10*/  LDL.LU R4, [R1+0x160] ;  /* 0x0001600001047983 */ /* 0x001ea80000300800 */
[----:B------:R0:W-:Y:S01]  /*6b20*/  STL [R1+0x1e8], R3 ;  /* 0x0001e80301007387 */ /* 0x0001e20000100800 */
[----:B--2---:R-:W-:-:S04]  /*6b30*/  IMAD.U32 R236, R4, 0x10000, RZ ;  /* 0x0001000004ec7824 */ /* 0x004fc800078e00ff */
[----:B------:R-:W-:-:S04]  /*6b40*/  FMUL R236, R236, R16 ;  /* 0x00000010ecec7220 */ /* 0x000fc80000400000 */
[----:B----4-:R-:W-:Y:S01]  /*6b50*/  FFMA R236, R6, R2, R236 ;  /* 0x0000000206ec7223 */ /* 0x010fe200000000ec */
[----:B------:R-:W-:-:S04]  /*6b60*/  IMAD.U32 R6, RZ, RZ, UR8 ;  /* 0x00000008ff067e24 */ /* 0x000fc8000f8e00ff */
[----:B------:R-:W-:Y:S01]  /*6b70*/  F2FP.BF16.F32.PACK_AB R236, RZ, R236 ;  /* 0x000000ecffec723e */ /* 0x000fe200000010ff */
[----:B------:R-:W-:-:S04]  /*6b80*/  IMAD.SHL.U32 R6, R6, 0x10, RZ ;  /* 0x0000001006067824 */ /* 0x000fc800078e00ff */
[----:B------:R2:W-:Y:S01]  /*6b90*/  @P4 STG.E.U16 desc[UR46][R8.64], R236 ;  /* 0x000000ec08004986 */ /* 0x0005e2000c10152e */
[----:B0-----:R-:W-:Y:S02]  /*6ba0*/  PRMT R3, R4, 0x7610, R3 ;  /* 0x0000761004037816 */ /* 0x001fe40000000003 */
[----:B--2---:R-:W-:Y:S01]  /*6bb0*/  IADD3 R236, P4, R6, R232, RZ ;  /* 0x000000e806ec7210 */ /* 0x004fe20007f9e0ff */
[----:B------:R0:W5:Y:S04]  /*6bc0*/  LDL.LU.64 R8, [R1+0x1f8] ;  /* 0x0001f80001087983 */ /* 0x0001680000300a00 */
[----:B------:R0:W5:Y:S01]  /*6bd0*/  LDL.LU R6, [R1+0x1f4] ;  /* 0x0001f40001067983 */ /* 0x0001620000300800 */
[----:B---3--:R-:W-:-:S03]  /*6be0*/  IMAD.X R237, R5, 0x1, R233, P4 ;  /* 0x0000000105ed7824 */ /* 0x008fc600020e06e9 */
[----:B------:R0:W5:Y:S01]  /*6bf0*/  LDL.LU R5, [R1+0x1f0] ;  /* 0x0001f00001057983 */ /* 0x0001620000300800 */
[----:B------:R-:W-:-:S03]  /*6c00*/  LOP3.LUT P4, RZ, R17, 0x4, RZ, 0xc0, !PT ;  /* 0x0000000411ff7812 */ /* 0x000fc6000788c0ff */
[----:B------:R0:W5:Y:S04]  /*6c10*/  LDL.LU R4, [R1+0x1ec] ;  /* 0x0001ec0001047983 */ /* 0x0001680000300800 */
[----:B------:R2:W-:Y:S04]  /*6c20*/  STL.S16 [R1+0x108], R3 ;  /* 0x0001080301007387 */ /* 0x0005e80000100600 */
[----:B--2---:R0:W5:Y:S01]  /*6c30*/  LDL.LU R3, [R1+0x1e8] ;  /* 0x0001e80001037983 */ /* 0x0041620000300800 */
[----:B------:R-:W-:Y:S01]  /*6c40*/  ISETP.GT.AND P4, PT, R0, 0x108, P4 ;  /* 0x000001080000780c */ /* 0x000fe20002784270 */
[----:B------:R-:W-:-:S12]  /*6c50*/  BSSY B1, `(.L_x_93) ;  /* 0x0000006000017945 */ /* 0x000fd80003800000 */
[----:B0-----:R-:W-:Y:S05]  /*6c60*/  @!P4 BRA `(.L_x_94) ;  /* 0x000000000010c947 */ /* 0x001fea0003800000 */
[----:B------:R0:W-:Y:S04]  /*6c70*/  STL [R1+0x1e8], R0 ;  /* 0x0001e80001007387 */ /* 0x0001e80000100800 */
[----:B0-----:R-:W2:Y:S04]  /*6c80*/  LDG.E.LTC128B.U16 R0, desc[UR46][R10.64+0x2] ;  /* 0x0000022e0a007981 */ /* 0x001ea8000c1e1520 */
[----:B--2---:R0:W-:Y:S04]  /*6c90*/  STL [R1+0x108], R0 ;  /* 0x0001080001007387 */ /* 0x0041e80000100800 */
[----:B0-----:R0:W5:Y:S02]  /*6ca0*/  LDL.LU R0, [R1+0x1e8] ;  /* 0x0001e80001007983 */ /* 0x0011640000300800 */
.L_x_94:
[----:B------:R-:W-:Y:S05]  /*6cb0*/  BSYNC B1 ;  /* 0x0000000000017941 */ /* 0x000fea0003800000 */
.L_x_93:
[----:B-----5:R-:W-:Y:S04]  /*6cc0*/  STL [R1+0x200], R9 ;  /* 0x0002000901007387 */ /* 0x020fe80000100800 */
[----:B------:R2:W-:Y:S04]  /*6cd0*/  STL [R1+0x1fc], R8 ;  /* 0x0001fc0801007387 */ /* 0x0005e80000100800 */
[----:B--2---:R-:W2:Y:S04]  /*6ce0*/  LDL.LU R8, [R1+0x10c] ;  /* 0x00010c0001087983 */ /* 0x004ea80000300800 */
[----:B------:R-:W-:Y:S04]  /*6cf0*/  STL [R1+0x1f8], R7 ;  /* 0x0001f80701007387 */ /* 0x000fe80000100800 */
[----:B------:R-:W-:Y:S04]  /*6d00*/  STL [R1+0x1f4], R6 ;  /* 0x0001f40601007387 */ /* 0x000fe80000100800 */
[----:B------:R-:W-:Y:S04]  /*6d10*/  STL [R1+0x1f0], R5 ;  /* 0x0001f00501007387 */ /* 0x000fe80000100800 */
[----:B------:R3:W-:Y:S04]  /*6d20*/  STL [R1+0x1ec], R4 ;  /* 0x0001ec0401007387 */ /* 0x0007e80000100800 */
[----:B---3--:R-:W3:Y:S04]  /*6d30*/  LDL.LU R4, [R1+0x108] ;  /* 0x0001080001047983 */ /* 0x008ee80000300800 */
[----:B------:R4:W-:Y:S01]  /*6d40*/  STL [R1+0x1e8], R3 ;  /* 0x0001e80301007387 */ /* 0x0009e20000100800 */
[----:B---3--:R-:W-:-:S04]  /*6d50*/  IMAD.U32 R9, R4, 0x10000, RZ ;  /* 0x0001000004097824 */ /* 0x008fc800078e00ff */
[----:B------:R-:W-:-:S04]  /*6d60*/  FMUL R9, R9, R16 ;  /* 0x0000001009097220 */ /* 0x000fc80000400000 */
[----:B--2---:R-:W-:Y:S01]  /*6d70*/  FFMA R8, R8, R2, R9 ;  /* 0x0000000208087223 */ /* 0x004fe20000000009 */
[----:B----4-:R-:W-:Y:S01]  /*6d80*/  PRMT R3, R4, 0x7610, R3 ;  /* 0x0000761004037816 */ /* 0x010fe20000000003 */
[----:B------:R2:W5:Y:S03]  /*6d90*/  LDL.LU R9, [R1+0x200] ;  /* 0x0002000001097983 */ /* 0x0005660000300800 */
[----:B------:R-:W-:Y:S02]  /*6da0*/  F2FP.BF16.F32.PACK_AB R7, RZ, R8 ;  /* 0x00000008ff07723e */ /* 0x000fe400000010ff */
[----:B------:R2:W5:Y:S02]  /*6db0*/  LDL.LU R8, [R1+0x1fc] ;  /* 0x0001fc0001087983 */ /* 0x0005640000300800 */
[----:B------:R-:W-:Y:S02]  /*6dc0*/  PRMT R6, R7, 0x7610, R6 ;  /* 0x0000761007067816 */ /* 0x000fe40000000006 */
[----:B------:R2:W5:Y:S02]  /*6dd0*/  LDL.LU R7, [R1+0x1f8] ;  /* 0x0001f80001077983 */ /* 0x0005640000300800 */
[----:B------:R-:W-:-:S02]  /*6de0*/  PRMT R5, R6, 0x7610, R5 ;  /* 0x0000761006057816 */ /* 0x000fc40000000005 */
[----:B------:R2:W5:Y:S04]  /*6df0*/  LDL.LU R6, [R1+0x1f4] ;  /* 0x0001f40001067983 */ /* 0x0005680000300800 */
[----:B------:R3:W-:Y:S04]  /*6e00*/  @P4 STG.E.U16 desc[UR46][R236.64+0x2], R5 ;  /* 0x00000205ec004986 */ /* 0x0007e8000c10152e */
[----:B---3--:R2:W5:Y:S01]  /*6e10*/  LDL.LU R5, [R1+0x1f0] ;  /* 0x0001f00001057983 */ /* 0x0085620000300800 */
[----:B------:R-:W-:-:S03]  /*6e20*/  LOP3.LUT P4, RZ, R17, 0x2, RZ, 0xc0, !PT ;  /* 0x0000000211ff7812 */ /* 0x000fc6000788c0ff */
[----:B------:R2:W5:Y:S04]  /*6e30*/  LDL.LU R4, [R1+0x1ec] ;  /* 0x0001ec0001047983 */ /* 0x0005680000300800 */
[----:B------:R3:W-:Y:S04]  /*6e40*/  STL.S16 [R1+0x108], R3 ;  /* 0x0001080301007387 */ /* 0x0007e80000100600 */
[----:B---3--:R2:W5:Y:S01]  /*6e50*/  LDL.LU R3, [R1+0x1e8] ;  /* 0x0001e80001037983 */ /* 0x0085620000300800 */
[----:B------:R-:W-:Y:S01]  /*6e60*/  ISETP.GT.AND P4, PT, R0, 0x100, P4 ;  /* 0x000001000000780c */ /* 0x000fe20002784270 */
[----:B------:R-:W-:-:S12]  /*6e70*/  BSSY B1, `(.L_x_95) ;  /* 0x0000006000017945 */ /* 0x000fd80003800000 */
[----:B--2---:R-:W-:Y:S05]  /*6e80*/  @!P4 BRA `(.L_x_96) ;  /* 0x000000000010c947 */ /* 0x004fea0003800000 */
[----:B------:R2:W-:Y:S04]  /*6e90*/  STL [R1+0x1e8], R0 ;  /* 0x0001e80001007387 */ /* 0x0005e80000100800 */
[----:B--2---:R-:W2:Y:S04]  /*6ea0*/  LDG.E.LTC128B.U16 R0, desc[UR46][R12.64+0x10] ;  /* 0x0000102e0c007981 */ /* 0x004ea8000c1e1520 */
[----:B--2---:R2:W-:Y:S04]  /*6eb0*/  STL [R1+0x108], R0 ;  /* 0x0001080001007387 */ /* 0x0045e80000100800 */
[----:B--2---:R2:W5:Y:S02]  /*6ec0*/  LDL.LU R0, [R1+0x1e8] ;  /* 0x0001e80001007983 */ /* 0x0045640000300800 */
.L_x_96:
[----:B------:R-:W-:Y:S05]  /*6ed0*/  BSYNC B1 ;  /* 0x0000000000017941 */ /* 0x000fea0003800000 */
.L_x_95:
[----:B-----5:R-:W-:Y:S04]  /*6ee0*/  STL [R1+0x200], R9 ;  /* 0x0002000901007387 */ /* 0x020fe80000100800 */
[----:B------:R3:W-:Y:S04]  /*6ef0*/  STL [R1+0x1fc], R8 ;  /* 0x0001fc0801007387 */ /* 0x0007e80000100800 */
[----:B---3--:R-:W3:Y:S04]  /*6f00*/  LDL.LU R8, [R1+0x110] ;  /* 0x0001100001087983 */ /* 0x008ee80000300800 */
[----:B------:R-:W-:Y:S04]  /*6f10*/  STL [R1+0x1f8], R7 ;  /* 0x0001f80701007387 */ /* 0x000fe80000100800 */
[----:B------:R-:W-:Y:S04]  /*6f20*/  STL [R1+0x1f4], R6 ;  /* 0x0001f40601007387 */ /* 0x000fe80000100800 */
[----:B------:R-:W-:Y:S04]  /*6f30*/  STL [R1+0x1f0], R5 ;  /* 0x0001f00501007387 */ /* 0x000fe80000100800 */
[----:B------:R4:W-:Y:S04]  /*6f40*/  STL [R1+0x1ec], R4 ;  /* 0x0001ec0401007387 */ /* 0x0009e80000100800 */
[----:B----4-:R-:W4:Y:S04]  /*6f50*/  LDL.LU R4, [R1+0x108] ;  /* 0x0001080001047983 */ /* 0x010f280000300800 */
[----:B------:R0:W-:Y:S01]  /*6f60*/  STL [R1+0x1e8], R3 ;  /* 0x0001e80301007387 */ /* 0x0001e20000100800 */
[----:B----4-:R-:W-:-:S04]  /*6f70*/  IMAD.U32 R9, R4, 0x10000, RZ ;  /* 0x0001000004097824 */ /* 0x010fc800078e00ff */
[----:B------:R-:W-:-:S04]  /*6f80*/  FMUL R9, R9, R16 ;  /* 0x0000001009097220 */ /* 0x000fc80000400000 */
[----:B---3--:R-:W-:Y:S01]  /*6f90*/  FFMA R8, R8, R2, R9 ;  /* 0x0000000208087223 */ /* 0x008fe20000000009 */
[----:B0-----:R-:W-:Y:S01]  /*6fa0*/  PRMT R3, R4, 0x7610, R3 ;  /* 0x0000761004037816 */ /* 0x001fe20000000003 */
        /* <DEDUP_REMOVED lines=8> */
[----:B---3--:R0:W5:Y:S04]  /*7030*/  LDL.LU R5, [R1+0x1f0] ;  /* 0x0001f00001057983 */ /* 0x0081680000300800 */
[----:B------:R0:W5:Y:S04]  /*7040*/  LDL.LU R4, [R1+0x1ec] ;  /* 0x0001ec0001047983 */ /* 0x0001680000300800 */
[----:B------:R3:W-:Y:S04]  /*7050*/  STL.S16 [R1+0x108], R3 ;  /* 0x0001080301007387 */ /* 0x0007e80000100600 */
[----:B---3--:R0:W5:Y:S01]  /*7060*/  LDL.LU R3, [R1+0x1e8] ;  /* 0x0001e80001037983 */ /* 0x0081620000300800 */
[----:B------:R-:W-:Y:S01]  /*7070*/  ISETP.GT.AND P4, PT, R0, 0x100, P6 ;  /* 0x000001000000780c */ /* 0x000fe20003784270 */
[----:B------:R-:W-:-:S12]  /*7080*/  BSSY B1, `(.L_x_97) ;  /* 0x0000006000017945 */ /* 0x000fd80003800000 */
[----:B0-----:R-:W-:Y:S05]  /*7090*/  @!P4 BRA `(.L_x_98) ;  /* 0x000000000010c947 */ /* 0x001fea0003800000 */
[----:B------:R0:W-:Y:S04]  /*70a0*/  STL [R1+0x1e8], R0 ;  /* 0x0001e80001007387 */ /* 0x0001e80000100800 */
[----:B0-----:R-:W3:Y:S04]  /*70b0*/  LDG.E.LTC128B.U16 R0, desc[UR46][R12.64+0x12] ;  /* 0x0000122e0c007981 */ /* 0x001ee8000c1e1520 */
[----:B---3--:R0:W-:Y:S04]  /*70c0*/  STL [R1+0x108], R0 ;  /* 0x0001080001007387 */ /* 0x0081e80000100800 */
[----:B0-----:R0:W5:Y:S02]  /*70d0*/  LDL.LU R0, [R1+0x1e8] ;  /* 0x0001e80001007983 */ /* 0x0011640000300800 */
.L_x_98:
[----:B------:R-:W-:Y:S05]  /*70e0*/  BSYNC B1 ;  /* 0x0000000000017941 */ /* 0x000fea0003800000 */
.L_x_97:
        /* <DEDUP_REMOVED lines=12> */
[----:B-1----:R-:W-:Y:S01]  /*71b0*/  PRMT R3, R4, 0x7610, R3 ;  /* 0x0000761004037816 */ /* 0x002fe20000000003 */
        /* <DEDUP_REMOVED lines=15> */
[----:B-1----:R-:W-:Y:S05]  /*72b0*/  @!P4 BRA `(.L_x_100) ;  /* 0x000000000010c947 */ /* 0x002fea0003800000 */
[----:B------:R1:W-:Y:S04]  /*72c0*/  STL [R1+0x1e8], R0 ;  /* 0x0001e80001007387 */ /* 0x0003e80000100800 */
[----:B-1----:R-:W3:Y:S04]  /*72d0*/  LDG.E.LTC128B.U16 R0, desc[UR46][R10.64+0x10] ;  /* 0x0000102e0a007981 */ /* 0x002ee8000c1e1520 */
[----:B---3--:R1:W-:Y:S04]  /*72e0*/  STL [R1+0x108], R0 ;  /* 0x0001080001007387 */ /* 0x0083e80000100800 */
[----:B-1----:R1:W5:Y:S02]  /*72f0*/  LDL.LU R0, [R1+0x1e8] ;  /* 0x0001e80001007983 */ /* 0x0023640000300800 */
.L_x_100:
[----:B------:R-:W-:Y:S05]  /*7300*/  BSYNC B1 ;  /* 0x0000000000017941 */ /* 0x000fea0003800000 */
.L_x_99:
[----:B------:R-:W-:Y:S04]  /*7310*/  STL [R1+0x20c], R11 ;  /* 0x00020c0b01007387 */ /* 0x000fe80000100800 */
[----:B------:R3:W-:Y:S04]  /*7320*/  STL [R1+0x208], R10 ;  /* 0x0002080a01007387 */ /* 0x0007e80000100800 */
[----:B---3--:R-:W3:Y:S04]  /*7330*/  LDL.LU R10, [R1+0x118] ;  /* 0x00011800010a7983 */ /* 0x008ee80000300800 */
[----:B-----5:R-:W-:Y:S04]  /*7340*/  STL [R1+0x204], R9 ;  /* 0x0002040901007387 */ /* 0x020fe80000100800 */
[----:B------:R-:W-:Y:S04]  /*7350*/  STL [R1+0x200], R8 ;  /* 0x0002000801007387 */ /* 0x000fe80000100800 */
[----:B------:R4:W-:Y:S04]  /*7360*/  STL.64 [R1+0x1f8], R6 ;  /* 0x0001f80601007387 */ /* 0x0009e80000100a00 */
[----:B----4-:R-:W4:Y:S04]  /*7370*/  LDL.64 R6, [R1+0x100] ;  /* 0x0001000001067983 */ /* 0x010f280000100a00 */
[----:B------:R-:W-:Y:S04]  /*7380*/  STL [R1+0x1f0], R5 ;  /* 0x0001f00501007387 */ /* 0x000fe80000100800 */
[----:B------:R0:W-:Y:S04]  /*7390*/  STL [R1+0x1ec], R4 ;  /* 0x0001ec0401007387 */ /* 0x0001e80000100800 */
[----:B0-----:R-:W2:Y:S04]  /*73a0*/  LDL.LU R4, [R1+0x108] ;  /* 0x0001080001047983 */ /* 0x001ea80000300800 */
[----:B------:R0:W-:Y:S01]  /*73b0*/  STL [R1+0x1e8], R3 ;  /* 0x0001e80301007387 */ /* 0x0001e20000100800 */
[----:B--2---:R-:W-:-:S04]  /*73c0*/  IMAD.U32 R11, R4, 0x10000, RZ ;  /* 0x00010000040b7824 */ /* 0x004fc800078e00ff */
[----:B------:R-:W-:-:S04]  /*73d0*/  FMUL R11, R11, R16 ;  /* 0x000000100b0b7220 */ /* 0x000fc80000400000 */
[----:B---3--:R-:W-:Y:S02]  /*73e0*/  FFMA R10, R10, R2, R11 ;  /* 0x000000020a0a7223 */ /* 0x008fe4000000000b */
[----:B------:R2:W5:Y:S03]  /*73f0*/  LDL.LU R11, [R1+0x20c] ;  /* 0x00020c00010b7983 */ /* 0x0005660000300800 */
[----:B------:R-:W-:Y:S02]  /*7400*/  F2FP.BF16.F32.PACK_AB R9, RZ, R10 ;  /* 0x0000000aff09723e */ /* 0x000fe400000010ff */
[----:B------:R2:W5:Y:S02]  /*7410*/  LDL.LU R10, [R1+0x208] ;  /* 0x00020800010a7983 */ /* 0x0005640000300800 */
[----:B------:R-:W-:Y:S02]  /*7420*/  PRMT R8, R9, 0x7610, R8 ;  /* 0x0000761009087816 */ /* 0x000fe40000000008 */
[----:B------:R2:W5:Y:S02]  /*7430*/  LDL.LU R9, [R1+0x204] ;  /* 0x0002040001097983 */ /* 0x0005640000300800 */
[----:B------:R-:W-:-:S02]  /*7440*/  PRMT R5, R8, 0x7610, R5 ;  /* 0x0000761008057816 */ /* 0x000fc40000000005 */
[----:B0-----:R-:W-:Y:S01]  /*7450*/  PRMT R3, R4, 0x7610, R3 ;  /* 0x0000761004037816 */ /* 0x001fe20000000003 */
[----:B------:R2:W5:Y:S04]  /*7460*/  LDL.LU R8, [R1+0x200] ;  /* 0x0002000001087983 */ /* 0x0005680000300800 */
[----:B----4-:R0:W-:Y:S04]  /*7470*/  @P4 STG.E.U16 desc[UR46][R6.64+0x10], R5 ;  /* 0x0000100506004986 */ /* 0x0101e8000c10152e */
[----:B0-----:R2:W5:Y:S04]  /*7480*/  LDL.LU.64 R6, [R1+0x1f8] ;  /* 0x0001f80001067983 */ /* 0x0015680000300a00 */
[----:B------:R2:W5:Y:S04]  /*7490*/  LDL.LU R5, [R1+0x1f0] ;  /* 0x0001f00001057983 */ /* 0x0005680000300800 */
[----:B------:R2:W5:Y:S04]  /*74a0*/  LDL.LU R4, [R1+0x1ec] ;  /* 0x0001ec0001047983 */ /* 0x0005680000300800 */
[----:B------:R0:W-:Y:S04]  /*74b0*/  STL.S16 [R1+0x108], R3 ;  /* 0x0001080301007387 */ /* 0x0001e80000100600 */
[----:B0-----:R2:W5:Y:S01]  /*74c0*/  LDL.LU R3, [R1+0x1e8] ;  /* 0x0001e80001037983 */ /* 0x0015620000300800 */
[----:B------:R-:W-:Y:S01]  /*74d0*/  ISETP.GT.AND P4, PT, R0, 0x108, P6 ;  /* 0x000001080000780c */ /* 0x000fe20003784270 */
[----:B------:R-:W-:-:S12]  /*74e0*/  BSSY B1, `(.L_x_101) ;  /* 0x0000006000017945 */ /* 0x000fd80003800000 */
[----:B--2---:R-:W-:Y:S05]  /*74f0*/  @!P4 BRA `(.L_x_102) ;  /* 0x000000000010c947 */ /* 0x004fea0003800000 */
[----:B------:R0:W-:Y:S04]  /*7500*/  STL [R1+0x1e8], R0 ;  /* 0x0001e80001007387 */ /* 0x0001e80000100800 */
[----:B0----5:R-:W2:Y:S04]  /*7510*/  LDG.E.LTC128B.U16 R0, desc[UR46][R10.64+0x12] ;  /* 0x0000122e0a007981 */ /* 0x021ea8000c1e1520 */
[----:B--2---:R0:W-:Y:S04]  /*7520*/  STL [R1+0x108], R0 ;  /* 0x0001080001007387 */ /* 0x0041e80000100800 */
[----:B0-----:R0:W5:Y:S02]  /*7530*/  LDL.LU R0, [R1+0x1e8] ;  /* 0x0001e80001007983 */ /* 0x0011640000300800 */
.L_x_102:
[----:B------:R-:W-:Y:S05]  /*7540*/  BSYNC B1 ;  /* 0x0000000000017941 */ /* 0x000fea0003800000 */
.L_x_101:
        /* <DEDUP_REMOVED lines=32> */
.L_x_104:
[----:B------:R-:W-:Y:S05]  /*7750*/  BSYNC B1 ;  /* 0x0000000000017941 */ /* 0x000fea0003800000 */
.L_x_103:
        /* <DEDUP_REMOVED lines=32> */
.L_x_106:
[----:B------:R-:W-:Y:S05]  /*7960*/  BSYNC B1 ;  /* 0x0000000000017941 */ /* 0x000fea0003800000 */
.L_x_105:
        /* <DEDUP_REMOVED lines=32> */
.L_x_108:
[----:B------:R-:W-:Y:S05]  /*7b70*/  BSYNC B1 ;  /* 0x0000000000017941 */ /* 0x000fea0003800000 */
.L_x_107:
        /* <DEDUP_REMOVED lines=35> */
.L_x_110:
[----:B------:R-:W-:Y:S05]  /*7db0*/  BSYNC B1 ;  /* 0x0000000000017941 */ /* 0x000fea0003800000 */
.L_x_109:
        /* <DEDUP_REMOVED lines=32> */
.L_x_112:
[----:B------:R-:W-:Y:S05]  /*7fc0*/  BSYNC B1 ;  /* 0x0000000000017941 */ /* 0x000fea0003800000 */
.L_x_111:
[----:B-----5:R3:W-:Y:S04]  /*7fd0*/  STL [R1+0x1f8], R7 ;  /* 0x0001f80701007387 */ /* 0x0207e80000100800 */
[----:B---3--:R-:W3:Y:S04]  /*7fe0*/  LDL R7, [R1+0x108] ;  /* 0x0001080001077983 */ /* 0x008ee80000100800 */
[----:B------:R4:W-:Y:S04]  /*7ff0*/  STL [R1+0x1f4], R6 ;  /* 0x0001f40601007387 */ /* 0x0009e80000100800 */
[----:B----4-:R-:W4:Y:S04]  /*8000*/  LDL.LU R6, [R1+0x130] ;  /* 0x0001300001067983 */ /* 0x010f280000300800 */
[----:B------:R0:W-:Y:S04]  /*8010*/  STL [R1+0x1f0], R5 ;  /* 0x0001f00501007387 */ /* 0x0001e80000100800 */
[----:B------:R1:W-:Y:S04]  /*8020*/  STL [R1+0x1ec], R4 ;  /* 0x0001ec0401007387 */ /* 0x0003e80000100800 */
[----:B------:R2:W-:Y:S01]  /*8030*/  STL [R1+0x1e8], R3 ;  /* 0x0001e80301007387 */ /* 0x0005e20000100800 */
[----:B---3--:R-:W-:-:S04]  /*8040*/  IMAD.U32 R7, R7, 0x10000, RZ ;  /* 0x0001000007077824 */ /* 0x008fc800078e00ff */
[----:B------:R-:W-:-:S04]  /*8050*/  FMUL R7, R7, R16 ;  /* 0x0000001007077220 */ /* 0x000fc80000400000 */
[----:B----4-:R-:W-:Y:S02]  /*8060*/  FFMA R6, R6, R2, R7 ;  /* 0x0000000206067223 */ /* 0x010fe40000000007 */
[----:B------:R3:W5:Y:S03]  /*8070*/  LDL.LU R7, [R1+0x1f8] ;  /* 0x0001f80001077983 */ /* 0x0007660000300800 */
[----:B0-----:R-:W-:Y:S02]  /*8080*/  F2FP.BF16.F32.PACK_AB R5, RZ, R6 ;  /* 0x00000006ff05723e */ /* 0x001fe400000010ff */
[----:B------:R3:W5:Y:S02]  /*8090*/  LDL.LU R6, [R1+0x1f4] ;  /* 0x0001f40001067983 */ /* 0x0007640000300800 */
[----:B-1----:R-:W-:Y:S02]  /*80a0*/  PRMT R4, R5, 0x7610, R4 ;  /* 0x0000761005047816 */ /* 0x002fe40000000004 */
[----:B------:R3:W5:Y:S02]  /*80b0*/  LDL.LU R5, [R1+0x1f0] ;  /* 0x0001f00001057983 */ /* 0x0007640000300800 */
[----:B--2---:R-:W-:-:S02]  /*80c0*/  PRMT R3, R4, 0x7610, R3 ;  /* 0x0000761004037816 */ /* 0x004fc40000000003 */
[----:B------:R3:W5:Y:S04]  /*80d0*/  LDL.LU R4, [R1+0x1ec] ;  /* 0x0001ec0001047983 */ /* 0x0007680000300800 */
[----:B------:R0:W-:Y:S04]  /*80e0*/  @P4 STG.E.U16 desc[UR46][R232.64+0x30], R3 ;  /* 0x00003003e8004986 */ /* 0x0001e8000c10152e */
[----:B0-----:R3:W5:Y:S04]  /*80f0*/  LDL.LU R3, [R1+0x1e8] ;  /* 0x0001e80001037983 */ /* 0x0017680000300800 */
[----:B------:R-:W2:Y:S01]  /*8100*/  LDL.LU R233, [R1+0x108] ;  /* 0x0001080001e97983 */ /* 0x000ea20000300800 */
[----:B------:R-:W-:Y:S01]  /*8110*/  ISETP.GT.AND P4, PT, R0, 0x100, P0 ;  /* 0x000001000000780c */ /* 0x000fe20000784270 */
[----:B------:R-:W-:Y:S01]  /*8120*/  BSSY B1, `(.L_x_113) ;  /* 0x0000004000017945 */ /* 0x000fe20003800000 */
[----:B--2---:R-:W-:-:S11]  /*8130*/  PRMT R232, R233, 0x7610, R232 ;  /* 0x00007610e9e87816 */ /* 0x004fd600000000e8 */
[----:B---3--:R-:W-:Y:S05]  /*8140*/  @!P4 BRA `(.L_x_114) ;  /* 0x000000000004c947 */ /* 0x008fea0003800000 */
[----:B------:R0:W5:Y:S02]  /*8150*/  LDG.E.LTC128B.U16 R232, desc[UR46][R12.64+0x32] ;  /* 0x0000322e0ce87981 */ /* 0x000164000c1e1520 */
.L_x_114:
[----:B------:R-:W-:Y:S05]  /*8160*/  BSYNC B1 ;  /* 0x0000000000017941 */ /* 0x000fea0003800000 */
.L_x_113:
[----:B-----5:R1:W-:Y:S04]  /*8170*/  STL [R1+0x1e8], R3 ;  /* 0x0001e80301007387 */ /* 0x0203e80000100800 */
[----:B-1----:R-:W2:Y:S01]  /*8180*/  LDL.LU R3, [R1+0x134] ;  /* 0x0001340001037983 */ /* 0x002ea20000300800 */
[----:B------:R-:W-:-:S04]  /*8190*/  IMAD.U32 R233, R232, 0x10000, RZ ;  /* 0x00010000e8e97824 */ /* 0x000fc800078e00ff */
[----:B------:R-:W-:Y:S01]  /*81a0*/  FMUL R233, R233, R16 ;  /* 0x00000010e9e97220 */ /* 0x000fe20000400000 */
[----:B------:R-:W-:Y:S03]  /*81b0*/  BSSY B1, `(.L_x_115) ;  /* 0x0000008000017945 */ /* 0x000fe60003800000 */
[----:B--2---:R-:W-:Y:S02]  /*81c0*/  FFMA R233, R3, R2, R233 ;  /* 0x0000000203e97223 */ /* 0x004fe400000000e9 */
[----:B------:R1:W5:Y:S03]  /*81d0*/  LDL.LU R3, [R1+0x1e8] ;  /* 0x0001e80001037983 */ /* 0x0003660000300800 */
[----:B------:R-:W-:-:S05]  /*81e0*/  F2FP.BF16.F32.PACK_AB R233, RZ, R233 ;  /* 0x000000e9ffe9723e */ /* 0x000fca00000010ff */
[----:B------:R1:W-:Y:S01]  /*81f0*/  @P4 STG.E.U16 desc[UR46][R234.64+0x32], R233 ;  /* 0x000032e9ea004986 */ /* 0x0003e2000c10152e */
[----:B------:R-:W-:-:S13]  /*8200*/  ISETP.GT.AND P4, PT, R0, 0x108, P1 ;  /* 0x000001080000780c */ /* 0x000fda0000f84270 */
[----:B-1----:R-:W-:Y:S05]  /*8210*/  @!P4 BRA `(.L_x_116) ;  /* 0x000000000004c947 */ /* 0x002fea0003800000 */
[----:B------:R1:W5:Y:S02]  /*8220*/  LDG.E.LTC128B.U16 R232, desc[UR46][R10.64+0x30] ;  /* 0x0000302e0ae87981 */ /* 0x000364000c1e1520 */
.L_x_116:
[----:B------:R-:W-:Y:S05]  /*8230*/  BSYNC B1 ;  /* 0x0000000000017941 */ /* 0x000fea0003800000 */
.L_x_115:
[----:B-----5:R2:W-:Y:S04]  /*8240*/  STL [R1+0x1f0], R3 ;  /* 0x0001f00301007387 */ /* 0x0205e80000100800 */
[----:B--2---:R-:W2:Y:S04]  /*8250*/  LDL.LU R3, [R1+0x138] ;  /* 0x0001380001037983 */ /* 0x004ea80000300800 */
[----:B------:R3:W-:Y:S04]  /*8260*/  STL.64 [R1+0x1e8], R4 ;  /* 0x0001e80401007387 */ /* 0x0007e80000100a00 */
[----:B---3--:R-:W3:Y:S01]  /*8270*/  LDL.LU.64 R4, [R1+0x100] ;  /* 0x0001000001047983 */ /* 0x008ee20000300a00 */
[----:B------:R-:W-:-:S04]  /*8280*/  IMAD.U32 R233, R232, 0x10000, RZ ;  /* 0x00010000e8e97824 */ /* 0x000fc800078e00ff */
[----:B------:R-:W-:-:S04]  /*8290*/  FMUL R233, R233, R16 ;  /* 0x00000010e9e97220 */ /* 0x000fc80000400000 */
[----:B--2---:R-:W-:Y:S02]  /*82a0*/  FFMA R233, R3, R2, R233 ;  /* 0x0000000203e97223 */ /* 0x004fe400000000e9 */
[----:B------:R2:W5:Y:S03]  /*82b0*/  LDL.LU R3, [R1+0x1f0] ;  /* 0x0001f00001037983 */ /* 0x0005660000300800 */
[----:B------:R-:W-:-:S05]  /*82c0*/  F2FP.BF16.F32.PACK_AB R233, RZ, R233 ;  /* 0x000000e9ffe9723e */ /* 0x000fca00000010ff */
[----:B---3--:R3:W-:Y:S04]  /*82d0*/  @P4 STG.E.U16 desc[UR46][R4.64+0x30], R233 ;  /* 0x000030e904004986 */ /* 0x0087e8000c10152e */
[----:B---3--:R2:W5:Y:S01]  /*82e0*/  LDL.LU.64 R4, [R1+0x1e8] ;  /* 0x0001e80001047983 */ /* 0x0085620000300a00 */
[----:B------:R-:W-:Y:S01]  /*82f0*/  ISETP.GT.AND P4, PT, R0, 0x108, P0 ;  /* 0x000001080000780c */ /* 0x000fe20000784270 */
[----:B------:R-:W-:-:S12]  /*8300*/  BSSY B1, `(.L_x_117) ;  /* 0x0000003000017945 */ /* 0x000fd80003800000 */
[----:B--2---:R-:W-:Y:S05]  /*8310*/  @!P4 BRA `(.L_x_118) ;  /* 0x000000000004c947 */ /* 0x004fea0003800000 */
[----:B------:R2:W5:Y:S02]  /*8320*/  LDG.E.LTC128B.U16 R232, desc[UR46][R10.64+0x32] ;  /* 0x0000322e0ae87981 */ /* 0x000564000c1e1520 */
.L_x_118:
[----:B------:R-:W-:Y:S05]  /*8330*/  BSYNC B1 ;  /* 0x0000000000017941 */ /* 0x000fea0003800000 */
.L_x_117:
[----:B------:R3:W-:Y:S04]  /*8340*/  STL [R1+0x210], R9 ;  /* 0x0002100901007387 */ /* 0x0007e80000100800 */
[----:B---3--:R-:W3:Y:S01]  /*8350*/  LDL.LU R9, [R1+0x13c] ;  /* 0x00013c0001097983 */ /* 0x008ee20000300800 */
[----:B-----5:R-:W-:-:S03]  /*8360*/  IMAD.U32 R233, R232, 0x10000, RZ ;  /* 0x00010000e8e97824 */ /* 0x020fc600078e00ff */
[----:B------:R1:W-:Y:S01]  /*8370*/  STL.64 [R1+0x208], R10 ;  /* 0x0002080a01007387 */ /* 0x0003e20000100a00 */
[----:B------:R-:W-:-:S03]  /*8380*/  FMUL R233, R233, R16 ;  /* 0x00000010e9e97220 */ /* 0x000fc60000400000 */
[----:B-12---:R-:W2:Y:S04]  /*8390*/  LDL.LU.64 R10, [R1+0x1c0] ;  /* 0x0001c000010a7983 */ /* 0x006ea80000300a00 */
[----:B------:R1:W-:Y:S04]  /*83a0*/  STL [R1+0x200], R8 ;  /* 0x0002000801007387 */ /* 0x0003e80000100800 */
[----:B-1----:R-:W4:Y:S04]  /*83b0*/  LDL.LU R8, [R1+0xc0] ;  /* 0x0000c00001087983 */ /* 0x002f280000300800 */
[----:B------:R-:W-:Y:S04]  /*83c0*/  STL [R1+0x1fc], R7 ;  /* 0x0001fc0701007387 */ /* 0x000fe80000100800 */
[----:B------:R-:W-:Y:S04]  /*83d0*/  STL [R1+0x1f8], R6 ;  /* 0x0001f80601007387 */ /* 0x000fe80000100800 */
[----:B------:R1:W-:Y:S04]  /*83e0*/  STL.64 [R1+0x1f0], R4 ;  /* 0x0001f00401007387 */ /* 0x0003e80000100a00 */
[----:B------:R-:W-:Y:S01]  /*83f0*/  STL [R1+0x1e8], R3 ;  /* 0x0001e80301007387 */ /* 0x000fe20000100800 */
[----:B-1----:R-:W-:Y:S01]  /*8400*/  PRMT R5, R232, 0x7610, R5 ;  /* 0x00007610e8057816 */ /* 0x002fe20000000005 */
[----:B---3--:R-:W-:-:S02]  /*8410*/  FFMA R233, R9, R2, R233 ;  /* 0x0000000209e97223 */ /* 0x008fc400000000e9 */
[----:B------:R-:W5:Y:S03]  /*8420*/  LDL.LU R9, [R1+0x210] ;  /* 0x0002100001097983 */ /* 0x000f660000300800 */
[----:B------:R-:W-:-:S05]  /*8430*/  F2FP.BF16.F32.PACK_AB R233, RZ, R233 ;  /* 0x000000e9ffe9723e */ /* 0x000fca00000010ff */
[----:B------:R1:W-:Y:S04]  /*8440*/  @P4 STG.E.U16 desc[UR46][R236.64+0x32], R233 ;  /* 0x000032e9ec004986 */ /* 0x0003e8000c10152e */
[----:B-1----:R-:W3:Y:S01]  /*8450*/  LDL.LU.64 R232, [R1+0x168] ;  /* 0x0001680001e87983 */ /* 0x002ee20000300a00 */
[----:B------:R-:W-:-:S13]  /*8460*/  ISETP.GT.AND P4, PT, R0, 0x180, P5 ;  /* 0x000001800000780c */ /* 0x000fda0002f84270 */
[----:B---3--:R1:W3:Y:S02]  /*8470*/  @P4 LDG.E.LTC128B.U16 R5, desc[UR46][R232.64] ;  /* 0x0000002ee8054981 */ /* 0x0082e4000c1e1520 */
[----:B-1----:R-:W-:Y:S02]  /*8480*/  IMAD.U32 R233, RZ, RZ, UR9 ;  /* 0x00000009ffe97e24 */ /* 0x002fe4000f8e00ff */
[----:B---3--:R-:W-:Y:S01]  /*8490*/  IMAD.U32 R232, R5, 0x10000, RZ ;  /* 0x0001000005e87824 */ /* 0x008fe200078e00ff */
[----:B------:R1:W-:Y:S03]  /*84a0*/  STL [R1+0x110], R5 ;  /* 0x0001100501007387 */ /* 0x0003e60000100800 */
[----:B------:R-:W-:Y:S01]  /*84b0*/  FMUL R232, R232, R16 ;  /* 0x00000010e8e87220 */ /* 0x000fe20000400000 */
[----:B--2---:R2:W-:Y:S03]  /*84c0*/  STL.64 [R1+0x100], R10 ;  /* 0x0001000a01007387 */ /* 0x0045e60000100a00 */
[----:B----4-:R-:W-:Y:S01]  /*84d0*/  FFMA R8, R8, R2, R232 ;  /* 0x0000000208087223 */ /* 0x010fe200000000e8 */
[----:B------:R-:W-:-:S02]  /*84e0*/  IMAD.U32 R232, RZ, RZ, UR8 ;  /* 0x00000008ffe87e24 */ /* 0x000fc4000f8e00ff */
[----:B-1----:R-:W-:Y:S02]  /*84f0*/  IMAD R5, R233, 0x300, RZ ;  /* 0x00000300e9057824 */ /* 0x002fe400078e02ff */
[----:B------:R-:W-:Y:S01]  /*8500*/  F2FP.BF16.F32.PACK_AB R7, RZ, R8 ;  /* 0x00000008ff07723e */ /* 0x000fe200000010ff */
[----:B------:R-:W-:-:S03]  /*8510*/  IMAD.WIDE.U32 R232, R232, 0x300, R10 ;  /* 0x00000300e8e87825 */ /* 0x000fc600078e000a */
[----:B------:R-:W-:Y:S01]  /*8520*/  PRMT R6, R7, 0x7610, R6 ;  /* 0x0000761007067816 */ /* 0x000fe20000000006 */
[----:B------:R-:W-:Y:S01]  /*8530*/  IMAD.IADD R5, R233, 0x1, R5 ;  /* 0x00000001e9057824 */ /* 0x000fe200078e0205 */
[----:B--2---:R1:W5:Y:S01]  /*8540*/  LDL.LU.64 R10, [R1+0x208] ;  /* 0x00020800010a7983 */ /* 0x0043620000300a00 */
[----:B------:R-:W-:Y:S01]  /*8550*/  @P4 IMAD.MOV.U32 R4, RZ, RZ, R232 ;  /* 0x000000ffff044224 */ /* 0x000fe200078e00e8 */
[----:B------:R-:W-:Y:S02]  /*8560*/  PRMT R3, R6, 0x7610, R3 ;  /* 0x0000761006037816 */ /* 0x000fe40000000003 */
[----:B------:R1:W5:Y:S04]  /*8570*/  LDL.LU R8, [R1+0x200] ;  /* 0x0002000001087983 */ /* 0x0003680000300800 */
[----:B------:R1:W5:Y:S04]  /*8580*/  LDL.LU R7, [R1+0x1fc] ;  /* 0x0001fc0001077983 */ /* 0x0003680000300800 */
[----:B------:R1:W5:Y:S04]  /*8590*/  LDL.LU R6, [R1+0x1f8] ;  /* 0x0001f80001067983 */ /* 0x0003680000300800 */
[----:B------:R-:W-:Y:S04]  /*85a0*/  STL.64 [R1+0x108], R4 ;  /* 0x0001080401007387 */ /* 0x000fe80000100a00 */
[----:B------:R2:W-:Y:S04]  /*85b0*/  @P4 STG.E.U16 desc[UR46][R4.64], R3 ;  /* 0x0000000304004986 */ /* 0x0005e8000c10152e */
[----:B--2---:R1:W5:Y:S04]  /*85c0*/  LDL.LU.64 R4, [R1+0x1f0] ;  /* 0x0001f00001047983 */ /* 0x0043680000300a00 */
[----:B------:R1:W5:Y:S01]  /*85d0*/  LDL.LU R3, [R1+0x1e8] ;  /* 0x0001e80001037983 */ /* 0x0003620000300800 */
[----:B------:R-:W-:Y:S01]  /*85e0*/  LOP3.LUT P4, RZ, R17, 0x4, RZ, 0xc0, !PT ;  /* 0x0000000411ff7812 */ /* 0x000fe2000788c0ff */
[----:B------:R-:W-:Y:S03]  /*85f0*/  BSSY B1, `(.L_x_119) ;  /* 0x0000007000017945 */ /* 0x000fe60003800000 */
[----:B------:R-:W-:-:S13]  /*8600*/  ISETP.GT.AND P4, PT, R0, 0x180, P4 ;  /* 0x000001800000780c */ /* 0x000fda0002784270 */
[----:B-1----:R-:W-:Y:S05]  /*8610*/  @!P4 BRA `(.L_x_120) ;  /* 0x000000000010c947 */ /* 0x002fea0003800000 */
[----:B------:R1:W-:Y:S04]  /*8620*/  STL [R1+0x1e8], R0 ;  /* 0x0001e80001007387 */ /* 0x0003e80000100800 */
[----:B-1---5:R-:W2:Y:S04]  /*8630*/  LDG.E.LTC128B.U16 R0, desc[UR46][R8.64+0x2] ;  /* 0x0000022e08007981 */ /* 0x022ea8000c1e1520 */
[----:B--2---:R1:W-:Y:S04]  /*8640*/  STL [R1+0x110], R0 ;  /* 0x0001100001007387 */ /* 0x0043e80000100800 */
[----:B-1----:R1:W5:Y:S02]  /*8650*/  LDL.LU R0, [R1+0x1e8] ;  /* 0x0001e80001007983 */ /* 0x0023640000300800 */
.L_x_120:
[----:B------:R-:W-:Y:S05]  /*8660*/  BSYNC B1 ;  /* 0x0000000000017941 */ /* 0x000fea0003800000 */
.L_x_119:
[----:B-----5:R-:W-:Y:S04]  /*8670*/  STL [R1+0x208], R5 ;  /* 0x0002080501007387 */ /* 0x020fe80000100800 */
[----:B------:R2:W-:Y:S04]  /*8680*/  STL.64 [R1+0x200], R10 ;  /* 0x0002000a01007387 */ /* 0x0005e80000100a00 */
[----:B--2---:R-:W2:Y:S04]  /*8690*/  LDL.LU R11, [R1+0xc4] ;  /* 0x0000c400010b7983 */ /* 0x004ea80000300800 */
[----:B------:R3:W-:Y:S04]  /*86a0*/  STL.64 [R1+0x1f8], R8 ;  /* 0x0001f80801007387 */ /* 0x0007e80000100a00 */
[----:B---3--:R-:W3:Y:S04]  /*86b0*/  LDL.64 R8, [R1+0x108] ;  /* 0x0001080001087983 */ /* 0x008ee80000100a00 */
[----:B------:R-:W-:Y:S04]  /*86c0*/  STL.64 [R1+0x1f0], R6 ;  /* 0x0001f00601007387 */ /* 0x000fe80000100a00 */
[----:B------:R4:W-:Y:S04]  /*86d0*/  STL [R1+0x1ec], R4 ;  /* 0x0001ec0401007387 */ /* 0x0009e80000100800 */
[----:B----4-:R-:W4:Y:S04]  /*86e0*/  LDL.LU R4, [R1+0x110] ;  /* 0x0001100001047983 */ /* 0x010f280000300800 */
[----:B------:R-:W-:Y:S01]  /*86f0*/  STL [R1+0x1e8], R3 ;  /* 0x0001e80301007387 */ /* 0x000fe20000100800 */
[----:B----4-:R-:W-:-:S04]  /*8700*/  IMAD.U32 R5, R4, 0x10000, RZ ;  /* 0x0001000004057824 */ /* 0x010fc800078e00ff */
[----:B------:R-:W-:-:S04]  /*8710*/  FMUL R5, R5, R16 ;  /* 0x0000001005057220 */ /* 0x000fc80000400000 */
[----:B--2---:R-:W-:Y:S02]  /*8720*/  FFMA R11, R11, R2, R5 ;  /* 0x000000020b0b7223 */ /* 0x004fe40000000005 */
[----:B------:R2:W5:Y:S03]  /*8730*/  LDL.LU R5, [R1+0x208] ;  /* 0x0002080001057983 */ /* 0x0005660000300800 */
[----:B------:R-:W-:Y:S01]  /*8740*/  F2FP.BF16.F32.PACK_AB R7, RZ, R11 ;  /* 0x0000000bff07723e */ /* 0x000fe200000010ff */
[----:B---3--:R-:W-:-:S03]  /*8750*/  @P4 IMAD.MOV.U32 R11, RZ, RZ, R9 ;  /* 0x000000ffff0b4224 */ /* 0x008fc600078e0009 */
[----:B------:R-:W-:Y:S01]  /*8760*/  PRMT R10, R7, 0x7610, R10 ;  /* 0x00007610070a7816 */ /* 0x000fe2000000000a */
[----:B------:R-:W-:-:S03]  /*8770*/  IMAD.U32 R7, RZ, RZ, UR8 ;  /* 0x00000008ff077e24 */ /* 0x000fc6000f8e00ff */
[----:B------:R-:W-:Y:S01]  /*8780*/  PRMT R6, R10, 0x7610, R6 ;  /* 0x000076100a067816 */ /* 0x000fe20000000006 */
[----:B------:R-:W-:Y:S02]  /*8790*/  @P4 IMAD.MOV.U32 R10, RZ, RZ, R232 ;  /* 0x000000ffff0a4224 */ /* 0x000fe400078e00e8 */
[----:B------:R-:W-:-:S03]  /*87a0*/  IMAD.SHL.U32 R7, R7, 0x10, RZ ;  /* 0x0000001007077824 */ /* 0x000fc600078e00ff */
[----:B------:R3:W-:Y:S04]  /*87b0*/  @P4 STG.E.U16 desc[UR46][R10.64+0x2], R6 ;  /* 0x000002060a004986 */ /* 0x0007e8000c10152e */
[----:B---3--:R2:W5:Y:S01]  /*87c0*/  LDL.LU.64 R10, [R1+0x200] ;  /* 0x00020000010a7983 */ /* 0x0085620000300a00 */
[----:B------:R-:W-:-:S03]  /*87d0*/  IADD3 R6, P4, R7, R232, RZ ;  /* 0x000000e807067210 */ /* 0x000fc60007f9e0ff */
[----:B------:R-:W3:Y:S01]  /*87e0*/  LDL R7, [R1+0x1dc] ;  /* 0x0001dc0001077983 */ /* 0x000ee20000100800 */
[----:B------:R-:W-:Y:S02]  /*87f0*/  PRMT R3, R4, 0x7610, R3 ;  /* 0x0000761004037816 */ /* 0x000fe40000000003 */
[----:B------:R-:W-:Y:S01]  /*8800*/  ISETP.GT.AND P5, PT, R0, 0x188, P5 ;  /* 0x000001880000780c */ /* 0x000fe20002fa4270 */
[----:B---3--:R-:W-:Y:S02]  /*8810*/  IMAD.X R7, R9, 0x1, R7, P4 ;  /* 0x0000000109077824 */ /* 0x008fe400020e0607 */
[----:B------:R2:W5:Y:S04]  /*8820*/  LDL.LU.64 R8, [R1+0x1f8] ;  /* 0x0001f80001087983 */ /* 0x0005680000300a00 */
[----:B------:R3:W-:Y:S04]  /*8830*/  STL.64 [R1+0xc0], R6 ;  /* 0x0000c00601007387 */ /* 0x0007e80000100a00 */
[----:B---3--:R2:W5:Y:S04]  /*8840*/  LDL.LU.64 R6, [R1+0x1f0] ;  /* 0x0001f00001067983 */ /* 0x0085680000300a00 */
[----:B------:R2:W5:Y:S04]  /*8850*/  LDL.LU R4, [R1+0x1ec] ;  /* 0x0001ec0001047983 */ /* 0x0005680000300800 */
[----:B------:R3:W-:Y:S04]  /*8860*/  STL.S16 [R1+0x110], R3 ;  /* 0x0001100301007387 */ /* 0x0007e80000100600 */
[----:B---3--:R2:W5:Y:S01]  /*8870*/  LDL.LU R3, [R1+0x1e8] ;  /* 0x0001e80001037983 */ /* 0x0085620000300800 */
[----:B------:R-:W-:Y:S04]  /*8880*/  BSSY B1, `(.L_x_121) ;  /* 0x0000009000017945 */ /* 0x000fe80003800000 */
[----:B------:R-:W-:Y:S05]  /*8890*/  @!P5 BRA `(.L_x_122) ;  /* 0x00000000001cd947 */ /* 0x000fea0003800000 */
[----:B-----5:R3:W-:Y:S04]  /*88a0*/  STL.64 [R1+0x1f0], R2 ;  /* 0x0001f00201007387 */ /* 0x0207e80000100a00 */
[----:B---3--:R-:W3:Y:S04]  /*88b0*/  LDL.LU.64 R2, [R1+0x158] ;  /* 0x0001580001027983 */ /* 0x008ee80000300a00 */
[----:B------:R3:W-:Y:S04]  /*88c0*/  STL [R1+0x1e8], R0 ;  /* 0x0001e80001007387 */ /* 0x0007e80000100800 */
[----:B---3--:R-:W3:Y:S04]  /*88d0*/  LDG.E.LTC128B.U16 R0, desc[UR46][R2.64] ;  /* 0x0000002e02007981 */ /* 0x008ee8000c1e1520 */
[----:B------:R4:W5:Y:S04]  /*88e0*/  LDL.LU.64 R2, [R1+0x1f0] ;  /* 0x0001f00001027983 */ /* 0x0009680000300a00 */
[----:B---3--:R3:W-:Y:S04]  /*88f0*/  STL [R1+0x110], R0 ;  /* 0x0001100001007387 */ /* 0x0087e80000100800 */
[----:B---3--:R4:W5:Y:S02]  /*8900*/  LDL.LU R0, [R1+0x1e8] ;  /* 0x0001e80001007983 */ /* 0x0089640000300800 */
.L_x_122:
[----:B------:R-:W-:Y:S05]  /*8910*/  BSYNC B1 ;  /* 0x0000000000017941 */ /* 0x000fea0003800000 */
.L_x_121:
[----:B-----5:R-:W-:Y:S04]  /*8920*/  STL [R1+0x20c], R11 ;  /* 0x00020c0b01007387 */ /* 0x020fe80000100800 */
[----:B------:R3:W-:Y:S04]  /*8930*/  STL [R1+0x208], R10 ;  /* 0x0002080a01007387 */ /* 0x0007e80000100800 */
[----:B---3--:R-:W3:Y:S04]  /*8940*/  LDL.LU R10, [R1+0xc8] ;  /* 0x0000c800010a7983 */ /* 0x008ee80000300800 */
[----:B------:R-:W-:Y:S04]  /*8950*/  STL [R1+0x204], R9 ;  /* 0x0002040901007387 */ /* 0x000fe80000100800 */
[----:B------:R-:W-:Y:S04]  /*8960*/  STL [R1+0x200], R8 ;  /* 0x0002000801007387 */ /* 0x000fe80000100800 */
[----:B------:R0:W-:Y:S04]  /*8970*/  STL.64 [R1+0x1f8], R6 ;  /* 0x0001f80601007387 */ /* 0x0001e80000100a00 */
[----:B0-----:R-:W2:Y:S04]  /*8980*/  LDL.64 R6, [R1+0xc0] ;  /* 0x0000c00001067983 */ /* 0x001ea80000100a00 */
[----:B------:R-:W-:Y:S04]  /*8990*/  STL [R1+0x1f0], R5 ;  /* 0x0001f00501007387 */ /* 0x000fe80000100800 */
[----:B------:R0:W-:Y:S04]  /*89a0*/  STL [R1+0x1ec], R4 ;  /* 0x0001ec0401007387 */ /* 0x0001e80000100800 */
[----:B0-----:R-:W4:Y:S01]  /*89b0*/  LDL.LU R4, [R1+0x110] ;  /* 0x0001100001047983 */ /* 0x001f220000300800 */
[----:B------:R-:W-:-:S03]  /*89c0*/  LOP3.LUT P4, RZ, R17, 0x4, RZ, 0xc0, !PT ;  /* 0x0000000411ff7812 */ /* 0x000fc6000788c0ff */
[----:B------:R0:W-:Y:S01]  /*89d0*/  STL [R1+0x1e8], R3 ;  /* 0x0001e80301007387 */ /* 0x0001e20000100800 */
[----:B----4-:R-:W-:-:S04]  /*89e0*/  IMAD.U32 R11, R4, 0x10000, RZ ;  /* 0x00010000040b7824 */ /* 0x010fc800078e00ff */
        /* <DEDUP_REMOVED lines=10> */
[----:B--2---:R0:W-:Y:S04]  /*8a90*/  @P5 STG.E.U16 desc[UR46][R6.64], R5 ;  /* 0x0000000506005986 */ /* 0x0041e8000c10152e */
[----:B0-----:R3:W5:Y:S04]  /*8aa0*/  LDL.LU.64 R6, [R1+0x1f8] ;  /* 0x0001f80001067983 */ /* 0x0017680000300a00 */
[----:B------:R3:W5:Y:S01]  /*8ab0*/  LDL.LU R5, [R1+0x1f0] ;  /* 0x0001f00001057983 */ /* 0x0007620000300800 */
[----:B------:R-:W-:-:S03]  /*8ac0*/  ISETP.GT.AND P4, PT, R0, 0x188, P4 ;  /* 0x000001880000780c */ /* 0x000fc60002784270 */
[----:B------:R3:W5:Y:S04]  /*8ad0*/  LDL.LU R4, [R1+0x1ec] ;  /* 0x0001ec0001047983 */ /* 0x0007680000300800 */
[----:B------:R0:W-:Y:S04]  /*8ae0*/  STL.S16 [R1+0xc8], R3 ;  /* 0x0000c80301007387 */ /* 0x0001e80000100600 */
[----:B0-----:R3:W5:Y:S01]  /*8af0*/  LDL.LU R3, [R1+0x1e8] ;  /* 0x0001e80001037983 */ /* 0x0017620000300800 */
[----:B------:R-:W-:Y:S04]  /*8b00*/  BSSY B1, `(.L_x_123) ;  /* 0x0000006000017945 */ /* 0x000fe80003800000 */
[----:B------:R-:W-:Y:S05]  /*8b10*/  @!P4 BRA `(.L_x_124) ;  /* 0x000000000010c947 */ /* 0x000fea0003800000 */
[----:B------:R0:W-:Y:S04]  /*8b20*/  STL [R1+0x1e8], R0 ;  /* 0x0001e80001007387 */ /* 0x0001e80000100800 */
[----:B0----5:R-:W2:Y:S04]  /*8b30*/  LDG.E.LTC128B.U16 R0, desc[UR46][R6.64+0x2] ;  /* 0x0000022e06007981 */ /* 0x021ea8000c1e1520 */
[----:B--2---:R0:W-:Y:S04]  /*8b40*/  STL [R1+0xc8], R0 ;  /* 0x0000c80001007387 */ /* 0x0041e80000100800 */
[----:B0-----:R0:W5:Y:S02]  /*8b50*/  LDL.LU R0, [R1+0x1e8] ;  /* 0x0001e80001007983 */ /* 0x0011640000300800 */
.L_x_124:
[----:B------:R-:W-:Y:S05]  /*8b60*/  BSYNC B1 ;  /* 0x0000000000017941 */ /* 0x000fea0003800000 */
.L_x_123:
[----:B-----5:R-:W-:Y:S04]  /*8b70*/  STL [R1+0x20c], R11 ;  /* 0x00020c0b01007387 */ /* 0x020fe80000100800 */
[----:B------:R2:W-:Y:S04]  /*8b80*/  STL [R1+0x208], R10 ;  /* 0x0002080a01007387 */ /* 0x0005e80000100800 */
[----:B--2---:R-:W2:Y:S04]  /*8b90*/  LDL.LU R10, [R1+0xcc] ;  /* 0x0000cc00010a7983 */ /* 0x004ea80000300800 */
[----:B------:R-:W-:Y:S04]  /*8ba0*/  STL [R1+0x204], R9 ;  /* 0x0002040901007387 */ /* 0x000fe80000100800 */
[----:B------:R-:W-:Y:S04]  /*8bb0*/  STL [R1+0x200], R8 ;  /* 0x0002000801007387 */ /* 0x000fe80000100800 */
[----:B------:R4:W-:Y:S04]  /*8bc0*/  STL.64 [R1+0x1f8], R6 ;  /* 0x0001f80601007387 */ /* 0x0009e80000100a00 */
[----:B----4-:R-:W4:Y:S04]  /*8bd0*/  LDL.64 R6, [R1+0xc0] ;  /* 0x0000c00001067983 */ /* 0x010f280000100a00 */
[----:B------:R-:W-:Y:S04]  /*8be0*/  STL [R1+0x1f0], R5 ;  /* 0x0001f00501007387 */ /* 0x000fe80000100800 */
[----:B------:R1:W-:Y:S04]  /*8bf0*/  STL [R1+0x1ec], R4 ;  /* 0x0001ec0401007387 */ /* 0x0003e80000100800 */
[----:B-1----:R-:W3:Y:S01]  /*8c00*/  LDL.LU R4, [R1+0xc8] ;  /* 0x0000c80001047983 */ /* 0x002ee20000300800 */
[----:B------:R-:W-:-:S03]  /*8c10*/  LOP3.LUT P5, RZ, R17, 0x2, RZ, 0xc0, !PT ;  /* 0x0000000211ff7812 */ /* 0x000fc600078ac0ff */
[----:B------:R1:W-:Y:S01]  /*8c20*/  STL [R1+0x1e8], R3 ;  /* 0x0001e80301007387 */ /* 0x0003e20000100800 */
[----:B---3--:R-:W-:-:S04]  /*8c30*/  IMAD.U32 R11, R4, 0x10000, RZ ;  /* 0x00010000040b7824 */ /* 0x008fc800078e00ff */
[----:B------:R-:W-:-:S04]  /*8c40*/  FMUL R11, R11, R16 ;  /* 0x000000100b0b7220 */ /* 0x000fc80000400000 */
[----:B--2---:R-:W-:Y:S02]  /*8c50*/  FFMA R10, R10, R2, R11 ;  /* 0x000000020a0a7223 */ /* 0x004fe4000000000b */
[----:B------:R2:W5:Y:S03]  /*8c60*/  LDL.LU R11, [R1+0x20c] ;  /* 0x00020c00010b7983 */ /* 0x0005660000300800 */
[----:B------:R-:W-:Y:S02]  /*8c70*/  F2FP.BF16.F32.PACK_AB R9, RZ, R10 ;  /* 0x0000000aff09723e */ /* 0x000fe400000010ff */
[----:B------:R2:W5:Y:S02]  /*8c80*/  LDL.LU R10, [R1+0x208] ;  /* 0x00020800010a7983 */ /* 0x0005640000300800 */
[----:B------:R-:W-:Y:S02]  /*8c90*/  PRMT R8, R9, 0x7610, R8 ;  /* 0x0000761009087816 */ /* 0x000fe40000000008 */
[----:B------:R2:W5:Y:S02]  /*8ca0*/  LDL.LU R9, [R1+0x204] ;  /* 0x0002040001097983 */ /* 0x0005640000300800 */
[----:B------:R-:W-:-:S02]  /*8cb0*/  PRMT R5, R8, 0x7610, R5 ;  /* 0x0000761008057816 */ /* 0x000fc40000000005 */
[----:B-1----:R-:W-:Y:S01]  /*8cc0*/  PRMT R3, R4, 0x7610, R3 ;  /* 0x0000761004037816 */ /* 0x002fe20000000003 */
[----:B------:R2:W5:Y:S04]  /*8cd0*/  LDL.LU R8, [R1+0x200] ;  /* 0x0002000001087983 */ /* 0x0005680000300800 */
[----:B----4-:R1:W-:Y:S04]  /*8ce0*/  @P4 STG.E.U16 desc[UR46][R6.64+0x2], R5 ;  /* 0x0000020506004986 */ /* 0x0103e8000c10152e */
[----:B-1----:R2:W5:Y:S04]  /*8cf0*/  LDL.LU.64 R6, [R1+0x1f8] ;  /* 0x0001f80001067983 */ /* 0x0025680000300a00 */
[----:B------:R2:W5:Y:S01]  /*8d00*/  LDL.LU R5, [R1+0x1f0] ;  /* 0x0001f00001057983 */ /* 0x0005620000300800 */
[----:B------:R-:W-:-:S03]  /*8d10*/  ISETP.GT.AND P4, PT, R0, 0x180, P5 ;  /* 0x000001800000780c */ /* 0x000fc60002f84270 */
[----:B------:R2:W5:Y:S04]  /*8d20*/  LDL.LU R4, [R1+0x1ec] ;  /* 0x0001ec0001047983 */ /* 0x0005680000300800 */
[----:B------:R1:W-:Y:S04]  /*8d30*/  STL.S16 [R1+0xc8], R3 ;  /* 0x0000c80301007387 */ /* 0x0003e80000100600 */
[----:B-1----:R2:W5:Y:S01]  /*8d40*/  LDL.LU R3, [R1+0x1e8] ;  /* 0x0001e80001037983 */ /* 0x0025620000300800 */
[----:B------:R-:W-:Y:S04]  /*8d50*/  BSSY B1, `(.L_x_125) ;  /* 0x0000006000017945 */ /* 0x000fe80003800000 */
[----:B------:R-:W-:Y:S05]  /*8d60*/  @!P4 BRA `(.L_x_126) ;  /* 0x000000000010c947 */ /* 0x000fea0003800000 */
[----:B------:R1:W-:Y:S04]  /*8d70*/  STL [R1+0x1e8], R0 ;  /* 0x0001e80001007387 */ /* 0x0003e80000100800 */
[----:B-1---5:R-:W3:Y:S04]  /*8d80*/  LDG.E.LTC128B.U16 R0, desc[UR46][R8.64+0x10] ;  /* 0x0000102e08007981 */ /* 0x022ee8000c1e1520 */
[----:B---3--:R1:W-:Y:S04]  /*8d90*/  STL [R1+0xc8], R0 ;  /* 0x0000c80001007387 */ /* 0x0083e80000100800 */
[----:B-1----:R1:W5:Y:S02]  /*8da0*/  LDL.LU R0, [R1+0x1e8] ;  /* 0x0001e80001007983 */ /* 0x0023640000300800 */
.L_x_126:
[----:B------:R-:W-:Y:S05]  /*8db0*/  BSYNC B1 ;  /* 0x0000000000017941 */ /* 0x000fea0003800000 */
.L_x_125:
[----:B-----5:R-:W-:Y:S04]  /*8dc0*/  STL [R1+0x20c], R11 ;  /* 0x00020c0b01007387 */ /* 0x020fe80000100800 */
[----:B------:R3:W-:Y:S04]  /*8dd0*/  STL [R1+0x208], R10 ;  /* 0x0002080a01007387 */ /* 0x0007e80000100800 */
[----:B---3--:R-:W3:Y:S04]  /*8de0*/  LDL.LU R10, [R1+0xd0] ;  /* 0x0000d000010a7983 */ /* 0x008ee80000300800 */
[----:B------:R-:W-:Y:S04]  /*8df0*/  STL [R1+0x204], R9 ;  /* 0x0002040901007387 */ /* 0x000fe80000100800 */
        /* <DEDUP_REMOVED lines=9> */
[----:B---3--:R-:W-:Y:S01]  /*8e90*/  FFMA R10, R10, R2, R11 ;  /* 0x000000020a0a7223 */ /* 0x008fe2000000000b */
[----:B----4-:R-:W-:Y:S01]  /*8ea0*/  @P4 IMAD.MOV.U32 R6, RZ, RZ, R232 ;  /* 0x000000ffff064224 */ /* 0x010fe200078e00e8 */
        /* <DEDUP_REMOVED lines=8> */
[----:B------:R0:W-:Y:S04]  /*8f30*/  @P4 STG.E.U16 desc[UR46][R6.64+0x10], R5 ;  /* 0x0000100506004986 */ /* 0x0001e8000c10152e */
        /* <DEDUP_REMOVED lines=9> */
[----:B0----5:R-:W3:Y:S04]  /*8fd0*/  LDG.E.LTC128B.U16 R0, desc[UR46][R8.64+0x12] ;  /* 0x0000122e08007981 */ /* 0x021ee8000c1e1520 */
[----:B---3--:R0:W-:Y:S04]  /*8fe0*/  STL [R1+0xc8], R0 ;  /* 0x0000c80001007387 */ /* 0x0081e80000100800 */
[----:B0-----:R0:W5:Y:S02]  /*8ff0*/  LDL.LU R0, [R1+0x1e8] ;  /* 0x0001e80001007983 */ /* 0x0011640000300800 */
.L_x_128:
[----:B------:R-:W-:Y:S05]  /*9000*/  BSYNC B1 ;  /* 0x0000000000017941 */ /* 0x000fea0003800000 */
.L_x_127:
[----:B-----5:R-:W-:Y:S04]  /*9010*/  STL [R1+0x20c], R11 ;  /* 0x00020c0b01007387 */ /* 0x020fe80000100800 */
[----:B------:R3:W-:Y:S04]  /*9020*/  STL [R1+0x208], R10 ;  /* 0x0002080a01007387 */ /* 0x0007e80000100800 */
[----:B---3--:R-:W3:Y:S04]  /*9030*/  LDL.LU R10, [R1+0xd4] ;  /* 0x0000d400010a7983 */ /* 0x008ee80000300800 */
[----:B------:R-:W-:Y:S04]  /*9040*/  STL [R1+0x204], R9 ;  /* 0x0002040901007387 */ /* 0x000fe80000100800 */
[----:B------:R-:W-:Y:S04]  /*9050*/  STL [R1+0x200], R8 ;  /* 0x0002000801007387 */ /* 0x000fe80000100800 */
[----:B------:R4:W-:Y:S04]  /*9060*/  STL [R1+0x1fc], R7 ;  /* 0x0001fc0701007387 */ /* 0x0009e80000100800 */
[----:B----4-:R-:W4:Y:S04]  /*9070*/  LDL.LU R7, [R1+0xc8] ;  /* 0x0000c80001077983 */ /* 0x010f280000300800 */
[----:B------:R-:W-:Y:S04]  /*9080*/  STL [R1+0x1f8], R6 ;  /* 0x0001f80601007387 */ /* 0x000fe80000100800 */
[----:B------:R1:W-:Y:S04]  /*9090*/  STL.64 [R1+0x1f0], R4 ;  /* 0x0001f00401007387 */ /* 0x0003e80000100a00 */
[----:B-1----:R-:W2:Y:S04]  /*90a0*/  LDL.64 R4, [R1+0x108] ;  /* 0x0001080001047983 */ /* 0x002ea80000100a00 */
[----:B------:R1:W-:Y:S01]  /*90b0*/  STL [R1+0x1e8], R3 ;  /* 0x0001e80301007387 */ /* 0x0003e20000100800 */
[----:B----4-:R-:W-:-:S04]  /*90c0*/  IMAD.U32 R11, R7, 0x10000, RZ ;  /* 0x00010000070b7824 */ /* 0x010fc800078e00ff */
[----:B------:R-:W-:-:S04]  /*90d0*/  FMUL R11, R11, R16 ;  /* 0x000000100b0b7220 */ /* 0x000fc80000400000 */
[----:B---3--:R-:W-:Y:S01]  /*90e0*/  FFMA R10, R10, R2, R11 ;  /* 0x000000020a0a7223 */ /* 0x008fe2000000000b */
[----:B------:R-:W-:Y:S01]  /*90f0*/  PRMT R6, R7, 0x7610, R6 ;  /* 0x0000761007067816 */ /* 0x000fe20000000006 */
[----:B------:R3:W5:Y:S03]  /*9100*/  LDL.LU R11, [R1+0x20c] ;  /* 0x00020c00010b7983 */ /* 0x0007660000300800 */
[----:B------:R-:W-:Y:S02]  /*9110*/  F2FP.BF16.F32.PACK_AB R9, RZ, R10 ;  /* 0x0000000aff09723e */ /* 0x000fe400000010ff */
[----:B------:R3:W5:Y:S02]  /*9120*/  LDL.LU R10, [R1+0x208] ;  /* 0x00020800010a7983 */ /* 0x0007640000300800 */
[----:B------:R-:W-:Y:S02]  /*9130*/  PRMT R8, R9, 0x7610, R8 ;  /* 0x0000761009087816 */ /* 0x000fe40000000008 */
[----:B------:R3:W5:Y:S01]  /*9140*/  LDL.LU R9, [R1+0x204] ;  /* 0x0002040001097983 */ /* 0x0007620000300800 */
[----:B--2---:R-:W-:Y:S01]  /*9150*/  @P4 IMAD.MOV.U32 R4, RZ, RZ, R232 ;  /* 0x000000ffff044224 */ /* 0x004fe200078e00e8 */
[----:B-1----:R-:W-:-:S02]  /*9160*/  PRMT R3, R8, 0x7610, R3 ;  /* 0x0000761008037816 */ /* 0x002fc40000000003 */
[----:B------:R3:W5:Y:S01]  /*9170*/  LDL.LU R8, [R1+0x200] ;  /* 0x0002000001087983 */ /* 0x0007620000300800 */
[----:B------:R-:W-:-:S03]  /*9180*/  ISETP.GT.AND P5, PT, R0, 0x188, P5 ;  /* 0x000001880000780c */ /* 0x000fc60002fa4270 */
[----:B------:R3:W5:Y:S04]  /*9190*/  LDL.LU R7, [R1+0x1fc] ;  /* 0x0001fc0001077983 */ /* 0x0007680000300800 */
[----:B------:R1:W-:Y:S04]  /*91a0*/  STL.S16 [R1+0xc8], R6 ;  /* 0x0000c80601007387 */ /* 0x0003e80000100600 */
[----:B------:R2:W-:Y:S04]  /*91b0*/  @P4 STG.E.U16 desc[UR46][R4.64+0x12], R3 ;  /* 0x0000120304004986 */ /* 0x0005e8000c10152e */
[----:B-1----:R3:W5:Y:S04]  /*91c0*/  LDL.LU R6, [R1+0x1f8] ;  /* 0x0001f80001067983 */ /* 0x0027680000300800 */
[----:B--2---:R3:W5:Y:S04]  /*91d0*/  LDL.LU.64 R4, [R1+0x1f0] ;  /* 0x0001f00001047983 */ /* 0x0047680000300a00 */
[----:B------:R3:W5:Y:S01]  /*91e0*/  LDL.LU R3, [R1+0x1e8] ;  /* 0x0001e80001037983 */ /* 0x0007620000300800 */
[----:B------:R-:W-:Y:S04]  /*91f0*/  BSSY B1, `(.L_x_129) ;  /* 0x0000006000017945 */ /* 0x000fe80003800000 */
[----:B------:R-:W-:Y:S05]  /*9200*/  @!P5 BRA `(.L_x_130) ;  /* 0x000000000010d947 */ /* 0x000fea0003800000 */
[----:B------:R1:W-:Y:S04]  /*9210*/  STL [R1+0x1e8], R0 ;  /* 0x0001e80001007387 */ /* 0x0003e80000100800 */
[----:B-1---5:R-:W2:Y:S04]  /*9220*/  LDG.E.LTC128B.U16 R0, desc[UR46][R6.64+0x10] ;  /* 0x0000102e06007981 */ /* 0x022ea8000c1e1520 */
[----:B--2---:R1:W-:Y:S04]  /*9230*/  STL [R1+0xc8], R0 ;  /* 0x0000c80001007387 */ /* 0x0043e80000100800 */
[----:B-1----:R1:W5:Y:S02]  /*9240*/  LDL.LU R0, [R1+0x1e8] ;  /* 0x0001e80001007983 */ /* 0x0023640000300800 */
.L_x_130:
[----:B------:R-:W-:Y:S05]  /*9250*/  BSYNC B1 ;  /* 0x0000000000017941 */ /* 0x000fea0003800000 */
.L_x_129:
[----:B-----5:R-:W-:Y:S04]  /*9260*/  STL [R1+0x20c], R11 ;  /* 0x00020c0b01007387 */ /* 0x020fe80000100800 */
[----:B------:R2:W-:Y:S04]  /*9270*/  STL [R1+0x208], R10 ;  /* 0x0002080a01007387 */ /* 0x0005e80000100800 */
[----:B--2---:R-:W2:Y:S04]  /*9280*/  LDL.LU R10, [R1+0xd8] ;  /* 0x0000d800010a7983 */ /* 0x004ea80000300800 */
[----:B------:R-:W-:Y:S04]  /*9290*/  STL [R1+0x204], R9 ;  /* 0x0002040901007387 */ /* 0x000fe80000100800 */
[----:B------:R-:W-:Y:S04]  /*92a0*/  STL [R1+0x200], R8 ;  /* 0x0002000801007387 */ /* 0x000fe80000100800 */
[----:B------:R4:W-:Y:S04]  /*92b0*/  STL [R1+0x1fc], R7 ;  /* 0x0001fc0701007387 */ /* 0x0009e80000100800 */
[----:B----4-:R-:W4:Y:S04]  /*92c0*/  LDL.LU R7, [R1+0xc8] ;  /* 0x0000c80001077983 */ /* 0x010f280000300800 */
[----:B------:R-:W-:Y:S04]  /*92d0*/  STL [R1+0x1f8], R6 ;  /* 0x0001f80601007387 */ /* 0x000fe80000100800 */
[----:B------:R0:W-:Y:S04]  /*92e0*/  STL.64 [R1+0x1f0], R4 ;  /* 0x0001f00401007387 */ /* 0x0001e80000100a00 */
[----:B0-----:R-:W3:Y:S04]  /*92f0*/  LDL.64 R4, [R1+0xc0] ;  /* 0x0000c00001047983 */ /* 0x001ee80000100a00 */
[----:B------:R0:W-:Y:S01]  /*9300*/  STL [R1+0x1e8], R3 ;  /* 0x0001e80301007387 */ /* 0x0001e20000100800 */
[----:B----4-:R-:W-:-:S04]  /*9310*/  IMAD.U32 R11, R7, 0x10000, RZ ;  /* 0x00010000070b7824 */ /* 0x010fc800078e00ff */
[----:B------:R-:W-:-:S04]  /*9320*/  FMUL R11, R11, R16 ;  /* 0x000000100b0b7220 */ /* 0x000fc80000400000 */
[----:B--2---:R-:W-:Y:S01]  /*9330*/  FFMA R10, R10, R2, R11 ;  /* 0x000000020a0a7223 */ /* 0x004fe2000000000b */
[----:B------:R-:W-:Y:S01]  /*9340*/  PRMT R6, R7, 0x7610, R6 ;  /* 0x0000761007067816 */ /* 0x000fe20000000006 */
[----:B------:R2:W5:Y:S03]  /*9350*/  LDL.LU R11, [R1+0x20c] ;  /* 0x00020c00010b7983 */ /* 0x0005660000300800 */
[----:B------:R-:W-:Y:S02]  /*9360*/  F2FP.BF16.F32.PACK_AB R9, RZ, R10 ;  /* 0x0000000aff09723e */ /* 0x000fe400000010ff */
[----:B------:R2:W5:Y:S02]  /*9370*/  LDL.LU R10, [R1+0x208] ;  /* 0x00020800010a7983 */ /* 0x0005640000300800 */
[----:B------:R-:W-:Y:S02]  /*9380*/  PRMT R8, R9, 0x7610, R8 ;  /* 0x0000761009087816 */ /* 0x000fe40000000008 */
[----:B------:R2:W5:Y:S01]  /*9390*/  LDL.LU R9, [R1+0x204] ;  /* 0x0002040001097983 */ /* 0x0005620000300800 */
[----:B------:R-:W-:-:S02]  /*93a0*/  ISETP.GT.AND P4, PT, R0, 0x188, P6 ;  /* 0x000001880000780c */ /* 0x000fc40003784270 */
[----:B0-----:R-:W-:Y:S02]  /*93b0*/  PRMT R3, R8, 0x7610, R3 ;  /* 0x0000761008037816 */ /* 0x001fe40000000003 */
[----:B------:R2:W5:Y:S04]  /*93c0*/  LDL.LU R8, [R1+0x200] ;  /* 0x0002000001087983 */ /* 0x0005680000300800 */
[----:B------:R2:W5:Y:S04]  /*93d0*/  LDL.LU R7, [R1+0x1fc] ;  /* 0x0001fc0001077983 */ /* 0x0005680000300800 */
[----:B------:R0:W-:Y:S04]  /*93e0*/  STL.S16 [R1+0xc8], R6 ;  /* 0x0000c80601007387 */ /* 0x0001e80000100600 */
[----:B---3--:R3:W-:Y:S04]  /*93f0*/  @P5 STG.E.U16 desc[UR46][R4.64+0x10], R3 ;  /* 0x0000100304005986 */ /* 0x0087e8000c10152e */
[----:B0-----:R2:W5:Y:S04]  /*9400*/  LDL.LU R6, [R1+0x1f8] ;  /* 0x0001f80001067983 */ /* 0x0015680000300800 */
[----:B---3--:R2:W5:Y:S04]  /*9410*/  LDL.LU.64 R4, [R1+0x1f0] ;  /* 0x0001f00001047983 */ /* 0x0085680000300a00 */
[----:B------:R2:W5:Y:S01]  /*9420*/  LDL.LU R3, [R1+0x1e8] ;  /* 0x0001e80001037983 */ /* 0x0005620000300800 */
[----:B------:R-:W-:Y:S04]  /*9430*/  BSSY B1, `(.L_x_131) ;  /* 0x0000006000017945 */ /* 0x000fe80003800000 */
[----:B------:R-:W-:Y:S05]  /*9440*/  @!P4 BRA `(.L_x_132) ;  /* 0x000000000010c947 */ /* 0x000fea0003800000 */
[----:B------:R0:W-:Y:S04]  /*9450*/  STL [R1+0x1e8], R0 ;  /* 0x0001e80001007387 */ /* 0x0001e80000100800 */
[----:B0----5:R-:W3:Y:S04]  /*9460*/  LDG.E.LTC128B.U16 R0, desc[UR46][R6.64+0x12] ;  /* 0x0000122e06007981 */ /* 0x021ee8000c1e1520 */
[----:B---3--:R0:W-:Y:S04]  /*9470*/  STL [R1+0xc8], R0 ;  /* 0x0000c80001007387 */ /* 0x0081e80000100800 */
[----:B0-----:R0:W5:Y:S02]  /*9480*/  LDL.LU R0, [R1+0x1e8] ;  /* 0x0001e80001007983 */ /* 0x0011640000300800 */
.L_x_132:
[----:B------:R-:W-:Y:S05]  /*9490*/  BSYNC B1 ;  /* 0x0000000000017941 */ /* 0x000fea0003800000 */
.L_x_131:
        /* <DEDUP_REMOVED lines=20> */
[----:B------:R-:W-:-:S02]  /*95e0*/  ISETP.GT.AND P5, PT, R0, 0x180, P3 ;  /* 0x000001800000780c */ /* 0x000fc40001fa4270 */
[----:B-1----:R-:W-:Y:S02]  /*95f0*/  PRMT R3, R8, 0x7610, R3 ;  /* 0x0000761008037816 */ /* 0x002fe40000000003 */
[----:B------:R3:W5:Y:S04]  /*9600*/  LDL.LU R8, [R1+0x200] ;  /* 0x0002000001087983 */ /* 0x0007680000300800 */
[----:B------:R3:W5:Y:S04]  /*9610*/  LDL.LU R7, [R1+0x1fc] ;  /* 0x0001fc0001077983 */ /* 0x0007680000300800 */
[----:B------:R1:W-:Y:S04]  /*9620*/  STL.S16 [R1+0xc8], R6 ;  /* 0x0000c80601007387 */ /* 0x0003e80000100600 */
[----:B--2---:R2:W-:Y:S04]  /*9630*/  @P4 STG.E.U16 desc[UR46][R4.64+0x12], R3 ;  /* 0x0000120304004986 */ /* 0x0045e8000c10152e */
        /* <DEDUP_REMOVED lines=9> */
.L_x_134:
[----:B------:R-:W-:Y:S05]  /*96d0*/  BSYNC B1 ;  /* 0x0000000000017941 */ /* 0x000fea0003800000 */
.L_x_133:
        /* <DEDUP_REMOVED lines=20> */
[----:B---3--:R-:W-:Y:S01]  /*9820*/  @P5 IMAD.MOV.U32 R4, RZ, RZ, R232 ;  /* 0x000000ffff045224 */ /* 0x008fe200078e00e8 */
[----:B0-----:R-:W-:-:S02]  /*9830*/  PRMT R3, R8, 0x7610, R3 ;  /* 0x0000761008037816 */ /* 0x001fc40000000003 */
[----:B------:R2:W5:Y:S01]  /*9840*/  LDL.LU R8, [R1+0x200] ;  /* 0x0002000001087983 */ /* 0x0005620000300800 */
[----:B------:R-:W-:-:S03]  /*9850*/  ISETP.GT.AND P4, PT, R0, 0x180, P2 ;  /* 0x000001800000780c */ /* 0x000fc60001784270 */
[----:B------:R2:W5:Y:S04]  /*9860*/  LDL.LU R7, [R1+0x1fc] ;  /* 0x0001fc0001077983 */ /* 0x0005680000300800 */
[----:B------:R0:W-:Y:S04]  /*9870*/  STL.S16 [R1+0xc8], R6 ;  /* 0x0000c80601007387 */ /* 0x0001e80000100600 */
[----:B------:R3:W-:Y:S04]  /*9880*/  @P5 STG.E.U16 desc[UR46][R4.64+0x20], R3 ;  /* 0x0000200304005986 */ /* 0x0007e8000c10152e */
        /* <DEDUP_REMOVED lines=9> */
.L_x_136:
[----:B------:R-:W-:Y:S05]  /*9920*/  BSYNC B1 ;  /* 0x0000000000017941 */ /* 0x000fea0003800000 */
.L_x_135:
        /* <DEDUP_REMOVED lines=36> */
.L_x_138:
[----:B------:R-:W-:Y:S05]  /*9b70*/  BSYNC B1 ;  /* 0x0000000000017941 */ /* 0x000fea0003800000 */
.L_x_137:
        /* <DEDUP_REMOVED lines=35> */
.L_x_140:
[----:B------:R-:W-:Y:S05]  /*9db0*/  BSYNC B1 ;  /* 0x0000000000017941 */ /* 0x000fea0003800000 */
.L_x_139:
        /* <DEDUP_REMOVED lines=35> */
.L_x_142:
[----:B------:R-:W-:Y:S05]  /*9ff0*/  BSYNC B1 ;  /* 0x0000000000017941 */ /* 0x000fea0003800000 */
.L_x_141:
        /* <DEDUP_REMOVED lines=36> */
.L_x_144:
[----:B------:R-:W-:Y:S05]  /*a240*/  BSYNC B1 ;  /* 0x0000000000017941 */ /* 0x000fea0003800000 */
.L_x_143:
        /* <DEDUP_REMOVED lines=9> */
[----:B-1----:R-:W2:Y:S04]  /*a2e0*/  LDL.LU.64 R4, [R1+0x108] ;  /* 0x0001080001047983 */ /* 0x002ea80000300a00 */
        /* <DEDUP_REMOVED lines=26> */
.L_x_146:
[----:B------:R-:W-:Y:S05]  /*a490*/  BSYNC B1 ;  /* 0x0000000000017941 */ /* 0x000fea0003800000 */
.L_x_145:
        /* <DEDUP_REMOVED lines=35> */
.L_x_148:
[----:B------:R-:W-:Y:S05]  /*a6d0*/  BSYNC B1 ;  /* 0x0000000000017941 */ /* 0x000fea0003800000 */
.L_x_147:
[----:B------:R-:W-:Y:S04]  /*a6e0*/  STL [R1+0x20c], R12 ;  /* 0x00020c0c01007387 */ /* 0x000fe80000100800 */
[----:B-----5:R3:W-:Y:S04]  /*a6f0*/  STL [R1+0x208], R11 ;  /* 0x0002080b01007387 */ /* 0x0207e80000100800 */
        /* <DEDUP_REMOVED lines=13> */
[----:B------:R3:W5:Y:S01]  /*a7d0*/  LDL.LU R12, [R1+0x20c] ;  /* 0x00020c00010c7983 */ /* 0x0007620000300800 */
[----:B------:R-:W-:Y:S02]  /*a7e0*/  ISETP.GT.AND P3, PT, R3, 0x20, PT ;  /* 0x000000200300780c */ /* 0x000fe40003f64270 */
[----:B------:R-:W-:Y:S02]  /*a7f0*/  F2FP.BF16.F32.PACK_AB R10, RZ, R11 ;  /* 0x0000000bff0a723e */ /* 0x000fe400000010ff */
[----:B------:R3:W5:Y:S02]  /*a800*/  LDL.LU R11, [R1+0x208] ;  /* 0x00020800010b7983 */ /* 0x0007640000300800 */
[----:B------:R-:W-:Y:S02]  /*a810*/  PRMT R9, R10, 0x7610, R9 ;  /* 0x000076100a097816 */ /* 0x000fe40000000009 */
[----:B------:R3:W5:Y:S01]  /*a820*/  LDL.LU R10, [R1+0x204] ;  /* 0x00020400010a7983 */ /* 0x0007620000300800 */
[----:B------:R-:W-:-:S02]  /*a830*/  ISETP.GT.AND P1, PT, R0, RZ, P3 ;  /* 0x000000ff0000720c */ /* 0x000fc40001f24270 */
[----:B-1----:R-:W-:Y:S02]  /*a840*/  PRMT R4, R9, 0x7610, R4 ;  /* 0x0000761009047816 */ /* 0x002fe40000000004 */
[----:B------:R3:W5:Y:S01]  /*a850*/  LDL.LU R9, [R1+0x200] ;  /* 0x0002000001097983 */ /* 0x0007620000300800 */
[----:B------:R-:W-:-:S03]  /*a860*/  LOP3.LUT R17, R17, 0xfffffffe, RZ, 0xc0, !PT ;  /* 0xfffffffe11117812 */ /* 0x000fc600078ec0ff */
[----:B------:R3:W5:Y:S01]  /*a870*/  LDL.LU R8, [R1+0x1fc] ;  /* 0x0001fc0001087983 */ /* 0x0007620000300800 */
[----:B------:R-:W-:Y:S01]  /*a880*/  BSSY B1, `(.L_x_149) ;  /* 0x000000c000017945 */ /* 0x000fe20003800000 */
[----:B------:R-:W-:Y:S02]  /*a890*/  @P3 LOP3.LUT R17, R17, 0x1, RZ, 0xfc, !PT ;  /* 0x0000000111113812 */ /* 0x000fe400078efcff */
[----:B------:R1:W-:Y:S04]  /*a8a0*/  STL.S16 [R1+0xc0], R5 ;  /* 0x0000c00501007387 */ /* 0x0003e80000100600 */
[----:B--2---:R2:W-:Y:S04]  /*a8b0*/  @P0 STG.E.U16 desc[UR46][R6.64+0x32], R4 ;  /* 0x0000320406000986 */ /* 0x0045e8000c10152e */
[----:B-1----:R3:W5:Y:S04]  /*a8c0*/  LDL.LU R5, [R1+0x1f8] ;  /* 0x0001f80001057983 */ /* 0x0027680000300800 */
[----:B--2---:R3:W5:Y:S04]  /*a8d0*/  LDL.LU.64 R6, [R1+0x1f0] ;  /* 0x0001f00001067983 */ /* 0x0047680000300a00 */
[----:B------:R3:W5:Y:S01]  /*a8e0*/  LDL.LU R4, [R1+0x1e8] ;  /* 0x0001e80001047983 */ /* 0x0007620000300800 */
[----:B------:R-:W-:Y:S05]  /*a8f0*/  @!P1 BRA `(.L_x_150) ;  /* 0x0000000000109947 */ /* 0x000fea0003800000 */
[----:B------:R1:W-:Y:S04]  /*a900*/  STL [R1+0x1e8], R0 ;  /* 0x0001e80001007387 */ /* 0x0003e80000100800 */
[----:B-1----:R-:W2:Y:S04]  /*a910*/  LDG.E.LTC128B.U16 R0, desc[UR46][R22.64+0x40] ;  /* 0x0000402e16007981 */ /* 0x002ea8000c1e1520 */
[----:B--2---:R1:W-:Y:S04]  /*a920*/  STL [R1+0xc0], R0 ;  /* 0x0000c00001007387 */ /* 0x0043e80000100800 */
[----:B-1----:R1:W5:Y:S02]  /*a930*/  LDL.LU R0, [R1+0x1e8] ;  /* 0x0001e80001007983 */ /* 0x0023640000300800 */
.L_x_150:
[----:B------:R-:W-:Y:S05]  /*a940*/  BSYNC B1 ;  /* 0x0000000000017941 */ /* 0x000fea0003800000 */
.L_x_149:
        /* <DEDUP_REMOVED lines=22> */
[----:B0-----:R-:W-:Y:S02]  /*aab0*/  PRMT R4, R9, 0x7610, R4 ;  /* 0x0000761009047816 */ /* 0x001fe40000000004 */
[----:B------:R2:W5:Y:S01]  /*aac0*/  LDL.LU R9, [R1+0x200] ;  /* 0x0002000001097983 */ /* 0x0005620000300800 */
[----:B------:R-:W-:-:S03]  /*aad0*/  LOP3.LUT R17, R17, 0xfffffffb, RZ, 0xc0, !PT ;  /* 0xfffffffb11117812 */ /* 0x000fc600078ec0ff */
[----:B------:R2:W5:Y:S01]  /*aae0*/  LDL.LU R8, [R1+0x1fc] ;  /* 0x0001fc0001087983 */ /* 0x0005620000300800 */
[----:B------:R-:W-:Y:S01]  /*aaf0*/  BSSY B1, `(.L_x_151) ;  /* 0x000000c000017945 */ /* 0x000fe20003800000 */
[----:B------:R-:W-:Y:S02]  /*ab00*/  @P2 LOP3.LUT R17, R17, 0x4, RZ, 0xfc, !PT ;  /* 0x0000000411112812 */ /* 0x000fe400078efcff */
[----:B------:R0:W-:Y:S04]  /*ab10*/  STL.S16 [R1+0x80], R5 ;  /* 0x0000800501007387 */ /* 0x0001e80000100600 */
[----:B---3--:R3:W-:Y:S04]  /*ab20*/  @P1 STG.E.U16 desc[UR46][R6.64+0x40], R4 ;  /* 0x0000400406001986 */ /* 0x0087e8000c10152e */
[----:B0-----:R2:W5:Y:S04]  /*ab30*/  LDL.LU R5, [R1+0x1f8] ;  /* 0x0001f80001057983 */ /* 0x0015680000300800 */
[----:B---3--:R2:W5:Y:S04]  /*ab40*/  LDL.LU.64 R6, [R1+0x1f0] ;  /* 0x0001f00001067983 */ /* 0x0085680000300a00 */
[----:B------:R2:W5:Y:S01]  /*ab50*/  LDL.LU R4, [R1+0x1e8] ;  /* 0x0001e80001047983 */ /* 0x0005620000300800 */
[----:B------:R-:W-:Y:S05]  /*ab60*/  @!P0 BRA `(.L_x_152) ;  /* 0x0000000000108947 */ /* 0x000fea0003800000 */
[----:B------:R0:W-:Y:S04]  /*ab70*/  STL [R1+0x1e8], R0 ;  /* 0x0001e80001007387 */ /* 0x0001e80000100800 */
[----:B0-----:R-:W3:Y:S04]  /*ab80*/  LDG.E.LTC128B.U16 R0, desc[UR46][R22.64+0x42] ;  /* 0x0000422e16007981 */ /* 0x001ee8000c1e1520 */
[----:B---3--:R0:W-:Y:S04]  /*ab90*/  STL [R1+0x80], R0 ;  /* 0x0000800001007387 */ /* 0x0081e80000100800 */
[----:B0-----:R0:W5:Y:S02]  /*aba0*/  LDL.LU R0, [R1+0x1e8] ;  /* 0x0001e80001007983 */ /* 0x0011640000300800 */
.L_x_152:
[----:B------:R-:W-:Y:S05]  /*abb0*/  BSYNC B1 ;  /* 0x0000000000017941 */ /* 0x000fea0003800000 */
.L_x_151:
        /* <DEDUP_REMOVED lines=32> */
[----:B-1----:R-:W2:Y:S04]  /*adc0*/  LDG.E.LTC128B.U16 R0, desc[UR46][R20.64+0x40] ;  /* 0x0000402e14007981 */ /* 0x002ea8000c1e1520 */
[----:B--2---:R1:W-:Y:S04]  /*add0*/  STL [R1+0x80], R0 ;  /* 0x0000800001007387 */ /* 0x0043e80000100800 */
[----:B-1----:R1:W5:Y:S02]  /*ade0*/  LDL.LU R0, [R1+0x1e8] ;  /* 0x0001e80001007983 */ /* 0x0023640000300800 */
.L_x_154:
[----:B------:R-:W-:Y:S05]  /*adf0*/  BSYNC B1 ;  /* 0x0000000000017941 */ /* 0x000fea0003800000 */
.L_x_153:
[----:B-----5:R-:W-:Y:S04]  /*ae00*/  STL [R1+0x200], R11 ;  /* 0x0002000b01007387 */ /* 0x020fe80000100800 */
[----:B------:R2:W-:Y:S04]  /*ae10*/  STL [R1+0x1fc], R10 ;  /* 0x0001fc0a01007387 */ /* 0x0005e80000100800 */
[----:B--2---:R-:W2:Y:S04]  /*ae20*/  LDL.LU R10, [R1+0x88] ;  /* 0x00008800010a7983 */ /* 0x004ea80000300800 */
[----:B------:R-:W-:Y:S04]  /*ae30*/  STL [R1+0x1f8], R9 ;  /* 0x0001f80901007387 */ /* 0x000fe80000100800 */
[----:B------:R-:W-:Y:S04]  /*ae40*/  STL [R1+0x1f4], R8 ;  /* 0x0001f40801007387 */ /* 0x000fe80000100800 */
[----:B------:R4:W-:Y:S04]  /*ae50*/  STL [R1+0x1f0], R7 ;  /* 0x0001f00701007387 */ /* 0x0009e80000100800 */
[----:B----4-:R-:W4:Y:S04]  /*ae60*/  LDL.LU R7, [R1+0x80] ;  /* 0x0000800001077983 */ /* 0x010f280000300800 */
[----:B------:R0:W-:Y:S04]  /*ae70*/  STL [R1+0x1ec], R6 ;  /* 0x0001ec0601007387 */ /* 0x0001e80000100800 */
[----:B------:R3:W-:Y:S01]  /*ae80*/  STL [R1+0x1e8], R3 ;  /* 0x0001e80301007387 */ /* 0x0007e20000100800 */
[----:B----4-:R-:W-:-:S04]  /*ae90*/  IMAD.U32 R11, R7, 0x10000, RZ ;  /* 0x00010000070b7824 */ /* 0x010fc800078e00ff */
[----:B------:R-:W-:-:S04]  /*aea0*/  FMUL R11, R11, R16 ;  /* 0x000000100b0b7220 */ /* 0x000fc80000400000 */
[----:B--2---:R-:W-:Y:S01]  /*aeb0*/  FFMA R10, R10, R2, R11 ;  /* 0x000000020a0a7223 */ /* 0x004fe2000000000b */
[----:B0-----:R-:W-:Y:S01]  /*aec0*/  PRMT R6, R7, 0x7610, R6 ;  /* 0x0000761007067816 */ /* 0x001fe20000000006 */
[----:B------:R0:W5:Y:S03]  /*aed0*/  LDL.LU R11, [R1+0x200] ;  /* 0x00020000010b7983 */ /* 0x0001660000300800 */
[----:B------:R-:W-:Y:S02]  /*aee0*/  F2FP.BF16.F32.PACK_AB R9, RZ, R10 ;  /* 0x0000000aff09723e */ /* 0x000fe400000010ff */
[----:B------:R0:W5:Y:S02]  /*aef0*/  LDL.LU R10, [R1+0x1fc] ;  /* 0x0001fc00010a7983 */ /* 0x0001640000300800 */
[----:B------:R-:W-:Y:S02]  /*af00*/  PRMT R8, R9, 0x7610, R8 ;  /* 0x0000761009087816 */ /* 0x000fe40000000008 */
[----:B------:R0:W5:Y:S01]  /*af10*/  LDL.LU R9, [R1+0x1f8] ;  /* 0x0001f80001097983 */ /* 0x0001620000300800 */
[----:B------:R-:W-:-:S02]  /*af20*/  ISETP.GT.AND P0, PT, R0, 0x8, P2 ;  /* 0x000000080000780c */ /* 0x000fc40001704270 */
[----:B---3--:R-:W-:Y:S02]  /*af30*/  PRMT R3, R8, 0x7610, R3 ;  /* 0x0000761008037816 */ /* 0x008fe40000000003 */
[----:B------:R0:W5:Y:S04]  /*af40*/  LDL.LU R8, [R1+0x1f4] ;  /* 0x0001f40001087983 */ /* 0x0001680000300800 */
[----:B------:R0:W5:Y:S04]  /*af50*/  LDL.LU R7, [R1+0x1f0] ;  /* 0x0001f00001077983 */ /* 0x0001680000300800 */
[----:B------:R2:W-:Y:S04]  /*af60*/  STL.S16 [R1+0x80], R6 ;  /* 0x0000800601007387 */ /* 0x0005e80000100600 */
[----:B------:R3:W-:Y:S04]  /*af70*/  @P1 STG.E.U16 desc[UR46][R4.64+0x40], R3 ;  /* 0x0000400304001986 */ /* 0x0007e8000c10152e */
[----:B--2---:R0:W5:Y:S04]  /*af80*/  LDL.LU R6, [R1+0x1ec] ;  /* 0x0001ec0001067983 */ /* 0x0041680000300800 */
[----:B---3--:R0:W5:Y:S01]  /*af90*/  LDL.LU R3, [R1+0x1e8] ;  /* 0x0001e80001037983 */ /* 0x0081620000300800 */
[----:B------:R-:W-:Y:S04]  /*afa0*/  BSSY B1, `(.L_x_155) ;  /* 0x0000006000017945 */ /* 0x000fe80003800000 */
[----:B------:R-:W-:Y:S05]  /*afb0*/  @!P0 BRA `(.L_x_156) ;  /* 0x0000000000108947 */ /* 0x000fea0003800000 */
[----:B------:R2:W-:Y:S04]  /*afc0*/  STL [R1+0x1e8], R0 ;  /* 0x0001e80001007387 */ /* 0x0005e80000100800 */
[----:B--2---:R-:W2:Y:S04]  /*afd0*/  LDG.E.LTC128B.U16 R0, desc[UR46][R20.64+0x42] ;  /* 0x0000422e14007981 */ /* 0x004ea8000c1e1520 */
[----:B--2---:R2:W-:Y:S04]  /*afe0*/  STL [R1+0x80], R0 ;  /* 0x0000800001007387 */ /* 0x0045e80000100800 */
[----:B--2---:R2:W5:Y:S02]  /*aff0*/  LDL.LU R0, [R1+0x1e8] ;  /* 0x0001e80001007983 */ /* 0x0045640000300800 */
.L_x_156:
[----:B------:R-:W-:Y:S05]  /*b000*/  BSYNC B1 ;  /* 0x0000000000017941 */ /* 0x000fea0003800000 */
.L_x_155:
[----:B------:R-:W-:Y:S04]  /*b010*/  STL [R1+0x200], R12 ;  /* 0x0002000c01007387 */ /* 0x000fe80000100800 */
[----:B-----5:R3:W-:Y:S04]  /*b020*/  STL [R1+0x1fc], R11 ;  /* 0x0001fc0b01007387 */ /* 0x0207e80000100800 */
[----:B---3--:R-:W3:Y:S04]  /*b030*/  LDL.LU R11, [R1+0x8c] ;  /* 0x00008c00010b7983 */ /* 0x008ee80000300800 */
        /* <DEDUP_REMOVED lines=8> */
[----:B---3--:R-:W-:Y:S01]  /*b0c0*/  FFMA R11, R11, R2, R12 ;  /* 0x000000020b0b7223 */ /* 0x008fe2000000000c */
[----:B0-----:R-:W-:Y:S01]  /*b0d0*/  PRMT R7, R8, 0x7610, R7 ;  /* 0x0000761008077816 */ /* 0x001fe20000000007 */
        /* <DEDUP_REMOVED lines=14> */
[----:B------:R3:W-:Y:S04]  /*b1c0*/  @P0 STG.E.U16 desc[UR46][R4.64+0x42], R6 ;  /* 0x0000420604000986 */ /* 0x0007e8000c10152e */
[----:B-1----:R0:W5:Y:S04]  /*b1d0*/  LDL.LU R7, [R1+0x1ec] ;  /* 0x0001ec0001077983 */ /* 0x0021680000300800 */
[----:B---3--:R0:W5:Y:S01]  /*b1e0*/  LDL.LU R6, [R1+0x1e8] ;  /* 0x0001e80001067983 */ /* 0x0081620000300800 */
[----:B------:R-:W-:Y:S05]  /*b1f0*/  @!P1 BRA `(.L_x_158) ;  /* 0x0000000000109947 */ /* 0x000fea0003800000 */
[----:B------:R1:W-:Y:S04]  /*b200*/  STL [R1+0x1e8], R0 ;  /* 0x0001e80001007387 */ /* 0x0003e80000100800 */
[----:B-1----:R-:W3:Y:S04]  /*b210*/  LDG.E.LTC128B.U16 R0, desc[UR46][R22.64+0x50] ;  /* 0x0000502e16007981 */ /* 0x002ee8000c1e1520 */
[----:B---3--:R1:W-:Y:S04]  /*b220*/  STL [R1+0x80], R0 ;  /* 0x0000800001007387 */ /* 0x0083e80000100800 */
[----:B-1----:R1:W5:Y:S02]  /*b230*/  LDL.LU R0, [R1+0x1e8] ;  /* 0x0001e80001007983 */ /* 0x0023640000300800 */
.L_x_158:
[----:B------:R-:W-:Y:S05]  /*b240*/  BSYNC B1 ;  /* 0x0000000000017941 */ /* 0x000fea0003800000 */
.L_x_157:
        /* <DEDUP_REMOVED lines=9> */
[----:B0-----:R-:W2:Y:S04]  /*b2e0*/  LDL.64 R6, [R1+0x100] ;  /* 0x0001000001067983 */ /* 0x001ea80000100a00 */
        /* <DEDUP_REMOVED lines=13> */
[----:B------:R3:W5:Y:S04]  /*b3c0*/  LDL.LU R9, [R1+0x200] ;  /* 0x0002000001097983 */ /* 0x0007680000300800 */
[----:B------:R3:W5:Y:S04]  /*b3d0*/  LDL.LU R8, [R1+0x1fc] ;  /* 0x0001fc0001087983 */ /* 0x0007680000300800 */
[----:B------:R0:W-:Y:S04]  /*b3e0*/  STL.S16 [R1+0x80], R5 ;  /* 0x0000800501007387 */ /* 0x0001e80000100600 */
[----:B--2---:R2:W-:Y:S04]  /*b3f0*/  @P1 STG.E.U16 desc[UR46][R6.64+0x50], R4 ;  /* 0x0000500406001986 */ /* 0x0045e8000c10152e */
[----:B0-----:R3:W5:Y:S04]  /*b400*/  LDL.LU R5, [R1+0x1f8] ;  /* 0x0001f80001057983 */ /* 0x0017680000300800 */
[----:B--2---:R3:W5:Y:S04]  /*b410*/  LDL.LU.64 R6, [R1+0x1f0] ;  /* 0x0001f00001067983 */ /* 0x0047680000300a00 */
[----:B------:R3:W5:Y:S01]  /*b420*/  LDL.LU R4, [R1+0x1e8] ;  /* 0x0001e80001047983 */ /* 0x0007620000300800 */
[----:B------:R-:W-:Y:S04]  /*b430*/  BSSY B1, `(.L_x_159) ;  /* 0x0000006000017945 */ /* 0x000fe80003800000 */
[----:B------:R-:W-:Y:S05]  /*b440*/  @!P0 BRA `(.L_x_160) ;  /* 0x0000000000108947 */ /* 0x000fea0003800000 */
[----:B------:R0:W-:Y:S04]  /*b450*/  STL [R1+0x1e8], R0 ;  /* 0x0001e80001007387 */ /* 0x0001e80000100800 */
[----:B0-----:R-:W2:Y:S04]  /*b460*/  LDG.E.LTC128B.U16 R0, desc[UR46][R22.64+0x52] ;  /* 0x0000522e16007981 */ /* 0x001ea8000c1e1520 */
[----:B--2---:R0:W-:Y:S04]  /*b470*/  STL [R1+0x80], R0 ;  /* 0x0000800001007387 */ /* 0x0041e80000100800 */
[----:B0-----:R0:W5:Y:S02]  /*b480*/  LDL.LU R0, [R1+0x1e8] ;  /* 0x0001e80001007983 */ /* 0x0011640000300800 */
.L_x_160:
[----:B------:R-:W-:Y:S05]  /*b490*/  BSYNC B1 ;  /* 0x0000000000017941 */ /* 0x000fea0003800000 */
.L_x_159:
        /* <DEDUP_REMOVED lines=9> */
[----:B-1----:R-:W3:Y:S04]  /*b530*/  LDL.64 R4, [R1+0x100] ;  /* 0x0001000001047983 */ /* 0x002ee80000100a00 */
        /* <DEDUP_REMOVED lines=15> */
[----:B---3--:R3:W-:Y:S04]  /*b630*/  @P0 STG.E.U16 desc[UR46][R4.64+0x52], R3 ;  /* 0x0000520304000986 */ /* 0x0087e8000c10152e */
[----:B-1----:R2:W5:Y:S04]  /*b640*/  LDL.LU R6, [R1+0x1f8] ;  /* 0x0001f80001067983 */ /* 0x0025680000300800 */
[----:B---3--:R2:W5:Y:S04]  /*b650*/  LDL.LU.64 R4, [R1+0x1f0] ;  /* 0x0001f00001047983 */ /* 0x0085680000300a00 */
[----:B------:R2:W5:Y:S01]  /*b660*/  LDL.LU R3, [R1+0x1e8] ;  /* 0x0001e80001037983 */ /* 0x0005620000300800 */
[----:B------:R-:W-:Y:S04]  /*b670*/  BSSY B1, `(.L_x_161) ;  /* 0x0000006000017945 */ /* 0x000fe80003800000 */
[----:B------:R-:W-:Y:S05]  /*b680*/  @!P2 BRA `(.L_x_162) ;  /* 0x000000000010a947 */ /* 0x000fea0003800000 */
[----:B------:R1:W-:Y:S04]  /*b690*/  STL [R1+0x1e8], R0 ;  /* 0x0001e80001007387 */ /* 0x0003e80000100800 */
[----:B-1----:R-:W3:Y:S04]  /*b6a0*/  LDG.E.LTC128B.U16 R0, desc[UR46][R20.64+0x50] ;  /* 0x0000502e14007981 */ /* 0x002ee8000c1e1520 */
[----:B---3--:R1:W-:Y:S04]  /*b6b0*/  STL [R1+0x80], R0 ;  /* 0x0000800001007387 */ /* 0x0083e80000100800 */
[----:B-1----:R1:W5:Y:S02]  /*b6c0*/  LDL.LU R0, [R1+0x1e8] ;  /* 0x0001e80001007983 */ /* 0x0023640000300800 */
.L_x_162:
[----:B------:R-:W-:Y:S05]  /*b6d0*/  BSYNC B1 ;  /* 0x0000000000017941 */ /* 0x000fea0003800000 */
.L_x_161:
[----:B-----5:R-:W-:Y:S04]  /*b6e0*/  STL [R1+0x200], R11 ;  /* 0x0002000b01007387 */ /* 0x020fe80000100800 */
[----:B------:R3:W-:Y:S04]  /*b6f0*/  STL [R1+0x1fc], R10 ;  /* 0x0001fc0a01007387 */ /* 0x0007e80000100800 */
        /* <DEDUP_REMOVED lines=15> */
[----:B------:R0:W5:Y:S01]  /*b7f0*/  LDL.LU R9, [R1+0x1f8] ;  /* 0x0001f80001097983 */ /* 0x0001620000300800 */
[----:B------:R-:W-:-:S02]  /*b800*/  ISETP.GT.AND P1, PT, R0, 0x8, P4 ;  /* 0x000000080000780c */ /* 0x000fc40002724270 */
[----:B--2---:R-:W-:Y:S02]  /*b810*/  PRMT R3, R8, 0x7610, R3 ;  /* 0x0000761008037816 */ /* 0x004fe40000000003 */
        /* <DEDUP_REMOVED lines=12> */
.L_x_164:
[----:B------:R-:W-:Y:S05]  /*b8e0*/  BSYNC B1 ;  /* 0x0000000000017941 */ /* 0x000fea0003800000 */
.L_x_163:
        /* <DEDUP_REMOVED lines=21> */
[----:B------:R0:W5:Y:S04]  /*ba40*/  LDL.LU R9, [R1+0x1f4] ;  /* 0x0001f40001097983 */ /* 0x0001680000300800 */
[----:B------:R0:W5:Y:S04]  /*ba50*/  LDL.LU R8, [R1+0x1f0] ;  /* 0x0001f00001087983 */ /* 0x0001680000300800 */
[----:B------:R1:W-:Y:S04]  /*ba60*/  STL.S16 [R1+0x80], R7 ;  /* 0x0000800701007387 */ /* 0x0003e80000100600 */
[----:B------:R3:W-:Y:S04]  /*ba70*/  @P1 STG.E.U16 desc[UR46][R4.64+0x52], R6 ;  /* 0x0000520604001986 */ /* 0x0007e8000c10152e */
[----:B-1----:R0:W5:Y:S04]  /*ba80*/  LDL.LU R7, [R1+0x1ec] ;  /* 0x0001ec0001077983 */ /* 0x0021680000300800 */
[----:B---3--:R0:W5:Y:S01]  /*ba90*/  LDL.LU R6, [R1+0x1e8] ;  /* 0x0001e80001067983 */ /* 0x0081620000300800 */
[----:B------:R-:W-:Y:S04]  /*baa0*/  BSSY B1, `(.L_x_165) ;  /* 0x0000006000017945 */ /* 0x000fe80003800000 */
[----:B------:R-:W-:Y:S05]  /*bab0*/  @!P0 BRA `(.L_x_166) ;  /* 0x0000000000108947 */ /* 0x000fea0003800000 */
[----:B------:R1:W-:Y:S04]  /*bac0*/  STL [R1+0x1e8], R0 ;  /* 0x0001e80001007387 */ /* 0x0003e80000100800 */
[----:B-1----:R-:W3:Y:S04]  /*bad0*/  LDG.E.LTC128B.U16 R0, desc[UR46][R22.64+0x60] ;  /* 0x0000602e16007981 */ /* 0x002ee8000c1e1520 */
[----:B---3--:R1:W-:Y:S04]  /*bae0*/  STL [R1+0x80], R0 ;  /* 0x0000800001007387 */ /* 0x0083e80000100800 */
[----:B-1----:R1:W5:Y:S02]  /*baf0*/  LDL.LU R0, [R1+0x1e8] ;  /* 0x0001e80001007983 */ /* 0x0023640000300800 */
.L_x_166:
[----:B------:R-:W-:Y:S05]  /*bb00*/  BSYNC B1 ;  /* 0x0000000000017941 */ /* 0x000fea0003800000 */
.L_x_165:
        /* <DEDUP_REMOVED lines=21> */
[----:B------:R2:W5:Y:S01]  /*bc60*/  LDL.LU R7, [R1+0x200] ;  /* 0x0002000001077983 */ /* 0x0005620000300800 */
[----:B------:R-:W-:-:S03]  /*bc70*/  ISETP.GT.AND P2, PT, R3, 0x31, PT ;  /* 0x000000310300780c */ /* 0x000fc60003f44270 */
[----:B----4-:R0:W-:Y:S04]  /*bc80*/  @P0 STG.E.U16 desc[UR46][R8.64+0x60], R6 ;  /* 0x0000600608000986 */ /* 0x0101e8000c10152e */
[----:B0-----:R2:W5:Y:S04]  /*bc90*/  LDL.LU.64 R8, [R1+0x1f8] ;  /* 0x0001f80001087983 */ /* 0x0015680000300a00 */
[----:B------:R2:W5:Y:S01]  /*bca0*/  LDL.LU R6, [R1+0x1f0] ;  /* 0x0001f00001067983 */ /* 0x0005620000300800 */
[----:B------:R-:W-:-:S03]  /*bcb0*/  ISETP.GT.AND P0, PT, R0, RZ, P2 ;  /* 0x000000ff0000720c */ /* 0x000fc60001704270 */
[----:B------:R2:W5:Y:S04]  /*bcc0*/  LDL.LU R5, [R1+0x1ec] ;  /* 0x0001ec0001057983 */ /* 0x0005680000300800 */
[----:B------:R0:W-:Y:S04]  /*bcd0*/  STL.S16 [R1+0x80], R4 ;  /* 0x0000800401007387 */ /* 0x0001e80000100600 */
[----:B0-----:R2:W5:Y:S01]  /*bce0*/  LDL.LU R4, [R1+0x1e8] ;  /* 0x0001e80001047983 */ /* 0x0015620000300800 */
[----:B------:R-:W-:Y:S04]  /*bcf0*/  BSSY B1, `(.L_x_167) ;  /* 0x0000006000017945 */ /* 0x000fe80003800000 */
[----:B------:R-:W-:Y:S05]  /*bd00*/  @!P0 BRA `(.L_x_168) ;  /* 0x0000000000108947 */ /* 0x000fea0003800000 */
[----:B------:R0:W-:Y:S04]  /*bd10*/  STL [R1+0x1e8], R0 ;  /* 0x0001e80001007387 */ /* 0x0001e80000100800 */
[----:B0-----:R-:W3:Y:S04]  /*bd20*/  LDG.E.LTC128B.U16 R0, desc[UR46][R22.64+0x62] ;  /* 0x0000622e16007981 */ /* 0x001ee8000c1e1520 */
[----:B---3--:R0:W-:Y:S04]  /*bd30*/  STL [R1+0x80], R0 ;  /* 0x0000800001007387 */ /* 0x0081e80000100800 */
[----:B0-----:R0:W5:Y:S02]  /*bd40*/  LDL.LU R0, [R1+0x1e8] ;  /* 0x0001e80001007983 */ /* 0x0011640000300800 */
.L_x_168:
[----:B------:R-:W-:Y:S05]  /*bd50*/  BSYNC B1 ;  /* 0x0000000000017941 */ /* 0x000fea0003800000 */
.L_x_167:
        /* <DEDUP_REMOVED lines=9> */
[----:B-1----:R-:W2:Y:S04]  /*bdf0*/  LDL.LU R4, [R1+0x80] ;  /* 0x0000800001047983 */ /* 0x002ea80000300800 */
        /* <DEDUP_REMOVED lines=22> */
[----:B-1----:R-:W3:Y:S04]  /*bf60*/  LDG.E.LTC128B.U16 R0, desc[UR46][R20.64+0x60] ;  /* 0x0000602e14007981 */ /* 0x002ee8000c1e1520 */
[----:B---3--:R1:W-:Y:S04]  /*bf70*/  STL [R1+0x80], R0 ;  /* 0x0000800001007387 */ /* 0x0083e80000100800 */
[----:B-1----:R1:W5:Y:S02]  /*bf80*/  LDL.LU R0, [R1+0x1e8] ;  /* 0x0001e80001007983 */ /* 0x0023640000300800 */
.L_x_170:
[----:B------:R-:W-:Y:S05]  /*bf90*/  BSYNC B1 ;  /* 0x0000000000017941 */ /* 0x000fea0003800000 */
.L_x_169:
        /* <DEDUP_REMOVED lines=22> */
[----:B------:R-:W-:-:S03]  /*c100*/  ISETP.GT.AND P0, PT, R0, 0x8, P2 ;  /* 0x000000080000780c */ /* 0x000fc60001704270 */
[----:B------:R0:W5:Y:S04]  /*c110*/  LDL.LU R6, [R1+0x1ec] ;  /* 0x0001ec0001067983 */ /* 0x0001680000300800 */
[----:B------:R3:W-:Y:S04]  /*c120*/  STL.S16 [R1+0x88], R3 ;  /* 0x0000880301007387 */ /* 0x0007e80000100600 */
[----:B---3--:R0:W5:Y:S01]  /*c130*/  LDL.LU R3, [R1+0x1e8] ;  /* 0x0001e80001037983 */ /* 0x0081620000300800 */
[----:B------:R-:W-:Y:S04]  /*c140*/  BSSY B1, `(.L_x_171) ;  /* 0x0000006000017945 */ /* 0x000fe80003800000 */
[----:B------:R-:W-:Y:S05]  /*c150*/  @!P0 BRA `(.L_x_172) ;  /* 0x0000000000108947 */ /* 0x000fea0003800000 */
[----:B------:R3:W-:Y:S04]  /*c160*/  STL [R1+0x1e8], R0 ;  /* 0x0001e80001007387 */ /* 0x0007e80000100800 */
[----:B---3--:R-:W3:Y:S04]  /*c170*/  LDG.E.LTC128B.U16 R0, desc[UR46][R20.64+0x62] ;  /* 0x0000622e14007981 */ /* 0x008ee8000c1e1520 */
[----:B---3--:R3:W-:Y:S04]  /*c180*/  STL [R1+0x88], R0 ;  /* 0x0000880001007387 */ /* 0x0087e80000100800 */
[----:B---3--:R3:W5:Y:S02]  /*c190*/  LDL.LU R0, [R1+0x1e8] ;  /* 0x0001e80001007983 */ /* 0x0087640000300800 */
.L_x_172:
[----:B------:R-:W-:Y:S05]  /*c1a0*/  BSYNC B1 ;  /* 0x0000000000017941 */ /* 0x000fea0003800000 */
.L_x_171:
[----:B------:R-:W-:Y:S04]  /*c1b0*/  STL [R1+0x200], R12 ;  /* 0x0002000c01007387 */ /* 0x000fe80000100800 */
[----:B-----5:R4:W-:Y:S04]  /*c1c0*/  STL [R1+0x1fc], R11 ;  /* 0x0001fc0b01007387 */ /* 0x0209e80000100800 */
[----:B----4-:R-:W4:Y:S04]  /*c1d0*/  LDL.LU R11, [R1+0xac] ;  /* 0x0000ac00010b7983 */ /* 0x010f280000300800 */
[----:B------:R-:W-:Y:S04]  /*c1e0*/  STL [R1+0x1f8], R10 ;  /* 0x0001f80a01007387 */ /* 0x000fe80000100800 */
[----:B------:R-:W-:Y:S04]  /*c1f0*/  STL.64 [R1+0x1f0], R8 ;  /* 0x0001f00801007387 */ /* 0x000fe80000100a00 */
[----:B------:R0:W-:Y:S04]  /*c200*/  STL [R1+0x1ec], R7 ;  /* 0x0001ec0701007387 */ /* 0x0001e80000100800 */
[----:B0-----:R-:W2:Y:S04]  /*c210*/  LDL.LU R7, [R1+0x88] ;  /* 0x0000880001077983 */ /* 0x001ea80000300800 */
[----:B------:R-:W-:Y:S01]  /*c220*/  STL [R1+0x1e8], R6 ;  /* 0x0001e80601007387 */ /* 0x000fe20000100800 */
[----:B--2---:R-:W-:-:S04]  /*c230*/  IMAD.U32 R12, R7, 0x10000, RZ ;  /* 0x00010000070c7824 */ /* 0x004fc800078e00ff */
[----:B------:R-:W-:-:S04]  /*c240*/  FMUL R12, R12, R16 ;  /* 0x000000100c0c7220 */ /* 0x000fc80000400000 */
[----:B----4-:R-:W-:Y:S02]  /*c250*/  FFMA R11, R11, R2, R12 ;  /* 0x000000020b0b7223 */ /* 0x010fe4000000000c */
[----:B------:R0:W5:Y:S03]  /*c260*/  LDL.LU R12, [R1+0x200] ;  /* 0x00020000010c7983 */ /* 0x0001660000300800 */
[----:B------:R-:W-:Y:S02]  /*c270*/  F2FP.BF16.F32.PACK_AB R10, RZ, R11 ;  /* 0x0000000bff0a723e */ /* 0x000fe400000010ff */
[----:B------:R0:W5:Y:S02]  /*c280*/  LDL.LU R11, [R1+0x1fc] ;  /* 0x0001fc00010b7983 */ /* 0x0001640000300800 */
[----:B------:R-:W-:Y:S01]  /*c290*/  PRMT R9, R10, 0x7610, R9 ;  /* 0x000076100a097816 */ /* 0x000fe20000000009 */
[----:B------:R-:W-:-:S03]  /*c2a0*/  IMAD.U32 R10, RZ, RZ, UR9 ;  /* 0x00000009ff0a7e24 */ /* 0x000fc6000f8e00ff */
[----:B------:R-:W-:Y:S01]  /*c2b0*/  PRMT R8, R9, 0x7610, R8 ;  /* 0x0000761009087816 */ /* 0x000fe20000000008 */
[----:B------:R-:W-:Y:S02]  /*c2c0*/  IMAD.U32 R9, RZ, RZ, UR8 ;  /* 0x00000008ff097e24 */ /* 0x000fe4000f8e00ff */
[----:B------:R-:W-:Y:S02]  /*c2d0*/  IMAD R10, R10, 0x300, RZ ;  /* 0x000003000a0a7824 */ /* 0x000fe400078e02ff */
[----:B------:R-:W-:Y:S01]  /*c2e0*/  IMAD.SHL.U32 R9, R9, 0x10, RZ ;  /* 0x0000001009097824 */ /* 0x000fe200078e00ff */
[----:B------:R2:W-:Y:S01]  /*c2f0*/  @P0 STG.E.U16 desc[UR46][R4.64+0x62], R8 ;  /* 0x0000620804000986 */ /* 0x0005e2000c10152e */
[----:B------:R-:W-:-:S03]  /*c300*/  IMAD.IADD R10, R10, 0x1, R233 ;  /* 0x000000010a0a7824 */ /* 0x000fc600078e02e9 */
[----:B--2---:R-:W-:Y:S02]  /*c310*/  IADD3 R8, P0, R9, R232, RZ ;  /* 0x000000e809087210 */ /* 0x004fe40007f1e0ff */
[----:B------:R-:W2:Y:S01]  /*c320*/  LDL.LU R9, [R1+0x1dc] ;  /* 0x0001dc0001097983 */ /* 0x000ea20000300800 */
[----:B------:R-:W-:-:S03]  /*c330*/  PRMT R6, R7, 0x7610, R6 ;  /* 0x0000761007067816 */ /* 0x000fc60000000006 */
[----:B------:R4:W-:Y:S01]  /*c340*/  STL [R1+0x90], R10 ;  /* 0x0000900a01007387 */ /* 0x0009e20000100800 */
[----:B------:R-:W-:Y:S01]  /*c350*/  ISETP.GT.AND P1, PT, R3, 0x38, PT ;  /* 0x000000380300780c */ /* 0x000fe20003f24270 */
[----:B--2---:R-:W-:Y:S02]  /*c360*/  IMAD.X R9, R9, 0x1, R10, P0 ;  /* 0x0000000109097824 */ /* 0x004fe400000e060a */
[----:B----4-:R0:W5:Y:S04]  /*c370*/  LDL.LU R10, [R1+0x1f8] ;  /* 0x0001f800010a7983 */ /* 0x0101680000300800 */
[----:B------:R2:W-:Y:S04]  /*c380*/  STL.64 [R1+0x80], R8 ;  /* 0x0000800801007387 */ /* 0x0005e80000100a00 */
[----:B--2---:R0:W5:Y:S04]  /*c390*/  LDL.LU.64 R8, [R1+0x1f0] ;  /* 0x0001f00001087983 */ /* 0x0041680000300a00 */
[----:B------:R0:W5:Y:S04]  /*c3a0*/  LDL.LU R7, [R1+0x1ec] ;  /* 0x0001ec0001077983 */ /* 0x0001680000300800 */
[----:B------:R2:W-:Y:S04]  /*c3b0*/  STL.S16 [R1+0x88], R6 ;  /* 0x0000880601007387 */ /* 0x0005e80000100600 */
[----:B--2---:R0:W5:Y:S01]  /*c3c0*/  LDL.LU R6, [R1+0x1e8] ;  /* 0x0001e80001067983 */ /* 0x0041620000300800 */
[----:B------:R-:W-:Y:S01]  /*c3d0*/  ISETP.GT.AND P0, PT, R0, RZ, P1 ;  /* 0x000000ff0000720c */ /* 0x000fe20000f04270 */
[----:B------:R-:W-:-:S12]  /*c3e0*/  BSSY B1, `(.L_x_173) ;  /* 0x0000006000017945 */ /* 0x000fd80003800000 */
[----:B0-----:R-:W-:Y:S05]  /*c3f0*/  @!P0 BRA `(.L_x_174) ;  /* 0x0000000000108947 */ /* 0x001fea0003800000 */
[----:B------:R0:W-:Y:S04]  /*c400*/  STL [R1+0x1e8], R0 ;  /* 0x0001e80001007387 */ /* 0x0001e80000100800 */
[----:B0-----:R-:W2:Y:S04]  /*c410*/  LDG.E.LTC128B.U16 R0, desc[UR46][R22.64+0x70] ;  /* 0x0000702e16007981 */ /* 0x001ea8000c1e1520 */
[----:B--2---:R0:W-:Y:S04]  /*c420*/  STL [R1+0x88], R0 ;  /* 0x0000880001007387 */ /* 0x0041e80000100800 */
[----:B0-----:R0:W5:Y:S02]  /*c430*/  LDL.LU R0, [R1+0x1e8] ;  /* 0x0001e80001007983 */ /* 0x0011640000300800 */
.L_x_174:
[----:B------:R-:W-:Y:S05]  /*c440*/  BSYNC B1 ;  /* 0x0000000000017941 */ /* 0x000fea0003800000 */
.L_x_173:
        /* <DEDUP_REMOVED lines=9> */
[----:B-1----:R-:W3:Y:S04]  /*c4e0*/  LDL.LU R5, [R1+0x88] ;  /* 0x0000880001057983 */ /* 0x002ee80000300800 */
        /* <DEDUP_REMOVED lines=14> */
[----:B------:R2:W5:Y:S04]  /*c5d0*/  LDL.LU R6, [R1+0x1f0] ;  /* 0x0001f00001067983 */ /* 0x0005680000300800 */
[----:B------:R2:W5:Y:S04]  /*c5e0*/  LDL.LU R5, [R1+0x1ec] ;  /* 0x0001ec0001057983 */ /* 0x0005680000300800 */
[----:B------:R1:W-:Y:S04]  /*c5f0*/  STL.S16 [R1+0x88], R4 ;  /* 0x0000880401007387 */ /* 0x0003e80000100600 */
[----:B-1----:R2:W5:Y:S01]  /*c600*/  LDL.LU R4, [R1+0x1e8] ;  /* 0x0001e80001047983 */ /* 0x0025620000300800 */
[----:B------:R-:W-:Y:S01]  /*c610*/  ISETP.GT.AND P0, PT, R3, 0x39, PT ;  /* 0x000000390300780c */ /* 0x000fe20003f04270 */
[----:B------:R-:W-:Y:S03]  /*c620*/  BSSY B1, `(.L_x_175) ;  /* 0x0000007000017945 */ /* 0x000fe60003800000 */
[----:B------:R-:W-:-:S13]  /*c630*/  ISETP.GT.AND P5, PT, R0, RZ, P0 ;  /* 0x000000ff0000720c */ /* 0x000fda00007a4270 */
[----:B--2---:R-:W-:Y:S05]  /*c640*/  @!P5 BRA `(.L_x_176) ;  /* 0x000000000010d947 */ /* 0x004fea0003800000 */
[----:B------:R1:W-:Y:S04]  /*c650*/  STL [R1+0x1e8], R0 ;  /* 0x0001e80001007387 */ /* 0x0003e80000100800 */
[----:B-1----:R-:W2:Y:S04]  /*c660*/  LDG.E.LTC128B.U16 R0, desc[UR46][R22.64+0x72] ;  /* 0x0000722e16007981 */ /* 0x002ea8000c1e1520 */
[----:B--2---:R1:W-:Y:S04]  /*c670*/  STL [R1+0x88], R0 ;  /* 0x0000880001007387 */ /* 0x0043e80000100800 */
[----:B-1----:R1:W5:Y:S02]  /*c680*/  LDL.LU R0, [R1+0x1e8] ;  /* 0x0001e80001007983 */ /* 0x0023640000300800 */
.L_x_176:
[----:B------:R-:W-:Y:S05]  /*c690*/  BSYNC B1 ;  /* 0x0000000000017941 */ /* 0x000fea0003800000 */
.L_x_175:
[----:B-----5:R-:W-:Y:S04]  /*c6a0*/  STL [R1+0x20c], R11 ;  /* 0x00020c0b01007387 */ /* 0x020fe80000100800 */
[----:B------:R2:W-:Y:S04]  /*c6b0*/  STL [R1+0x208], R10 ;  /* 0x0002080a01007387 */ /* 0x0005e80000100800 */
[----:B--2---:R-:W2:Y:S04]  /*c6c0*/  LDL.LU R10, [R1+0xb4] ;  /* 0x0000b400010a7983 */ /* 0x004ea80000300800 */
[----:B------:R-:W-:Y:S04]  /*c6d0*/  STL [R1+0x204], R9 ;  /* 0x0002040901007387 */ /* 0x000fe80000100800 */
[----:B------:R-:W-:Y:S04]  /*c6e0*/  STL [R1+0x200], R8 ;  /* 0x0002000801007387 */ /* 0x000fe80000100800 */
[----:B------:R3:W-:Y:S04]  /*c6f0*/  STL.64 [R1+0x1f8], R6 ;  /* 0x0001f80601007387 */ /* 0x0007e80000100a00 */
[----:B---3--:R-:W3:Y:S04]  /*c700*/  LDL.64 R6, [R1+0x100] ;  /* 0x0001000001067983 */ /* 0x008ee80000100a00 */
[----:B------:R-:W-:Y:S04]  /*c710*/  STL [R1+0x1f0], R5 ;  /* 0x0001f00501007387 */ /* 0x000fe80000100800 */
[----:B------:R4:W-:Y:S04]  /*c720*/  STL [R1+0x1ec], R4 ;  /* 0x0001ec0401007387 */ /* 0x0009e80000100800 */
[----:B----4-:R-:W4:Y:S04]  /*c730*/  LDL.LU R4, [R1+0x88] ;  /* 0x0000880001047983 */ /* 0x010f280000300800 */
[----:B------:R0:W-:Y:S01]  /*c740*/  STL [R1+0x1e8], R3 ;  /* 0x0001e80301007387 */ /* 0x0001e20000100800 */
[----:B----4-:R-:W-:-:S04]  /*c750*/  IMAD.U32 R11, R4, 0x10000, RZ ;  /* 0x00010000040b7824 */ /* 0x010fc800078e00ff */
        /* <DEDUP_REMOVED lines=10> */
[----:B---3--:R0:W-:Y:S04]  /*c800*/  @P5 STG.E.U16 desc[UR46][R6.64+0x72], R5 ;  /* 0x0000720506005986 */ /* 0x0081e8000c10152e */
        /* <DEDUP_REMOVED lines=9> */
[----:B0-----:R-:W2:Y:S04]  /*c8a0*/  LDG.E.LTC128B.U16 R0, desc[UR46][R20.64+0x70] ;  /* 0x0000702e14007981 */ /* 0x001ea8000c1e1520 */
[----:B--2---:R0:W-:Y:S04]  /*c8b0*/  STL [R1+0x88], R0 ;  /* 0x0000880001007387 */ /* 0x0041e80000100800 */
[----:B0-----:R0:W5:Y:S02]  /*c8c0*/  LDL.LU R0, [R1+0x1e8] ;  /* 0x0001e80001007983 */ /* 0x0011640000300800 */
.L_x_178:
[----:B------:R-:W-:Y:S05]  /*c8d0*/  BSYNC B1 ;  /* 0x0000000000017941 */ /* 0x000fea0003800000 */
.L_x_177:
        /* <DEDUP_REMOVED lines=32> */
.L_x_180:
[----:B------:R-:W-:Y:S05]  /*cae0*/  BSYNC B1 ;  /* 0x0000000000017941 */ /* 0x000fea0003800000 */
.L_x_179:
        /* <DEDUP_REMOVED lines=33> */
.L_x_182:
[----:B------:R-:W-:Y:S05]  /*cd00*/  BSYNC B1 ;  /* 0x0000000000017941 */ /* 0x000fea0003800000 */
.L_x_181:
        /* <DEDUP_REMOVED lines=25> */
[----:B------:R-:W-:-:S03]  /*cea0*/  LOP3.LUT P5, RZ, R17, 0x4, RZ, 0xc0, !PT ;  /* 0x0000000411ff7812 */ /* 0x000fc600078ac0ff */
[----:B------:R2:W5:Y:S04]  /*ceb0*/  LDL.LU R4, [R1+0x1ec] ;  /* 0x0001ec0001047983 */ /* 0x0005680000300800 */
[----:B------:R1:W-:Y:S04]  /*cec0*/  STL.S16 [R1+0x40], R3 ;  /* 0x0000400301007387 */ /* 0x0003e80000100600 */
[----:B-1----:R2:W5:Y:S01]  /*ced0*/  LDL.LU R3, [R1+0x1e8] ;  /* 0x0001e80001037983 */ /* 0x0025620000300800 */
[----:B------:R-:W-:Y:S01]  /*cee0*/  ISETP.GT.AND P5, PT, R0, 0x80, P5 ;  /* 0x000000800000780c */ /* 0x000fe20002fa4270 */
[----:B------:R-:W-:-:S12]  /*cef0*/  BSSY B1, `(.L_x_183) ;  /* 0x0000006000017945 */ /* 0x000fd80003800000 */
[----:B--2---:R-:W-:Y:S05]  /*cf00*/  @!P5 BRA `(.L_x_184) ;  /* 0x000000000010d947 */ /* 0x004fea0003800000 */
[----:B------:R1:W-:Y:S04]  /*cf10*/  STL [R1+0x1e8], R0 ;  /* 0x0001e80001007387 */ /* 0x0003e80000100800 */
[----:B-1----:R-:W2:Y:S04]  /*cf20*/  LDG.E.LTC128B.U16 R0, desc[UR46][R18.64+0x42] ;  /* 0x0000422e12007981 */ /* 0x002ea8000c1e1520 */
[----:B--2---:R1:W-:Y:S04]  /*cf30*/  STL [R1+0x40], R0 ;  /* 0x0000400001007387 */ /* 0x0043e80000100800 */
[----:B-1----:R1:W5:Y:S02]  /*cf40*/  LDL.LU R0, [R1+0x1e8] ;  /* 0x0001e80001007983 */ /* 0x0023640000300800 */
.L_x_184:
[----:B------:R-:W-:Y:S05]  /*cf50*/  BSYNC B1 ;  /* 0x0000000000017941 */ /* 0x000fea0003800000 */
.L_x_183:
        /* <DEDUP_REMOVED lines=24> */
[----:B------:R2:W5:Y:S01]  /*d0e0*/  LDL.LU R5, [R1+0x1f0] ;  /* 0x0001f00001057983 */ /* 0x0005620000300800 */
[----:B------:R-:W-:-:S03]  /*d0f0*/  LOP3.LUT P5, RZ, R17, 0x1, RZ, 0xc0, !PT ;  /* 0x0000000111ff7812 */ /* 0x000fc600078ac0ff */
        /* <DEDUP_REMOVED lines=10> */
.L_x_186:
[----:B------:R-:W-:Y:S05]  /*d1a0*/  BSYNC B1 ;  /* 0x0000000000017941 */ /* 0x000fea0003800000 */
.L_x_185:
        /* <DEDUP_REMOVED lines=22> */
[----:B---3--:R1:W-:Y:S04]  /*d310*/  @P5 STG.E.U16 desc[UR46][R6.64+0x40], R5 ;  /* 0x0000400506005986 */ /* 0x0083e8000c10152e */
        /* <DEDUP_REMOVED lines=13> */
.L_x_188:
[----:B------:R-:W-:Y:S05]  /*d3f0*/  BSYNC B1 ;  /* 0x0000000000017941 */ /* 0x000fea0003800000 */
.L_x_187:
        /* <DEDUP_REMOVED lines=35> */
.L_x_190:
[----:B------:R-:W-:Y:S05]  /*d630*/  BSYNC B1 ;  /* 0x0000000000017941 */ /* 0x000fea0003800000 */
.L_x_189:
        /* <DEDUP_REMOVED lines=24> */
[----:B------:R2:W5:Y:S04]  /*d7c0*/  LDL.LU R5, [R1+0x1f0] ;  /* 0x0001f00001057983 */ /* 0x0005680000300800 */
        /* <DEDUP_REMOVED lines=10> */
.L_x_192:
[----:B------:R-:W-:Y:S05]  /*d870*/  BSYNC B1 ;  /* 0x0000000000017941 */ /* 0x000fea0003800000 */
.L_x_191:
        /* <DEDUP_REMOVED lines=35> */
.L_x_194:
[----:B------:R-:W-:Y:S05]  /*dab0*/  BSYNC B1 ;  /* 0x0000000000017941 */ /* 0x000fea0003800000 */
.L_x_193:
        /* <DEDUP_REMOVED lines=35> */
.L_x_196:
[----:B------:R-:W-:Y:S05]  /*dcf0*/  BSYNC B1 ;  /* 0x0000000000017941 */ /* 0x000fea0003800000 */
.L_x_195:
        /* <DEDUP_REMOVED lines=35> */
.L_x_198:
[----:B------:R-:W-:Y:S05]  /*df30*/  BSYNC B1 ;  /* 0x0000000000017941 */ /* 0x000fea0003800000 */
.L_x_197:
        /* <DEDUP_REMOVED lines=35> */
.L_x_200:
[----:B------:R-:W-:Y:S05]  /*e170*/  BSYNC B1 ;  /* 0x0000000000017941 */ /* 0x000fea0003800000 */
.L_x_199:
        /* <DEDUP_REMOVED lines=35> */
.L_x_202:
[----:B------:R-:W-:Y:S05]  /*e3b0*/  BSYNC B1 ;  /* 0x0000000000017941 */ /* 0x000fea0003800000 */
.L_x_201:
        /* <DEDUP_REMOVED lines=35> */
.L_x_204:
[----:B------:R-:W-:Y:S05]  /*e5f0*/  BSYNC B1 ;  /* 0x0000000000017941 */ /* 0x000fea0003800000 */
.L_x_203:
        /* <DEDUP_REMOVED lines=35> */
.L_x_206:
[----:B------:R-:W-:Y:S05]  /*e830*/  BSYNC B1 ;  /* 0x0000000000017941 */ /* 0x000fea0003800000 */
.L_x_205:
        /* <DEDUP_REMOVED lines=35> */
.L_x_208:
[----:B------:R-:W-:Y:S05]  /*ea70*/  BSYNC B1 ;  /* 0x0000000000017941 */ /* 0x000fea0003800000 */
.L_x_207:
        /* <DEDUP_REMOVED lines=35> */
.L_x_210:
[----:B------:R-:W-:Y:S05]  /*ecb0*/  BSYNC B1 ;  /* 0x0000000000017941 */ /* 0x000fea0003800000 */
.L_x_209:
        /* <DEDUP_REMOVED lines=35> */
.L_x_212:
[----:B------:R-:W-:Y:S05]  /*eef0*/  BSYNC B1 ;  /* 0x0000000000017941 */ /* 0x000fea0003800000 */
.L_x_211:
        /* <DEDUP_REMOVED lines=36> */
.L_x_214:
[----:B------:R-:W-:Y:S05]  /*f140*/  BSYNC B1 ;  /* 0x0000000000017941 */ /* 0x000fea0003800000 */
.L_x_213:
[----:B-----5:R-:W-:Y:S04]  /*f150*/  STL [R1+0x200], R9 ;  /* 0x0002000901007387 */ /* 0x020fe80000100800 */
[----:B------:R2:W-:Y:S04]  /*f160*/  STL [R1+0x1fc], R8 ;  /* 0x0001fc0801007387 */ /* 0x0005e80000100800 */
[----:B--2---:R-:W2:Y:S04]  /*f170*/  LDL.LU R8, [R1] ;  /* 0x0000000001087983 */ /* 0x004ea80000300800 */
        /* <DEDUP_REMOVED lines=21> */
[----:B------:R3:W-:Y:S04]  /*f2d0*/  STL.S16 [R1], R3 ;  /* 0x0000000301007387 */ /* 0x0007e80000100600 */
[----:B---3--:R2:W5:Y:S01]  /*f2e0*/  LDL.LU R3, [R1+0x1e8] ;  /* 0x0001e80001037983 */ /* 0x0085620000300800 */
[----:B------:R-:W-:Y:S01]  /*f2f0*/  ISETP.GT.AND P5, PT, R0, 0x100, P5 ;  /* 0x000001000000780c */ /* 0x000fe20002fa4270 */
[----:B------:R-:W-:-:S12]  /*f300*/  BSSY B1, `(.L_x_215) ;  /* 0x0000006000017945 */ /* 0x000fd80003800000 */
[----:B--2---:R-:W-:Y:S05]  /*f310*/  @!P5 BRA `(.L_x_216) ;  /* 0x000000000010d947 */ /* 0x004fea0003800000 */
[----:B------:R2:W-:Y:S04]  /*f320*/  STL [R1+0x1e8], R0 ;  /* 0x0001e80001007387 */ /* 0x0005e80000100800 */
[----:B--2---:R-:W2:Y:S04]  /*f330*/  LDG.E.LTC128B.U16 R0, desc[UR46][R12.64+0x42] ;  /* 0x0000422e0c007981 */ /* 0x004ea8000c1e1520 */
[----:B--2---:R2:W-:Y:S04]  /*f340*/  STL [R1], R0 ;  /* 0x0000000001007387 */ /* 0x0045e80000100800 */
[----:B--2---:R2:W5:Y:S02]  /*f350*/  LDL.LU R0, [R1+0x1e8] ;  /* 0x0001e80001007983 */ /* 0x0045640000300800 */
.L_x_216:
[----:B------:R-:W-:Y:S05]  /*f360*/  BSYNC B1 ;  /* 0x0000000000017941 */ /* 0x000fea0003800000 */
.L_x_215:
[----:B-----5:R-:W-:Y:S04]  /*f370*/  STL [R1+0x200], R9 ;  /* 0x0002000901007387 */ /* 0x020fe80000100800 */
[----:B------:R3:W-:Y:S04]  /*f380*/  STL [R1+0x1fc], R8 ;  /* 0x0001fc0801007387 */ /* 0x0007e80000100800 */
[----:B---3--:R-:W3:Y:S04]  /*f390*/  LDL.LU R8, [R1+0x4] ;  /* 0x0000040001087983 */ /* 0x008ee80000300800 */
[----:B------:R-:W-:Y:S04]  /*f3a0*/  STL [R1+0x1f8], R7 ;  /* 0x0001f80701007387 */ /* 0x000fe80000100800 */
[----:B------:R-:W-:Y:S04]  /*f3b0*/  STL [R1+0x1f4], R6 ;  /* 0x0001f40601007387 */ /* 0x000fe80000100800 */
[----:B------:R-:W-:Y:S04]  /*f3c0*/  STL [R1+0x1f0], R5 ;  /* 0x0001f00501007387 */ /* 0x000fe80000100800 */
[----:B------:R4:W-:Y:S04]  /*f3d0*/  STL [R1+0x1ec], R4 ;  /* 0x0001ec0401007387 */ /* 0x0009e80000100800 */
[----:B----4-:R-:W4:Y:S04]  /*f3e0*/  LDL.LU R4, [R1] ;  /* 0x0000000001047983 */ /* 0x010f280000300800 */
        /* <DEDUP_REMOVED lines=20> */
[----:B0-----:R-:W-:Y:S05]  /*f530*/  @!P5 BRA `(.L_x_218) ;  /* 0x000000000010d947 */ /* 0x001fea0003800000 */
[----:B------:R0:W-:Y:S04]  /*f540*/  STL [R1+0x1e8], R0 ;  /* 0x0001e80001007387 */ /* 0x0001e80000100800 */
[----:B0-----:R-:W3:Y:S04]  /*f550*/  LDG.E.LTC128B.U16 R0, desc[UR46][R10.64+0x40] ;  /* 0x0000402e0a007981 */ /* 0x001ee8000c1e1520 */
[----:B---3--:R0:W-:Y:S04]  /*f560*/  STL [R1], R0 ;  /* 0x0000000001007387 */ /* 0x0081e80000100800 */
[----:B0-----:R0:W5:Y:S02]  /*f570*/  LDL.LU R0, [R1+0x1e8] ;  /* 0x0001e80001007983 */ /* 0x0011640000300800 */
.L_x_218:
[----:B------:R-:W-:Y:S05]  /*f580*/  BSYNC B1 ;  /* 0x0000000000017941 */ /* 0x000fea0003800000 */
.L_x_217:
        /* <DEDUP_REMOVED lines=28> */
[----:B-1----:R-:W-:Y:S05]  /*f750*/  @!P5 BRA `(.L_x_220) ;  /* 0x000000000010d947 */ /* 0x002fea0003800000 */
[----:B------:R1:W-:Y:S04]  /*f760*/  STL [R1+0x1e8], R0 ;  /* 0x0001e80001007387 */ /* 0x0003e80000100800 */
[----:B-1----:R-:W3:Y:S04]  /*f770*/  LDG.E.LTC128B.U16 R0, desc[UR46][R10.64+0x42] ;  /* 0x0000422e0a007981 */ /* 0x002ee8000c1e1520 */
[----:B---3--:R1:W-:Y:S04]  /*f780*/  STL [R1], R0 ;  /* 0x0000000001007387 */ /* 0x0083e80000100800 */
[----:B-1----:R1:W5:Y:S02]  /*f790*/  LDL.LU R0, [R1+0x1e8] ;  /* 0x0001e80001007983 */ /* 0x0023640000300800 */
.L_x_220:
[----:B------:R-:W-:Y:S05]  /*f7a0*/  BSYNC B1 ;  /* 0x0000000000017941 */ /* 0x000fea0003800000 */
.L_x_219:
        /* <DEDUP_REMOVED lines=32> */
.L_x_222:
[----:B------:R-:W-:Y:S05]  /*f9b0*/  BSYNC B1 ;  /* 0x0000000000017941 */ /* 0x000fea0003800000 */
.L_x_221:
        /* <DEDUP_REMOVED lines=32> */
.L_x_224:
[----:B------:R-:W-:Y:S05]  /*fbc0*/  BSYNC B1 ;  /* 0x0000000000017941 */ /* 0x000fea0003800000 */
.L_x_223:
        /* <DEDUP_REMOVED lines=32> */
.L_x_226:
[----:B------:R-:W-:Y:S05]  /*fdd0*/  BSYNC B1 ;  /* 0x0000000000017941 */ /* 0x000fea0003800000 */
.L_x_225:
        /* <DEDUP_REMOVED lines=32> */
.L_x_228:
[----:B------:R-:W-:Y:S05]  /*ffe0*/  BSYNC B1 ;  /* 0x0000000000017941 */ /* 0x000fea0003800000 */
.L_x_227:
        /* <DEDUP_REMOVED lines=32> */
.L_x_230:
[----:B------:R-:W-:Y:S05]  /*101f0*/  BSYNC B1 ;  /* 0x0000000000017941 */ /* 0x000fea0003800000 */
.L_x_229:
        /* <DEDUP_REMOVED lines=32> */
.L_x_232:
[----:B------:R-:W-:Y:S05]  /*10400*/  BSYNC B1 ;  /* 0x0000000000017941 */ /* 0x000fea0003800000 */
.L_x_231:
        /* <DEDUP_REMOVED lines=32> */
.L_x_234:
[----:B------:R-:W-:Y:S05]  /*10610*/  BSYNC B1 ;  /* 0x0000000000017941 */ /* 0x000fea0003800000 */
.L_x_233:
        /* <DEDUP_REMOVED lines=32> */
.L_x_236:
[----:B------:R-:W-:Y:S05]  /*10820*/  BSYNC B1 ;  /* 0x0000000000017941 */ /* 0x000fea0003800000 */
.L_x_235:
        /* <DEDUP_REMOVED lines=32> */
.L_x_238:
[----:B------:R-:W-:Y:S05]  /*10a30*/  BSYNC B1 ;  /* 0x0000000000017941 */ /* 0x000fea0003800000 */
.L_x_237:
        /* <DEDUP_REMOVED lines=32> */
.L_x_240:
[----:B------:R-:W-:Y:S05]  /*10c40*/  BSYNC B1 ;  /* 0x0000000000017941 */ /* 0x000fea0003800000 */
.L_x_239:
        /* <DEDUP_REMOVED lines=32> */
.L_x_242:
[----:B------:R-:W-:Y:S05]  /*10e50*/  BSYNC B1 ;  /* 0x0000000000017941 */ /* 0x000fea0003800000 */
.L_x_241:
        /* <DEDUP_REMOVED lines=32> */
.L_x_244:
[----:B------:R-:W-:Y:S05]  /*11060*/  BSYNC B1 ;  /* 0x0000000000017941 */ /* 0x000fea0003800000 */
.L_x_243:
        /* <DEDUP_REMOVED lines=30> */
[----:B0----5:R-:W3:Y:S04]  /*11250*/  LDG.E.LTC128B.U16 R0, desc[UR46][R8.64+0x40] ;  /* 0x0000402e08007981 */ /* 0x021ee8000c1e1520 */
[----:B---3--:R0:W-:Y:S04]  /*11260*/  STL [R1], R0 ;  /* 0x0000000001007387 */ /* 0x0081e80000100800 */
[----:B0-----:R0:W5:Y:S02]  /*11270*/  LDL.LU R0, [R1+0x1e8] ;  /* 0x0001e80001007983 */ /* 0x0011640000300800 */
.L_x_246:
[----:B------:R-:W-:Y:S05]  /*11280*/  BSYNC B1 ;  /* 0x0000000000017941 */ /* 0x000fea0003800000 */
.L_x_245:
[----:B-----5:R3:W-:Y:S04]  /*11290*/  STL [R1+0x1ec], R4 ;  /* 0x0001ec0401007387 */ /* 0x0207e80000100800 */
[----:B---3--:R-:W3:Y:S04]  /*112a0*/  LDL.LU R4, [R1+0x90] ;  /* 0x0000900001047983 */ /* 0x008ee80000300800 */
[----:B------:R4:W-:Y:S04]  /*112b0*/  STL [R1+0x1e8], R3 ;  /* 0x0001e80301007387 */ /* 0x0009e80000100800 */
[----:B----4-:R-:W4:Y:S02]  /*112c0*/  LDL.LU R3, [R1] ;  /* 0x0000000001037983 */ /* 0x010f240000300800 */
[----:B----4-:R-:W-:-:S04]  /*112d0*/  IMAD.U32 R233, R3, 0x10000, RZ ;  /* 0x0001000003e97824 */ /* 0x010fc800078e00ff */
[----:B------:R-:W-:-:S04]  /*112e0*/  FMUL R233, R233, R16 ;  /* 0x00000010e9e97220 */ /* 0x000fc80000400000 */
[----:B------:R-:W-:Y:S01]  /*112f0*/  FFMA R216, R216, R2, R233 ;  /* 0x00000002d8d87223 */ /* 0x000fe200000000e9 */
[----:B---3--:R-:W-:Y:S02]  /*11300*/  IMAD.MOV.U32 R233, RZ, RZ, R4 ;  /* 0x000000ffffe97224 */ /* 0x008fe400078e0004 */
[----:B------:R3:W5:Y:S02]  /*11310*/  LDL.LU R4, [R1+0x1ec] ;  /* 0x0001ec0001047983 */ /* 0x0007640000300800 */
[----:B------:R-:W-:-:S05]  /*11320*/  F2FP.BF16.F32.PACK_AB R216, RZ, R216 ;  /* 0x000000d8ffd8723e */ /* 0x000fca00000010ff */
[----:B------:R4:W-:Y:S02]  /*11330*/  @P5 STG.E.U16 desc[UR46][R232.64+0x40], R216 ;  /* 0x000040d8e8005986 */ /* 0x0009e4000c10152e */
[----:B----4-:R-:W-:Y:S02]  /*11340*/  PRMT R216, R3, 0x7610, R216 ;  /* 0x0000761003d87816 */ /* 0x010fe400000000d8 */
[----:B------:R3:W5:Y:S01]  /*11350*/  LDL.LU R3, [R1+0x1e8] ;  /* 0x0001e80001037983 */ /* 0x0007620000300800 */
[----:B------:R-:W-:-:S04]  /*11360*/  LOP3.LUT P5, RZ, R17, 0x4, RZ, 0xc0, !PT ;  /* 0x0000000411ff7812 */ /* 0x000fc800078ac0ff */
[----:B------:R-:W-:Y:S01]  /*11370*/  ISETP.GT.AND P5, PT, R0, 0x180, P5 ;  /* 0x000001800000780c */ /* 0x000fe20002fa4270 */
[----:B------:R-:W-:-:S12]  /*11380*/  BSSY B1, `(.L_x_247) ;  /* 0x0000003000017945 */ /* 0x000fd80003800000 */
[----:B---3--:R-:W-:Y:S05]  /*11390*/  @!P5 BRA `(.L_x_248) ;  /* 0x000000000004d947 */ /* 0x008fea0003800000 */
[----:B------:R3:W5:Y:S02]  /*113a0*/  LDG.E.LTC128B.U16 R216, desc[UR46][R8.64+0x42] ;  /* 0x0000422e08d87981 */ /* 0x000764000c1e1520 */
.L_x_248:
[----:B------:R-:W-:Y:S05]  /*113b0*/  BSYNC B1 ;  /* 0x0000000000017941 */ /* 0x000fea0003800000 */
.L_x_247:
[----:B-----5:R4:W-:Y:S02]  /*113c0*/  STL [R1+0x1e8], R3 ;  /* 0x0001e80301007387 */ /* 0x0209e40000100800 */
[----:B----4-:R-:W-:-:S04]  /*113d0*/  IMAD.U32 R3, R216, 0x10000, RZ ;  /* 0x00010000d8037824 */ /* 0x010fc800078e00ff */
[----:B------:R-:W-:-:S04]  /*113e0*/  FMUL R3, R3, R16 ;  /* 0x0000001003037220 */ /* 0x000fc80000400000 */
[----:B------:R-:W-:Y:S02]  /*113f0*/  FFMA R217, R217, R2, R3 ;  /* 0x00000002d9d97223 */ /* 0x000fe40000000003 */
[----:B------:R4:W5:Y:S01]  /*11400*/  LDL.LU R3, [R1+0x1e8] ;  /* 0x0001e80001037983 */ /* 0x0009620000300800 */
[----:B------:R-:W-:Y:S02]  /*11410*/  BSSY B1, `(.L_x_249) ;  /* 0x0000007000017945 */ /* 0x000fe40003800000 */
[----:B------:R-:W-:-:S05]  /*11420*/  F2FP.BF16.F32.PACK_AB R217, RZ, R217 ;  /* 0x000000d9ffd9723e */ /* 0x000fca00000010ff */
[----:B------:R4:W-:Y:S01]  /*11430*/  @P5 STG.E.U16 desc[UR46][R232.64+0x42], R217 ;  /* 0x000042d9e8005986 */ /* 0x0009e2000c10152e */
[----:B------:R-:W-:-:S04]  /*11440*/  LOP3.LUT P5, RZ, R17, 0x1, RZ, 0xc0, !PT ;  /* 0x0000000111ff7812 */ /* 0x000fc800078ac0ff */
[----:B------:R-:W-:-:S13]  /*11450*/  ISETP.GT.AND P5, PT, R0, 0x188, P5 ;  /* 0x000001880000780c */ /* 0x000fda0002fa4270 */
[----:B----4-:R-:W-:Y:S05]  /*11460*/  @!P5 BRA `(.L_x_250) ;  /* 0x000000000004d947 */ /* 0x010fea0003800000 */
[----:B------:R4:W5:Y:S02]  /*11470*/  LDG.E.LTC128B.U16 R216, desc[UR46][R6.64+0x40] ;  /* 0x0000402e06d87981 */ /* 0x000964000c1e1520 */
.L_x_250:
[----:B------:R-:W-:Y:S05]  /*11480*/  BSYNC B1 ;  /* 0x0000000000017941 */ /* 0x000fea0003800000 */
.L_x_249:
[----:B------:R0:W-:Y:S04]  /*11490*/  STL.64 [R1+0x1e8], R4 ;  /* 0x0001e80401007387 */ /* 0x0001e80000100a00 */
[----:B0-----:R-:W2:Y:S01]  /*114a0*/  LDL.64 R4, [R1+0x80] ;  /* 0x0000800001047983 */ /* 0x001ea20000100a00 */
[----:B-----5:R-:W-:-:S04]  /*114b0*/  IMAD.U32 R217, R216, 0x10000, RZ ;  /* 0x00010000d8d97824 */ /* 0x020fc800078e00ff */
[----:B------:R-:W-:-:S04]  /*114c0*/  FMUL R217, R217, R16 ;  /* 0x00000010d9d97220 */ /* 0x000fc80000400000 */
[----:B------:R-:W-:-:S05]  /*114d0*/  FFMA R217, R218, R2, R217 ;  /* 0x00000002dad97223 */ /* 0x000fca00000000d9 */
[----:B------:R-:W-:-:S05]  /*114e0*/  F2FP.BF16.F32.PACK_AB R217, RZ, R217 ;  /* 0x000000d9ffd9723e */ /* 0x000fca00000010ff */
[----:B--2---:R0:W-:Y:S04]  /*114f0*/  @P5 STG.E.U16 desc[UR46][R4.64+0x40], R217 ;  /* 0x000040d904005986 */ /* 0x0041e8000c10152e */
[----:B0-----:R0:W5:Y:S01]  /*11500*/  LDL.LU.64 R4, [R1+0x1e8] ;  /* 0x0001e80001047983 */ /* 0x0011620000300a00 */
[----:B------:R-:W-:Y:S01]  /*11510*/  LOP3.LUT P5, RZ, R17, 0x4, RZ, 0xc0, !PT ;  /* 0x0000000411ff7812 */ /* 0x000fe200078ac0ff */
[----:B------:R-:W-:Y:S03]  /*11520*/  BSSY B1, `(.L_x_251) ;  /* 0x0000004000017945 */ /* 0x000fe60003800000 */
[----:B------:R-:W-:-:S13]  /*11530*/  ISETP.GT.AND P5, PT, R0, 0x188, P5 ;  /* 0x000001880000780c */ /* 0x000fda0002fa4270 */
[----:B0-----:R-:W-:Y:S05]  /*11540*/  @!P5 BRA `(.L_x_252) ;  /* 0x000000000004d947 */ /* 0x001fea0003800000 */
[----:B------:R0:W5:Y:S02]  /*11550*/  LDG.E.LTC128B.U16 R216, desc[UR46][R6.64+0x42] ;  /* 0x0000422e06d87981 */ /* 0x000164000c1e1520 */
.L_x_252:
[----:B------:R-:W-:Y:S05]  /*11560*/  BSYNC B1 ;  /* 0x0000000000017941 */ /* 0x000fea0003800000 */
.L_x_251:
[----:B-----5:R-:W-:-:S04]  /*11570*/  IMAD.U32 R217, R216, 0x10000, RZ ;  /* 0x00010000d8d97824 */ /* 0x020fc800078e00ff */
[----:B------:R-:W-:-:S04]  /*11580*/  FMUL R217, R217, R16 ;  /* 0x00000010d9d97220 */ /* 0x000fc80000400000 */
[----:B------:R-:W-:Y:S02]  /*11590*/  FFMA R217, R219, R2, R217 ;  /* 0x00000002dbd97223 */ /* 0x000fe400000000d9 */
[----:B------:R-:W2:Y:S01]  /*115a0*/  LDL.64 R218, [R1+0x80] ;  /* 0x0000800001da7983 */ /* 0x000ea20000100a00 */
[----:B------:R-:W-:Y:S02]  /*115b0*/  BSSY B1, `(.L_x_253) ;  /* 0x0000006000017945 */ /* 0x000fe40003800000 */
[----:B------:R-:W-:-:S05]  /*115c0*/  F2FP.BF16.F32.PACK_AB R217, RZ, R217 ;  /* 0x000000d9ffd9723e */ /* 0x000fca00000010ff */
[----:B--2---:R2:W-:Y:S01]  /*115d0*/  @P5 STG.E.U16 desc[UR46][R218.64+0x42], R217 ;  /* 0x000042d9da005986 */ /* 0x0045e2000c10152e */
[----:B------:R-:W-:-:S13]  /*115e0*/  ISETP.GT.AND P5, PT, R0, 0x180, P6 ;  /* 0x000001800000780c */ /* 0x000fda00037a4270 */
[----:B--2---:R-:W-:Y:S05]  /*115f0*/  @!P5 BRA `(.L_x_254) ;  /* 0x000000000004d947 */ /* 0x004fea0003800000 */
[----:B------:R2:W5:Y:S02]  /*11600*/  LDG.E.LTC128B.U16 R216, desc[UR46][R8.64+0x50] ;  /* 0x0000502e08d87981 */ /* 0x000564000c1e1520 */
.L_x_254:
[----:B------:R-:W-:Y:S05]  /*11610*/  BSYNC B1 ;  /* 0x0000000000017941 */ /* 0x000fea0003800000 */
.L_x_253:
[----:B-----5:R-:W-:Y:S01]  /*11620*/  IMAD.U32 R217, R216, 0x10000, RZ ;  /* 0x00010000d8d97824 */ /* 0x020fe200078e00ff */
[----:B------:R-:W-:Y:S03]  /*11630*/  BSSY B1, `(.L_x_255) ;  /* 0x0000008000017945 */ /* 0x000fe60003800000 */
[----:B------:R-:W-:-:S04]  /*11640*/  FMUL R217, R217, R16 ;  /* 0x00000010d9d97220 */ /* 0x000fc80000400000 */
[----:B------:R-:W-:-:S05]  /*11650*/  FFMA R217, R220, R2, R217 ;  /* 0x00000002dcd97223 */ /* 0x000fca00000000d9 */
[----:B------:R-:W-:-:S05]  /*11660*/  F2FP.BF16.F32.PACK_AB R217, RZ, R217 ;  /* 0x000000d9ffd9723e */ /* 0x000fca00000010ff */
[----:B------:R0:W-:Y:S01]  /*11670*/  @P5 STG.E.U16 desc[UR46][R232.64+0x50], R217 ;  /* 0x000050d9e8005986 */ /* 0x0001e2000c10152e */
[----:B------:R-:W-:-:S13]  /*11680*/  ISETP.GT.AND P5, PT, R0, 0x180, P4 ;  /* 0x000001800000780c */ /* 0x000fda00027a4270 */
[----:B0-----:R-:W-:Y:S05]  /*11690*/  @!P5 BRA `(.L_x_256) ;  /* 0x000000000004d947 */ /* 0x001fea0003800000 */
[----:B------:R0:W5:Y:S02]  /*116a0*/  LDG.E.LTC128B.U16 R216, desc[UR46][R8.64+0x52] ;  /* 0x0000522e08d87981 */ /* 0x000164000c1e1520 */
.L_x_256:
[----:B------:R-:W-:Y:S05]  /*116b0*/  BSYNC B1 ;  /* 0x0000000000017941 */ /* 0x000fea0003800000 */
.L_x_255:
[----:B-----5:R-:W-:Y:S01]  /*116c0*/  IMAD.U32 R217, R216, 0x10000, RZ ;  /* 0x00010000d8d97824 */ /* 0x020fe200078e00ff */
[----:B------:R-:W-:Y:S01]  /*116d0*/  ISETP.GT.AND P6, PT, R0, 0x188, P6 ;  /* 0x000001880000780c */ /* 0x000fe200037c4270 */
[----:B------:R-:W-:Y:S01]  /*116e0*/  BSSY B1, `(.L_x_257) ;  /* 0x0000008000017945 */ /* 0x000fe20003800000 */
[----:B------:R-:W-:Y:S01]  /*116f0*/  PRMT R218, R216, 0x7610, R218 ;  /* 0x00007610d8da7816 */ /* 0x000fe200000000da */
[----:B------:R-:W-:-:S04]  /*11700*/  FMUL R217, R217, R16 ;  /* 0x00000010d9d97220 */ /* 0x000fc80000400000 */
[----:B------:R-:W-:-:S05]  /*11710*/  FFMA R217, R221, R2, R217 ;  /* 0x00000002ddd97223 */ /* 0x000fca00000000d9 */
[----:B------:R-:W-:-:S05]  /*11720*/  F2FP.BF16.F32.PACK_AB R217, RZ, R217 ;  /* 0x000000d9ffd9723e */ /* 0x000fca00000010ff */
[----:B------:R0:W-:Y:S01]  /*11730*/  @P5 STG.E.U16 desc[UR46][R232.64+0x52], R217 ;  /* 0x000052d9e8005986 */ /* 0x0001e2000c10152e */
[----:B------:R-:W-:Y:S05]  /*11740*/  @!P6 BRA `(.L_x_258) ;  /* 0x000000000004e947 */ /* 0x000fea0003800000 */
[----:B------:R0:W5:Y:S02]  /*11750*/  LDG.E.LTC128B.U16 R218, desc[UR46][R6.64+0x50] ;  /* 0x0000502e06da7981 */ /* 0x000164000c1e1520 */
.L_x_258:
[----:B------:R-:W-:Y:S05]  /*11760*/  BSYNC B1 ;  /* 0x0000000000017941 */ /* 0x000fea0003800000 */
.L_x_257:
[----:B------:R-:W2:Y:S01]  /*11770*/  LDL.LU.64 R220, [R1+0x80] ;  /* 0x0000800001dc7983 */ /* 0x000ea20000300a00 */
[----:B-----5:R-:W-:Y:S01]  /*11780*/  IMAD.U32 R216, R218, 0x10000, RZ ;  /* 0x00010000dad87824 */ /* 0x020fe200078e00ff */
[----:B------:R-:W-:Y:S01]  /*11790*/  ISETP.GT.AND P4, PT, R0, 0x188, P4 ;  /* 0x000001880000780c */ /* 0x000fe20002784270 */
[----:B------:R-:W-:Y:S02]  /*117a0*/  BSSY B1, `(.L_x_259) ;  /* 0x000000a000017945 */ /* 0x000fe40003800000 */
[----:B------:R-:W-:-:S04]  /*117b0*/  FMUL R216, R216, R16 ;  /* 0x00000010d8d87220 */ /* 0x000fc80000400000 */
[----:B------:R-:W-:-:S05]  /*117c0*/  FFMA R216, R222, R2, R216 ;  /* 0x00000002ded87223 */ /* 0x000fca00000000d8 */
[----:B------:R-:W-:-:S04]  /*117d0*/  F2FP.BF16.F32.PACK_AB R216, RZ, R216 ;  /* 0x000000d8ffd8723e */ /* 0x000fc800000010ff */
[----:B------:R-:W-:Y:S01]  /*117e0*/  PRMT R219, R216, 0x7610, R219 ;  /* 0x00007610d8db7816 */ /* 0x000fe200000000db */
[----:B--2---:R-:W-:Y:S02]  /*117f0*/  IMAD.MOV.U32 R216, RZ, RZ, R220 ;  /* 0x000000ffffd87224 */ /* 0x004fe400078e00dc */
[----:B0-----:R-:W-:-:S05]  /*11800*/  IMAD.MOV.U32 R217, RZ, RZ, R221 ;  /* 0x000000ffffd97224 */ /* 0x001fca00078e00dd */
[----:B------:R0:W-:Y:S01]  /*11810*/  @P6 STG.E.U16 desc[UR46][R216.64+0x50], R219 ;  /* 0x000050dbd8006986 */ /* 0x0001e2000c10152e */
[----:B------:R-:W-:Y:S05]  /*11820*/  @!P4 BRA `(.L_x_260) ;  /* 0x000000000004c947 */ /* 0x000fea0003800000 */
[----:B------:R2:W5:Y:S02]  /*11830*/  LDG.E.LTC128B.U16 R218, desc[UR46][R6.64+0x52] ;  /* 0x0000522e06da7981 */ /* 0x000564000c1e1520 */
.L_x_260:
[----:B------:R-:W-:Y:S05]  /*11840*/  BSYNC B1 ;  /* 0x0000000000017941 */ /* 0x000fea0003800000 */
.L_x_259:
[----:B0----5:R-:W-:Y:S01]  /*11850*/  IMAD.U32 R219, R218, 0x10000, RZ ;  /* 0x00010000dadb7824 */ /* 0x021fe200078e00ff */
[----:B------:R-:W-:Y:S01]  /*11860*/  ISETP.GT.AND P5, PT, R0, 0x180, P3 ;  /* 0x000001800000780c */ /* 0x000fe20001fa4270 */
[----:B------:R-:W-:Y:S02]  /*11870*/  BSSY B1, `(.L_x_261) ;  /* 0x0000007000017945 */ /* 0x000fe40003800000 */
[----:B------:R-:W-:-:S04]  /*11880*/  FMUL R219, R219, R16 ;  /* 0x00000010dbdb7220 */ /* 0x000fc80000400000 */
[----:B------:R-:W-:-:S05]  /*11890*/  FFMA R219, R223, R2, R219 ;  /* 0x00000002dfdb7223 */ /* 0x000fca00000000db */
[----:B------:R-:W-:-:S05]  /*118a0*/  F2FP.BF16.F32.PACK_AB R219, RZ, R219 ;  /* 0x000000dbffdb723e */ /* 0x000fca00000010ff */
[----:B------:R0:W-:Y:S01]  /*118b0*/  @P4 STG.E.U16 desc[UR46][R216.64+0x52], R219 ;  /* 0x000052dbd8004986 */ /* 0x0001e2000c10152e */
[----:B------:R-:W-:Y:S05]  /*118c0*/  @!P5 BRA `(.L_x_262) ;  /* 0x000000000004d947 */ /* 0x000fea0003800000 */
[----:B------:R0:W5:Y:S02]  /*118d0*/  LDG.E.LTC128B.U16 R218, desc[UR46][R8.64+0x60] ;  /* 0x0000602e08da7981 */ /* 0x000164000c1e1520 */
.L_x_262:
[----:B------:R-:W-:Y:S05]  /*118e0*/  BSYNC B1 ;  /* 0x0000000000017941 */ /* 0x000fea0003800000 */
.L_x_261:
        /* <DEDUP_REMOVED lines=9> */
.L_x_264:
[----:B------:R-:W-:Y:S05]  /*11980*/  BSYNC B1 ;  /* 0x0000000000017941 */ /* 0x000fea0003800000 */
.L_x_263:
        /* <DEDUP_REMOVED lines=9> */
.L_x_266:
[----:B------:R-:W-:Y:S05]  /*11a20*/  BSYNC B1 ;  /* 0x0000000000017941 */ /* 0x000fea0003800000 */
.L_x_265:
        /* <DEDUP_REMOVED lines=9> */
.L_x_268:
[----:B------:R-:W-:Y:S05]  /*11ac0*/  BSYNC B1 ;  /* 0x0000000000017941 */ /* 0x000fea0003800000 */
.L_x_267:
        /* <DEDUP_REMOVED lines=9> */
.L_x_270:
[----:B------:R-:W-:Y:S05]  /*11b60*/  BSYNC B1 ;  /* 0x0000000000017941 */ /* 0x000fea0003800000 */
.L_x_269:
        /* <DEDUP_REMOVED lines=9> */
.L_x_272:
[----:B------:R-:W-:Y:S05]  /*11c00*/  BSYNC B1 ;  /* 0x0000000000017941 */ /* 0x000fea0003800000 */
.L_x_271:
        /* <DEDUP_REMOVED lines=9> */
.L_x_274:
[----:B------:R-:W-:Y:S05]  /*11ca0*/  BSYNC B1 ;  /* 0x0000000000017941 */ /* 0x000fea0003800000 */
.L_x_273:
        /* <DEDUP_REMOVED lines=9> */
.L_x_276:
[----:B------:R-:W-:Y:S05]  /*11d40*/  BSYNC B1 ;  /* 0x0000000000017941 */ /* 0x000fea0003800000 */
.L_x_275:
[----:B0----5:R-:W-:Y:S01]  /*11d50*/  IMAD.U32 R219, R218, 0x10000, RZ ;  /* 0x00010000dadb7824 */ /* 0x021fe200078e00ff */
[----:B------:R-:W-:Y:S01]  /*11d60*/  ISETP.GT.AND P3, PT, R3, 0x40, PT ;  /* 0x000000400300780c */ /* 0x000fe20003f64270 */
[----:B------:R-:W-:Y:S01]  /*11d70*/  BSSY B1, `(.L_x_277) ;  /* 0x000000a000017945 */ /* 0x000fe20003800000 */
[----:B------:R-:W-:Y:S01]  /*11d80*/  LOP3.LUT R17, R17, 0xfffffffe, RZ, 0xc0, !PT ;  /* 0xfffffffe11117812 */ /* 0x000fe200078ec0ff */
[----:B------:R-:W-:Y:S01]  /*11d90*/  FMUL R220, R219, R16 ;  /* 0x00000010dbdc7220 */ /* 0x000fe20000400000 */
[----:B------:R-:W-:-:S03]  /*11da0*/  ISETP.GT.AND P1, PT, R0, RZ, P3 ;  /* 0x000000ff0000720c */ /* 0x000fc60001f24270 */
[----:B------:R-:W-:-:S05]  /*11db0*/  FFMA R220, R231, R2, R220 ;  /* 0x00000002e7dc7223 */ /* 0x000fca00000000dc */
[----:B------:R-:W-:Y:S02]  /*11dc0*/  F2FP.BF16.F32.PACK_AB R220, RZ, R220 ;  /* 0x000000dcffdc723e */ /* 0x000fe400000010ff */
[----:B------:R-:W-:-:S03]  /*11dd0*/  @P3 LOP3.LUT R17, R17, 0x1, RZ, 0xfc, !PT ;  /* 0x0000000111113812 */ /* 0x000fc600078efcff */
[----:B------:R0:W-:Y:S01]  /*11de0*/  @P0 STG.E.U16 desc[UR46][R216.64+0x72], R220 ;  /* 0x000072dcd8000986 */ /* 0x0001e2000c10152e */
[----:B------:R-:W-:Y:S05]  /*11df0*/  @!P1 BRA `(.L_x_278) ;  /* 0x0000000000049947 */ /* 0x000fea0003800000 */
[----:B------:R0:W5:Y:S02]  /*11e00*/  LDG.E.LTC128B.U16 R218, desc[UR46][R22.64+0x80] ;  /* 0x0000802e16da7981 */ /* 0x000164000c1e1520 */
.L_x_278:
[----:B------:R-:W-:Y:S05]  /*11e10*/  BSYNC B1 ;  /* 0x0000000000017941 */ /* 0x000fea0003800000 */
.L_x_277:
[----:B0-----:R-:W2:Y:S01]  /*11e20*/  LDL.64 R220, [R1+0x100] ;  /* 0x0001000001dc7983 */ /* 0x001ea20000100a00 */
[----:B-----5:R-:W-:Y:S01]  /*11e30*/  IMAD.U32 R219, R218, 0x10000, RZ ;  /* 0x00010000dadb7824 */ /* 0x020fe200078e00ff */
[----:B------:R-:W-:Y:S01]  /*11e40*/  ISETP.GT.AND P2, PT, R3, 0x41, PT ;  /* 0x000000410300780c */ /* 0x000fe20003f44270 */
[----:B------:R-:W-:Y:S01]  /*11e50*/  BSSY B1, `(.L_x_279) ;  /* 0x000000b000017945 */ /* 0x000fe20003800000 */
[----:B------:R-:W-:Y:S01]  /*11e60*/  LOP3.LUT R17, R17, 0xfffffffb, RZ, 0xc0, !PT ;  /* 0xfffffffb11117812 */ /* 0x000fe200078ec0ff */
[----:B------:R-:W-:Y:S01]  /*11e70*/  FMUL R219, R219, R16 ;  /* 0x00000010dbdb7220 */ /* 0x000fe20000400000 */
[----:B------:R-:W-:-:S03]  /*11e80*/  ISETP.GT.AND P0, PT, R0, RZ, P2 ;  /* 0x000000ff0000720c */ /* 0x000fc60001704270 */
[----:B------:R-:W-:Y:S01]  /*11e90*/  FFMA R219, R200, R2, R219 ;  /* 0x00000002c8db7223 */ /* 0x000fe200000000db */
[----:B------:R-:W-:-:S04]  /*11ea0*/  PRMT R200, R218, 0x7610, R200 ;  /* 0x00007610dac87816 */ /* 0x000fc800000000c8 */
[----:B------:R-:W-:Y:S02]  /*11eb0*/  F2FP.BF16.F32.PACK_AB R219, RZ, R219 ;  /* 0x000000dbffdb723e */ /* 0x000fe400000010ff */
[----:B------:R-:W-:-:S03]  /*11ec0*/  @P2 LOP3.LUT R17, R17, 0x4, RZ, 0xfc, !PT ;  /* 0x0000000411112812 */ /* 0x000fc600078efcff */
[----:B--2---:R0:W-:Y:S01]  /*11ed0*/  @P1 STG.E.U16 desc[UR46][R220.64+0x80], R219 ;  /* 0x000080dbdc001986 */ /* 0x0041e2000c10152e */
[----:B------:R-:W-:Y:S05]  /*11ee0*/  @!P0 BRA `(.L_x_280) ;  /* 0x0000000000048947 */ /* 0x000fea0003800000 */
[----:B------:R2:W5:Y:S02]  /*11ef0*/  LDG.E.LTC128B.U16 R200, desc[UR46][R22.64+0x82] ;  /* 0x0000822e16c87981 */ /* 0x000564000c1e1520 */
.L_x_280:
[----:B------:R-:W-:Y:S05]  /*11f00*/  BSYNC B1 ;  /* 0x0000000000017941 */ /* 0x000fea0003800000 */
.L_x_279:
        /* <DEDUP_REMOVED lines=9> */
.L_x_282:
[----:B------:R-:W-:Y:S05]  /*11fa0*/  BSYNC B1 ;  /* 0x0000000000017941 */ /* 0x000fea0003800000 */
.L_x_281:
[----:B-----5:R-:W-:Y:S01]  /*11fb0*/  IMAD.U32 R201, R200, 0x10000, RZ ;  /* 0x00010000c8c97824 */ /* 0x020fe200078e00ff */
        /* <DEDUP_REMOVED lines=8> */
.L_x_284:
[----:B------:R-:W-:Y:S05]  /*12040*/  BSYNC B1 ;  /* 0x0000000000017941 */ /* 0x000fea0003800000 */
.L_x_283:
        /* <DEDUP_REMOVED lines=12> */
.L_x_286:
[----:B------:R-:W-:Y:S05]  /*12110*/  BSYNC B1 ;  /* 0x0000000000017941 */ /* 0x000fea0003800000 */
.L_x_285:
[----:B-----5:R-:W-:Y:S01]  /*12120*/  IMAD.U32 R201, R200, 0x10000, RZ ;  /* 0x00010000c8c97824 */ /* 0x020fe200078e00ff */
[----:B------:R-:W-:Y:S01]  /*12130*/  ISETP.GT.AND P4, PT, R3, 0x49, PT ;  /* 0x000000490300780c */ /* 0x000fe20003f84270 */
[----:B------:R-:W-:Y:S02]  /*12140*/  BSSY B1, `(.L_x_287) ;  /* 0x0000008000017945 */ /* 0x000fe40003800000 */
[----:B------:R-:W-:Y:S01]  /*12150*/  FMUL R201, R201, R16 ;  /* 0x00000010c9c97220 */ /* 0x000fe20000400000 */
[----:B------:R-:W-:-:S03]  /*12160*/  ISETP.GT.AND P0, PT, R0, RZ, P4 ;  /* 0x000000ff0000720c */ /* 0x000fc60002704270 */
[----:B------:R-:W-:-:S05]  /*12170*/  FFMA R201, R204, R2, R201 ;  /* 0x00000002ccc97223 */ /* 0x000fca00000000c9 */
[----:B------:R-:W-:-:S05]  /*12180*/  F2FP.BF16.F32.PACK_AB R201, RZ, R201 ;  /* 0x000000c9ffc9723e */ /* 0x000fca00000010ff */
[----:B------:R0:W-:Y:S01]  /*12190*/  @P1 STG.E.U16 desc[UR46][R220.64+0x90], R201 ;  /* 0x000090c9dc001986 */ /* 0x0001e2000c10152e */
[----:B------:R-:W-:Y:S05]  /*121a0*/  @!P0 BRA `(.L_x_288) ;  /* 0x0000000000048947 */ /* 0x000fea0003800000 */
[----:B------:R0:W5:Y:S02]  /*121b0*/  LDG.E.LTC128B.U16 R200, desc[UR46][R22.64+0x92] ;  /* 0x0000922e16c87981 */ /* 0x000164000c1e1520 */
.L_x_288:
[----:B------:R-:W-:Y:S05]  /*121c0*/  BSYNC B1 ;  /* 0x0000000000017941 */ /* 0x000fea0003800000 */
.L_x_287:
        /* <DEDUP_REMOVED lines=9> */
.L_x_290:
[----:B------:R-:W-:Y:S05]  /*12260*/  BSYNC B1 ;  /* 0x0000000000017941 */ /* 0x000fea0003800000 */
.L_x_289:
        /* <DEDUP_REMOVED lines=9> */
.L_x_292:
[----:B------:R-:W-:Y:S05]  /*12300*/  BSYNC B1 ;  /* 0x0000000000017941 */ /* 0x000fea0003800000 */
.L_x_291:
[----:B0----5:R-:W-:Y:S01]  /*12310*/  IMAD.U32 R201, R200, 0x10000, RZ ;  /* 0x00010000c8c97824 */ /* 0x021fe200078e00ff */
        /* <DEDUP_REMOVED lines=9> */
.L_x_294:
[----:B------:R-:W-:Y:S05]  /*123b0*/  BSYNC B1 ;  /* 0x0000000000017941 */ /* 0x000fea0003800000 */
.L_x_293:
[----:B-----5:R-:W-:Y:S01]  /*123c0*/  IMAD.U32 R201, R200, 0x10000, RZ ;  /* 0x00010000c8c97824 */ /* 0x020fe200078e00ff */
[----:B------:R-:W-:Y:S01]  /*123d0*/  ISETP.GT.AND P2, PT, R3, 0x51, PT ;  /* 0x000000510300780c */ /* 0x000fe20003f44270 */
[----:B------:R-:W-:Y:S02]  /*123e0*/  BSSY B1, `(.L_x_295) ;  /* 0x0000008000017945 */ /* 0x000fe40003800000 */
[----:B------:R-:W-:-:S04]  /*123f0*/  FMUL R201, R201, R16 ;  /* 0x00000010c9c97220 */ /* 0x000fc80000400000 */
[----:B------:R-:W-:-:S05]  /*12400*/  FFMA R201, R208, R2, R201 ;  /* 0x00000002d0c97223 */ /* 0x000fca00000000c9 */
[----:B------:R-:W-:-:S05]  /*12410*/  F2FP.BF16.F32.PACK_AB R201, RZ, R201 ;  /* 0x000000c9ffc9723e */ /* 0x000fca00000010ff */
[----:B------:R0:W-:Y:S01]  /*12420*/  @P0 STG.E.U16 desc[UR46][R220.64+0xa0], R201 ;  /* 0x0000a0c9dc000986 */ /* 0x0001e2000c10152e */
[----:B------:R-:W-:-:S13]  /*12430*/  ISETP.GT.AND P0, PT, R0, RZ, P2 ;  /* 0x000000ff0000720c */ /* 0x000fda0001704270 */
[----:B0-----:R-:W-:Y:S05]  /*12440*/  @!P0 BRA `(.L_x_296) ;  /* 0x0000000000048947 */ /* 0x001fea0003800000 */
[----:B------:R0:W5:Y:S02]  /*12450*/  LDG.E.LTC128B.U16 R200, desc[UR46][R22.64+0xa2] ;  /* 0x0000a22e16c87981 */ /* 0x000164000c1e1520 */
.L_x_296:
[----:B------:R-:W-:Y:S05]  /*12460*/  BSYNC B1 ;  /* 0x0000000000017941 */ /* 0x000fea0003800000 */
.L_x_295:
        /* <DEDUP_REMOVED lines=9> */
.L_x_298:
[----:B------:R-:W-:Y:S05]  /*12500*/  BSYNC B1 ;  /* 0x0000000000017941 */ /* 0x000fea0003800000 */
.L_x_297:
        /* <DEDUP_REMOVED lines=9> */
.L_x_300:
[----:B------:R-:W-:Y:S05]  /*125a0*/  BSYNC B1 ;  /* 0x0000000000017941 */ /* 0x000fea0003800000 */
.L_x_299:
        /* <DEDUP_REMOVED lines=10> */
.L_x_302:
[----:B------:R-:W-:Y:S05]  /*12650*/  BSYNC B1 ;  /* 0x0000000000017941 */ /* 0x000fea0003800000 */
.L_x_301:
[----:B-----5:R-:W-:Y:S01]  /*12660*/  IMAD.U32 R201, R200, 0x10000, RZ ;  /* 0x00010000c8c97824 */ /* 0x020fe200078e00ff */
[----:B------:R-:W-:Y:S03]  /*12670*/  BSSY B1, `(.L_x_303) ;  /* 0x0000009000017945 */ /* 0x000fe60003800000 */
[----:B------:R-:W-:-:S04]  /*12680*/  FMUL R201, R201, R16 ;  /* 0x00000010c9c97220 */ /* 0x000fc80000400000 */
[----:B------:R-:W-:-:S05]  /*12690*/  FFMA R201, R212, R2, R201 ;  /* 0x00000002d4c97223 */ /* 0x000fca00000000c9 */
[----:B------:R-:W-:-:S05]  /*126a0*/  F2FP.BF16.F32.PACK_AB R201, RZ, R201 ;  /* 0x000000c9ffc9723e */ /* 0x000fca00000010ff */
[----:B------:R0:W-:Y:S01]  /*126b0*/  @P0 STG.E.U16 desc[UR46][R220.64+0xb0], R201 ;  /* 0x0000b0c9dc000986 */ /* 0x0001e2000c10152e */
[----:B------:R-:W-:-:S04]  /*126c0*/  ISETP.GT.AND P0, PT, R3, 0x59, PT ;  /* 0x000000590300780c */ /* 0x000fc80003f04270 */
[----:B------:R-:W-:-:S13]  /*126d0*/  ISETP.GT.AND P5, PT, R0, RZ, P0 ;  /* 0x000000ff0000720c */ /* 0x000fda00007a4270 */
[----:B0-----:R-:W-:Y:S05]  /*126e0*/  @!P5 BRA `(.L_x_304) ;  /* 0x000000000004d947 */ /* 0x001fea0003800000 */
[----:B------:R0:W5:Y:S02]  /*126f0*/  LDG.E.LTC128B.U16 R200, desc[UR46][R22.64+0xb2] ;  /* 0x0000b22e16c87981 */ /* 0x000164000c1e1520 */
.L_x_304:
[----:B------:R-:W-:Y:S05]  /*12700*/  BSYNC B1 ;  /* 0x0000000000017941 */ /* 0x000fea0003800000 */
.L_x_303:
        /* <DEDUP_REMOVED lines=9> */
.L_x_306:
[----:B------:R-:W-:Y:S05]  /*127a0*/  BSYNC B1 ;  /* 0x0000000000017941 */ /* 0x000fea0003800000 */
.L_x_305:
        /* <DEDUP_REMOVED lines=9> */
.L_x_308:
[----:B------:R-:W-:Y:S05]  /*12840*/  BSYNC B1 ;  /* 0x0000000000017941 */ /* 0x000fea0003800000 */
.L_x_307:
[----:B-----5:R-:W-:Y:S01]  /*12850*/  IMAD.U32 R201, R200, 0x10000, RZ ;  /* 0x00010000c8c97824 */ /* 0x020fe200078e00ff */
[----:B------:R-:W-:Y:S03]  /*12860*/  BSSY B1, `(.L_x_309) ;  /* 0x0000009000017945 */ /* 0x000fe60003800000 */
        /* <DEDUP_REMOVED lines=8> */
.L_x_310:
[----:B------:R-:W-:Y:S05]  /*128f0*/  BSYNC B1 ;  /* 0x0000000000017941 */ /* 0x000fea0003800000 */
.L_x_309:
[----:B------:R-:W2:Y:S01]  /*12900*/  LDL.64 R204, [R1+0x140] ;  /* 0x0001400001cc7983 */ /* 0x000ea20000100a00 */
[----:B-----5:R-:W-:Y:S01]  /*12910*/  IMAD.U32 R201, R200, 0x10000, RZ ;  /* 0x00010000c8c97824 */ /* 0x020fe200078e00ff */
[----:B------:R-:W-:Y:S03]  /*12920*/  BSSY B1, `(.L_x_311) ;  /* 0x0000009000017945 */ /* 0x000fe60003800000 */
[----:B------:R-:W-:-:S04]  /*12930*/  FMUL R201, R201, R16 ;  /* 0x00000010c9c97220 */ /* 0x000fc80000400000 */
[----:B------:R-:W-:-:S05]  /*12940*/  FFMA R201, R184, R2, R201 ;  /* 0x00000002b8c97223 */ /* 0x000fca00000000c9 */
[----:B------:R-:W-:-:S05]  /*12950*/  F2FP.BF16.F32.PACK_AB R201, RZ, R201 ;  /* 0x000000c9ffc9723e */ /* 0x000fca00000010ff */
[----:B--2---:R2:W-:Y:S01]  /*12960*/  @P5 STG.E.U16 desc[UR46][R204.64+0x80], R201 ;  /* 0x000080c9cc005986 */ /* 0x0045e2000c10152e */
[----:B------:R-:W-:-:S04]  /*12970*/  LOP3.LUT P5, RZ, R17, 0x4, RZ, 0xc0, !PT ;  /* 0x0000000411ff7812 */ /* 0x000fc800078ac0ff */
[----:B------:R-:W-:-:S13]  /*12980*/  ISETP.GT.AND P5, PT, R0, 0x80, P5 ;  /* 0x000000800000780c */ /* 0x000fda0002fa4270 */
[----:B--2---:R-:W-:Y:S05]  /*12990*/  @!P5 BRA `(.L_x_312) ;  /* 0x000000000004d947 */ /* 0x004fea0003800000 */
[----:B------:R2:W5:Y:S02]  /*129a0*/  LDG.E.LTC128B.U16 R200, desc[UR46][R18.64+0x82] ;  /* 0x0000822e12c87981 */ /* 0x000564000c1e1520 */
.L_x_312:
[----:B------:R-:W-:Y:S05]  /*129b0*/  BSYNC B1 ;  /* 0x0000000000017941 */ /* 0x000fea0003800000 */
.L_x_311:
        /* <DEDUP_REMOVED lines=10> */
.L_x_314:
[----:B------:R-:W-:Y:S05]  /*12a60*/  BSYNC B1 ;  /* 0x0000000000017941 */ /* 0x000fea0003800000 */
.L_x_313:
        /* <DEDUP_REMOVED lines=11> */
.L_x_316:
[----:B------:R-:W-:Y:S05]  /*12b20*/  BSYNC B1 ;  /* 0x0000000000017941 */ /* 0x000fea0003800000 */
.L_x_315:
        /* <DEDUP_REMOVED lines=9> */
.L_x_318:
[----:B------:R-:W-:Y:S05]  /*12bc0*/  BSYNC B1 ;  /* 0x0000000000017941 */ /* 0x000fea0003800000 */
.L_x_317:
        /* <DEDUP_REMOVED lines=9> */
.L_x_320:
[----:B------:R-:W-:Y:S05]  /*12c60*/  BSYNC B1 ;  /* 0x0000000000017941 */ /* 0x000fea0003800000 */
.L_x_319:
        /* <DEDUP_REMOVED lines=9> */
.L_x_322:
[----:B------:R-:W-:Y:S05]  /*12d00*/  BSYNC B1 ;  /* 0x0000000000017941 */ /* 0x000fea0003800000 */
.L_x_321:
        /* <DEDUP_REMOVED lines=9> */
.L_x_324:
[----:B------:R-:W-:Y:S05]  /*12da0*/  BSYNC B1 ;  /* 0x0000000000017941 */ /* 0x000fea0003800000 */
.L_x_323:
        /* <DEDUP_REMOVED lines=9> */
.L_x_326:
[----:B------:R-:W-:Y:S05]  /*12e40*/  BSYNC B1 ;  /* 0x0000000000017941 */ /* 0x000fea0003800000 */
.L_x_325:
        /* <DEDUP_REMOVED lines=9> */
.L_x_328:
[----:B------:R-:W-:Y:S05]  /*12ee0*/  BSYNC B1 ;  /* 0x0000000000017941 */ /* 0x000fea0003800000 */
.L_x_327:
        /* <DEDUP_REMOVED lines=9> */
.L_x_330:
[----:B------:R-:W-:Y:S05]  /*12f80*/  BSYNC B1 ;  /* 0x0000000000017941 */ /* 0x000fea0003800000 */
.L_x_329:
        /* <DEDUP_REMOVED lines=9> */
.L_x_332:
[----:B------:R-:W-:Y:S05]  /*13020*/  BSYNC B1 ;  /* 0x0000000000017941 */ /* 0x000fea0003800000 */
.L_x_331:
        /* <DEDUP_REMOVED lines=9> */
.L_x_334:
[----:B------:R-:W-:Y:S05]  /*130c0*/  BSYNC B1 ;  /* 0x0000000000017941 */ /* 0x000fea0003800000 */
.L_x_333:
        /* <DEDUP_REMOVED lines=9> */
.L_x_336:
[----:B------:R-:W-:Y:S05]  /*13160*/  BSYNC B1 ;  /* 0x0000000000017941 */ /* 0x000fea0003800000 */
.L_x_335:
        /* <DEDUP_REMOVED lines=9> */
.L_x_338:
[----:B------:R-:W-:Y:S05]  /*13200*/  BSYNC B1 ;  /* 0x0000000000017941 */ /* 0x000fea0003800000 */
.L_x_337:
        /* <DEDUP_REMOVED lines=9> */
.L_x_340:
[----:B------:R-:W-:Y:S05]  /*132a0*/  BSYNC B1 ;  /* 0x0000000000017941 */ /* 0x000fea0003800000 */
.L_x_339:
        /* <DEDUP_REMOVED lines=10> */
.L_x_342:
[----:B------:R-:W-:Y:S05]  /*13350*/  BSYNC B1 ;  /* 0x0000000000017941 */ /* 0x000fea0003800000 */
.L_x_341:
        /* <DEDUP_REMOVED lines=10> */
.L_x_344:
[----:B------:R-:W-:Y:S05]  /*13400*/  BSYNC B1 ;  /* 0x0000000000017941 */ /* 0x000fea0003800000 */
.L_x_343:
        /* <DEDUP_REMOVED lines=10> */
.L_x_346:
[----:B------:R-:W-:Y:S05]  /*134b0*/  BSYNC B1 ;  /* 0x0000000000017941 */ /* 0x000fea0003800000 */
.L_x_345:
        /* <DEDUP_REMOVED lines=10> */
.L_x_348:
[----:B------:R-:W-:Y:S05]  /*13560*/  BSYNC B1 ;  /* 0x0000000000017941 */ /* 0x000fea0003800000 */
.L_x_347:
        /* <DEDUP_REMOVED lines=9> */
.L_x_350:
[----:B------:R-:W-:Y:S05]  /*13600*/  BSYNC B1 ;  /* 0x0000000000017941 */ /* 0x000fea0003800000 */
.L_x_349:
        /* <DEDUP_REMOVED lines=9> */
.L_x_352:
[----:B------:R-:W-:Y:S05]  /*136a0*/  BSYNC B1 ;  /* 0x0000000000017941 */ /* 0x000fea0003800000 */
.L_x_351:
        /* <DEDUP_REMOVED lines=9> */
.L_x_354:
[----:B------:R-:W-:Y:S05]  /*13740*/  BSYNC B1 ;  /* 0x0000000000017941 */ /* 0x000fea0003800000 */
.L_x_353:
        /* <DEDUP_REMOVED lines=9> */
.L_x_356:
[----:B------:R-:W-:Y:S05]  /*137e0*/  BSYNC B1 ;  /* 0x0000000000017941 */ /* 0x000fea0003800000 */
.L_x_355:
        /* <DEDUP_REMOVED lines=9> */
.L_x_358:
[----:B------:R-:W-:Y:S05]  /*13880*/  BSYNC B1 ;  /* 0x0000000000017941 */ /* 0x000fea0003800000 */
.L_x_357:
        /* <DEDUP_REMOVED lines=9> */
.L_x_360:
[----:B------:R-:W-:Y:S05]  /*13920*/  BSYNC B1 ;  /* 0x0000000000017941 */ /* 0x000fea0003800000 */
.L_x_359:
        /* <DEDUP_REMOVED lines=9> */
.L_x_362:
[----:B------:R-:W-:Y:S05]  /*139c0*/  BSYNC B1 ;  /* 0x0000000000017941 */ /* 0x000fea0003800000 */
.L_x_361:
        /* <DEDUP_REMOVED lines=9> */
.L_x_364:
[----:B------:R-:W-:Y:S05]  /*13a60*/  BSYNC B1 ;  /* 0x0000000000017941 */ /* 0x000fea0003800000 */
.L_x_363:
        /* <DEDUP_REMOVED lines=9> */
.L_x_366:
[----:B------:R-:W-:Y:S05]  /*13b00*/  BSYNC B1 ;  /* 0x0000000000017941 */ /* 0x000fea0003800000 */
.L_x_365:
        /* <DEDUP_REMOVED lines=9> */
.L_x_368:
[----:B------:R-:W-:Y:S05]  /*13ba0*/  BSYNC B1 ;  /* 0x0000000000017941 */ /* 0x000fea0003800000 */
.L_x_367:
        /* <DEDUP_REMOVED lines=9> */
.L_x_370:
[----:B------:R-:W-:Y:S05]  /*13c40*/  BSYNC B1 ;  /* 0x0000000000017941 */ /* 0x000fea0003800000 */
.L_x_369:
        /* <DEDUP_REMOVED lines=9> */
.L_x_372:
[----:B------:R-:W-:Y:S05]  /*13ce0*/  BSYNC B1 ;  /* 0x0000000000017941 */ /* 0x000fea0003800000 */
.L_x_371:
        /* <DEDUP_REMOVED lines=10> */
.L_x_374:
[----:B------:R-:W-:Y:S05]  /*13d90*/  BSYNC B1 ;  /* 0x0000000000017941 */ /* 0x000fea0003800000 */
.L_x_373:
        /* <DEDUP_REMOVED lines=10> */
.L_x_376:
[----:B------:R-:W-:Y:S05]  /*13e40*/  BSYNC B1 ;  /* 0x0000000000017941 */ /* 0x000fea0003800000 */
.L_x_375:
        /* <DEDUP_REMOVED lines=10> */
.L_x_378:
[----:B------:R-:W-:Y:S05]  /*13ef0*/  BSYNC B1 ;  /* 0x0000000000017941 */ /* 0x000fea0003800000 */
.L_x_377:
        /* <DEDUP_REMOVED lines=10> */
.L_x_380:
[----:B------:R-:W-:Y:S05]  /*13fa0*/  BSYNC B1 ;  /* 0x0000000000017941 */ /* 0x000fea0003800000 */
.L_x_379:
        /* <DEDUP_REMOVED lines=9> */
.L_x_382:
[----:B------:R-:W-:Y:S05]  /*14040*/  BSYNC B1 ;  /* 0x0000000000017941 */ /* 0x000fea0003800000 */
.L_x_381:
        /* <DEDUP_REMOVED lines=9> */
.L_x_384:
[----:B------:R-:W-:Y:S05]  /*140e0*/  BSYNC B1 ;  /* 0x0000000000017941 */ /* 0x000fea0003800000 */
.L_x_383:
        /* <DEDUP_REMOVED lines=9> */
.L_x_386:
[----:B------:R-:W-:Y:S05]  /*14180*/  BSYNC B1 ;  /* 0x0000000000017941 */ /* 0x000fea0003800000 */
.L_x_385:
        /* <DEDUP_REMOVED lines=9> */
.L_x_388:
[----:B------:R-:W-:Y:S05]  /*14220*/  BSYNC B1 ;  /* 0x0000000000017941 */ /* 0x000fea0003800000 */
.L_x_387:
        /* <DEDUP_REMOVED lines=9> */
.L_x_390:
[----:B------:R-:W-:Y:S05]  /*142c0*/  BSYNC B1 ;  /* 0x0000000000017941 */ /* 0x000fea0003800000 */
.L_x_389:
        /* <DEDUP_REMOVED lines=9> */
.L_x_392:
[----:B------:R-:W-:Y:S05]  /*14360*/  BSYNC B1 ;  /* 0x0000000000017941 */ /* 0x000fea0003800000 */
.L_x_391:
        /* <DEDUP_REMOVED lines=9> */
.L_x_394:
[----:B------:R-:W-:Y:S05]  /*14400*/  BSYNC B1 ;  /* 0x0000000000017941 */ /* 0x000fea0003800000 */
.L_x_393:
        /* <DEDUP_REMOVED lines=9> */
.L_x_396:
[----:B------:R-:W-:Y:S05]  /*144a0*/  BSYNC B1 ;  /* 0x0000000000017941 */ /* 0x000fea0003800000 */
.L_x_395:
        /* <DEDUP_REMOVED lines=9> */
.L_x_398:
[----:B------:R-:W-:Y:S05]  /*14540*/  BSYNC B1 ;  /* 0x0000000000017941 */ /* 0x000fea0003800000 */
.L_x_397:
        /* <DEDUP_REMOVED lines=9> */
.L_x_400:
[----:B------:R-:W-:Y:S05]  /*145e0*/  BSYNC B1 ;  /* 0x0000000000017941 */ /* 0x000fea0003800000 */
.L_x_399:
        /* <DEDUP_REMOVED lines=9> */
.L_x_402:
[----:B------:R-:W-:Y:S05]  /*14680*/  BSYNC B1 ;  /* 0x0000000000017941 */ /* 0x000fea0003800000 */
.L_x_401:
        /* <DEDUP_REMOVED lines=9> */
.L_x_404:
[----:B------:R-:W-:Y:S05]  /*14720*/  BSYNC B1 ;  /* 0x0000000000017941 */ /* 0x000fea0003800000 */
.L_x_403:
[----:B0----5:R-:W-:Y:S01]  /*14730*/  IMAD.U32 R153, R200, 0x10000, RZ ;  /* 0x00010000c8997824 */ /* 0x021fe200078e00ff */
[----:B------:R-:W-:Y:S01]  /*14740*/  ISETP.GT.AND P3, PT, R3, 0x60, PT ;  /* 0x000000600300780c */ /* 0x000fe20003f64270 */
[----:B------:R-:W-:Y:S02]  /*14750*/  BSSY B1, `(.L_x_405) ;  /* 0x0000009000017945 */ /* 0x000fe40003800000 */
[----:B------:R-:W-:Y:S01]  /*14760*/  FMUL R152, R153, R16 ;  /* 0x0000001099987220 */ /* 0x000fe20000400000 */
[----:B------:R-:W-:-:S03]  /*14770*/  ISETP.GT.AND P1, PT, R0, RZ, P3 ;  /* 0x000000ff0000720c */ /* 0x000fc60001f24270 */
[----:B------:R-:W-:-:S05]  /*14780*/  FFMA R152, R167, R2, R152 ;  /* 0x00000002a7987223 */ /* 0x000fca0000000098 */
[----:B------:R-:W-:Y:S02]  /*14790*/  F2FP.BF16.F32.PACK_AB R153, RZ, R152 ;  /* 0x00000098ff99723e */ /* 0x000fe400000010ff */
[----:B------:R-:W-:-:S03]  /*147a0*/  P2R R152, PR, RZ, 0x8 ;  /* 0x00000008ff987803 */ /* 0x000fc60000000000 */
[----:B------:R0:W-:Y:S01]  /*147b0*/  @P0 STG.E.U16 desc[UR46][R216.64+0xb2], R153 ;  /* 0x0000b299d8000986 */ /* 0x0001e2000c10152e */
[----:B------:R-:W-:Y:S05]  /*147c0*/  @!P1 BRA `(.L_x_406) ;  /* 0x0000000000049947 */ /* 0x000fea0003800000 */
[----:B------:R0:W5:Y:S02]  /*147d0*/  LDG.E.LTC128B.U16 R200, desc[UR46][R22.64+0xc0] ;  /* 0x0000c02e16c87981 */ /* 0x000164000c1e1520 */
.L_x_406:
[----:B------:R-:W-:Y:S05]  /*147e0*/  BSYNC B1 ;  /* 0x0000000000017941 */ /* 0x000fea0003800000 */
.L_x_405:
[----:B0----5:R-:W-:Y:S01]  /*147f0*/  IMAD.U32 R153, R200, 0x10000, RZ ;  /* 0x00010000c8997824 */ /* 0x021fe200078e00ff */
[----:B------:R-:W-:Y:S01]  /*14800*/  ISETP.GT.AND P2, PT, R3, 0x61, PT ;  /* 0x000000610300780c */ /* 0x000fe20003f44270 */
[----:B------:R-:W-:Y:S02]  /*14810*/  BSSY B1, `(.L_x_407) ;  /* 0x0000009000017945 */ /* 0x000fe40003800000 */
[----:B------:R-:W-:Y:S01]  /*14820*/  FMUL R153, R153, R16 ;  /* 0x0000001099997220 */ /* 0x000fe20000400000 */
[----:B------:R-:W-:Y:S02]  /*14830*/  ISETP.GT.AND P0, PT, R0, RZ, P2 ;  /* 0x000000ff0000720c */ /* 0x000fe40001704270 */
[----:B------:R-:W-:Y:S01]  /*14840*/  P2R R154, PR, RZ, 0x4 ;  /* 0x00000004ff9a7803 */ /* 0x000fe20000000000 */
[----:B------:R-:W-:-:S05]  /*14850*/  FFMA R153, R136, R2, R153 ;  /* 0x0000000288997223 */ /* 0x000fca0000000099 */
[----:B------:R-:W-:-:S05]  /*14860*/  F2FP.BF16.F32.PACK_AB R153, RZ, R153 ;  /* 0x00000099ff99723e */ /* 0x000fca00000010ff */
[----:B------:R0:W-:Y:S01]  /*14870*/  @P1 STG.E.U16 desc[UR46][R220.64+0xc0], R153 ;  /* 0x0000c099dc001986 */ /* 0x0001e2000c10152e */
[----:B------:R-:W-:Y:S05]  /*14880*/  @!P0 BRA `(.L_x_408) ;  /* 0x0000000000048947 */ /* 0x000fea0003800000 */
[----:B------:R0:W5:Y:S02]  /*14890*/  LDG.E.LTC128B.U16 R200, desc[UR46][R22.64+0xc2] ;  /* 0x0000c22e16c87981 */ /* 0x000164000c1e1520 */
.L_x_408:
[----:B------:R-:W-:Y:S05]  /*148a0*/  BSYNC B1 ;  /* 0x0000000000017941 */ /* 0x000fea0003800000 */
.L_x_407:
        /* <DEDUP_REMOVED lines=9> */
.L_x_410:
[----:B------:R-:W-:Y:S05]  /*14940*/  BSYNC B1 ;  /* 0x0000000000017941 */ /* 0x000fea0003800000 */
.L_x_409:
        /* <DEDUP_REMOVED lines=9> */
.L_x_412:
[----:B------:R-:W-:Y:S05]  /*149e0*/  BSYNC B1 ;  /* 0x0000000000017941 */ /* 0x000fea0003800000 */
.L_x_411:
        /* <DEDUP_REMOVED lines=10> */
.L_x_414:
[----:B------:R-:W-:Y:S05]  /*14a90*/  BSYNC B1 ;  /* 0x0000000000017941 */ /* 0x000fea0003800000 */
.L_x_413:
        /* <DEDUP_REMOVED lines=10> */
.L_x_416:
[----:B------:R-:W-:Y:S05]  /*14b40*/  BSYNC B1 ;  /* 0x0000000000017941 */ /* 0x000fea0003800000 */
.L_x_415:
        /* <DEDUP_REMOVED lines=9> */
.L_x_418:
[----:B------:R-:W-:Y:S05]  /*14be0*/  BSYNC B1 ;  /* 0x0000000000017941 */ /* 0x000fea0003800000 */
.L_x_417:
        /* <DEDUP_REMOVED lines=9> */
.L_x_420:
[----:B------:R-:W-:Y:S05]  /*14c80*/  BSYNC B1 ;  /* 0x0000000000017941 */ /* 0x000fea0003800000 */
.L_x_419:
        /* <DEDUP_REMOVED lines=10> */
.L_x_422:
[----:B------:R-:W-:Y:S05]  /*14d30*/  BSYNC B1 ;  /* 0x0000000000017941 */ /* 0x000fea0003800000 */
.L_x_421:
        /* <DEDUP_REMOVED lines=10> */
.L_x_424:
[----:B------:R-:W-:Y:S05]  /*14de0*/  BSYNC B1 ;  /* 0x0000000000017941 */ /* 0x000fea0003800000 */
.L_x_423:
        /* <DEDUP_REMOVED lines=9> */
.L_x_426:
[----:B------:R-:W-:Y:S05]  /*14e80*/  BSYNC B1 ;  /* 0x0000000000017941 */ /* 0x000fea0003800000 */
.L_x_425:
        /* <DEDUP_REMOVED lines=9> */
.L_x_428:
[----:B------:R-:W-:Y:S05]  /*14f20*/  BSYNC B1 ;  /* 0x0000000000017941 */ /* 0x000fea0003800000 */
.L_x_427:
        /* <DEDUP_REMOVED lines=10> */
.L_x_430:
[----:B------:R-:W-:Y:S05]  /*14fd0*/  BSYNC B1 ;  /* 0x0000000000017941 */ /* 0x000fea0003800000 */
.L_x_429:
        /* <DEDUP_REMOVED lines=10> */
.L_x_432:
[----:B------:R-:W-:Y:S05]  /*15080*/  BSYNC B1 ;  /* 0x0000000000017941 */ /* 0x000fea0003800000 */
.L_x_431:
        /* <DEDUP_REMOVED lines=9> */
.L_x_434:
[----:B------:R-:W-:Y:S05]  /*15120*/  BSYNC B1 ;  /* 0x0000000000017941 */ /* 0x000fea0003800000 */
.L_x_433:
        /* <DEDUP_REMOVED lines=9> */
.L_x_436:
[----:B------:R-:W-:Y:S05]  /*151c0*/  BSYNC B1 ;  /* 0x0000000000017941 */ /* 0x000fea0003800000 */
.L_x_435:
[----:B-----5:R-:W-:Y:S01]  /*151d0*/  IMAD.U32 R137, R200, 0x10000, RZ ;  /* 0x00010000c8897824 */ /* 0x020fe200078e00ff */
[----:B------:R-:W-:Y:S03]  /*151e0*/  BSSY B1, `(.L_x_437) ;  /* 0x0000009000017945 */ /* 0x000fe60003800000 */
[----:B------:R-:W-:-:S04]  /*151f0*/  FMUL R136, R137, R16 ;  /* 0x0000001089887220 */ /* 0x000fc80000400000 */
[----:B------:R-:W-:-:S05]  /*15200*/  FFMA R136, R151, R2, R136 ;  /* 0x0000000297887223 */ /* 0x000fca0000000088 */
[----:B------:R-:W-:-:S05]  /*15210*/  F2FP.BF16.F32.PACK_AB R136, RZ, R136 ;  /* 0x00000088ff88723e */ /* 0x000fca00000010ff */
[----:B------:R0:W-:Y:S01]  /*15220*/  @P5 STG.E.U16 desc[UR46][R4.64+0xf2], R136 ;  /* 0x0000f28804005986 */ /* 0x0001e2000c10152e */
[----:B------:R-:W-:-:S04]  /*15230*/  ISETP.NE.AND P5, PT, R152, RZ, PT ;  /* 0x000000ff9800720c */ /* 0x000fc80003fa5270 */
[----:B------:R-:W-:-:S13]  /*15240*/  ISETP.GT.AND P5, PT, R0, 0x80, P5 ;  /* 0x000000800000780c */ /* 0x000fda0002fa4270 */
[----:B0-----:R-:W-:Y:S05]  /*15250*/  @!P5 BRA `(.L_x_438) ;  /* 0x000000000004d947 */ /* 0x001fea0003800000 */
[----:B------:R0:W5:Y:S02]  /*15260*/  LDG.E.LTC128B.U16 R200, desc[UR46][R18.64+0xc0] ;  /* 0x0000c02e12c87981 */ /* 0x000164000c1e1520 */
.L_x_438:
[----:B------:R-:W-:Y:S05]  /*15270*/  BSYNC B1 ;  /* 0x0000000000017941 */ /* 0x000fea0003800000 */
.L_x_437:
        /* <DEDUP_REMOVED lines=10> */
.L_x_440:
[----:B------:R-:W-:Y:S05]  /*15320*/  BSYNC B1 ;  /* 0x0000000000017941 */ /* 0x000fea0003800000 */
.L_x_439:
        /* <DEDUP_REMOVED lines=10> */
.L_x_442:
[----:B------:R-:W-:Y:S05]  /*153d0*/  BSYNC B1 ;  /* 0x0000000000017941 */ /* 0x000fea0003800000 */
.L_x_441:
        /* <DEDUP_REMOVED lines=10> */
.L_x_444:
[----:B------:R-:W-:Y:S05]  /*15480*/  BSYNC B1 ;  /* 0x0000000000017941 */ /* 0x000fea0003800000 */
.L_x_443:
        /* <DEDUP_REMOVED lines=9> */
.L_x_446:
[----:B------:R-:W-:Y:S05]  /*15520*/  BSYNC B1 ;  /* 0x0000000000017941 */ /* 0x000fea0003800000 */
.L_x_445:
        /* <DEDUP_REMOVED lines=9> */
.L_x_448:
[----:B------:R-:W-:Y:S05]  /*155c0*/  BSYNC B1 ;  /* 0x0000000000017941 */ /* 0x000fea0003800000 */
.L_x_447:
        /* <DEDUP_REMOVED lines=9> */
.L_x_450:
[----:B------:R-:W-:Y:S05]  /*15660*/  BSYNC B1 ;  /* 0x0000000000017941 */ /* 0x000fea0003800000 */
.L_x_449:
        /* <DEDUP_REMOVED lines=9> */
.L_x_452:
[----:B------:R-:W-:Y:S05]  /*15700*/  BSYNC B1 ;  /* 0x0000000000017941 */ /* 0x000fea0003800000 */
.L_x_451:
        /* <DEDUP_REMOVED lines=9> */
.L_x_454:
[----:B------:R-:W-:Y:S05]  /*157a0*/  BSYNC B1 ;  /* 0x0000000000017941 */ /* 0x000fea0003800000 */
.L_x_453:
        /* <DEDUP_REMOVED lines=9> */
.L_x_456:
[----:B------:R-:W-:Y:S05]  /*15840*/  BSYNC B1 ;  /* 0x0000000000017941 */ /* 0x000fea0003800000 */
.L_x_455:
        /* <DEDUP_REMOVED lines=9> */
.L_x_458:
[----:B------:R-:W-:Y:S05]  /*158e0*/  BSYNC B1 ;  /* 0x0000000000017941 */ /* 0x000fea0003800000 */
.L_x_457:
        /* <DEDUP_REMOVED lines=9> */
.L_x_460:
[----:B------:R-:W-:Y:S05]  /*15980*/  BSYNC B1 ;  /* 0x0000000000017941 */ /* 0x000fea0003800000 */
.L_x_459:
        /* <DEDUP_REMOVED lines=9> */
.L_x_462:
[----:B------:R-:W-:Y:S05]  /*15a20*/  BSYNC B1 ;  /* 0x0000000000017941 */ /* 0x000fea0003800000 */
.L_x_461:
        /* <DEDUP_REMOVED lines=9> */
.L_x_464:
[----:B------:R-:W-:Y:S05]  /*15ac0*/  BSYNC B1 ;  /* 0x0000000000017941 */ /* 0x000fea0003800000 */
.L_x_463:
        /* <DEDUP_REMOVED lines=9> */
.L_x_466:
[----:B------:R-:W-:Y:S05]  /*15b60*/  BSYNC B1 ;  /* 0x0000000000017941 */ /* 0x000fea0003800000 */
.L_x_465:
        /* <DEDUP_REMOVED lines=9> */
.L_x_468:
[----:B------:R-:W-:Y:S05]  /*15c00*/  BSYNC B1 ;  /* 0x0000000000017941 */ /* 0x000fea0003800000 */
.L_x_467:
        /* <DEDUP_REMOVED lines=10> */
.L_x_470:
[----:B------:R-:W-:Y:S05]  /*15cb0*/  BSYNC B1 ;  /* 0x0000000000017941 */ /* 0x000fea0003800000 */
.L_x_469:
        /* <DEDUP_REMOVED lines=10> */
.L_x_472:
[----:B------:R-:W-:Y:S05]  /*15d60*/  BSYNC B1 ;  /* 0x0000000000017941 */ /* 0x000fea0003800000 */
.L_x_471:
        /* <DEDUP_REMOVED lines=10> */
.L_x_474:
[----:B------:R-:W-:Y:S05]  /*15e10*/  BSYNC B1 ;  /* 0x0000000000017941 */ /* 0x000fea0003800000 */
.L_x_473:
        /* <DEDUP_REMOVED lines=10> */
.L_x_476:
[----:B------:R-:W-:Y:S05]  /*15ec0*/  BSYNC B1 ;  /* 0x0000000000017941 */ /* 0x000fea0003800000 */
.L_x_475:
        /* <DEDUP_REMOVED lines=9> */
.L_x_478:
[----:B------:R-:W-:Y:S05]  /*15f60*/  BSYNC B1 ;  /* 0x0000000000017941 */ /* 0x000fea0003800000 */
.L_x_477:
        /* <DEDUP_REMOVED lines=9> */
.L_x_480:
[----:B------:R-:W-:Y:S05]  /*16000*/  BSYNC B1 ;  /* 0x0000000000017941 */ /* 0x000fea0003800000 */
.L_x_479:
        /* <DEDUP_REMOVED lines=9> */
.L_x_482:
[----:B------:R-:W-:Y:S05]  /*160a0*/  BSYNC B1 ;  /* 0x0000000000017941 */ /* 0x000fea0003800000 */
.L_x_481:
        /* <DEDUP_REMOVED lines=9> */
.L_x_484:
[----:B------:R-:W-:Y:S05]  /*16140*/  BSYNC B1 ;  /* 0x0000000000017941 */ /* 0x000fea0003800000 */
.L_x_483:
        /* <DEDUP_REMOVED lines=9> */
.L_x_486:
[----:B------:R-:W-:Y:S05]  /*161e0*/  BSYNC B1 ;  /* 0x0000000000017941 */ /* 0x000fea0003800000 */
.L_x_485:
        /* <DEDUP_REMOVED lines=9> */
.L_x_488:
[----:B------:R-:W-:Y:S05]  /*16280*/  BSYNC B1 ;  /* 0x0000000000017941 */ /* 0x000fea0003800000 */
.L_x_487:
        /* <DEDUP_REMOVED lines=9> */
.L_x_490:
[----:B------:R-:W-:Y:S05]  /*16320*/  BSYNC B1 ;  /* 0x0000000000017941 */ /* 0x000fea0003800000 */
.L_x_489:
        /* <DEDUP_REMOVED lines=9> */
.L_x_492:
[----:B------:R-:W-:Y:S05]  /*163c0*/  BSYNC B1 ;  /* 0x0000000000017941 */ /* 0x000fea0003800000 */
.L_x_491:
        /* <DEDUP_REMOVED lines=9> */
.L_x_494:
[----:B------:R-:W-:Y:S05]  /*16460*/  BSYNC B1 ;  /* 0x0000000000017941 */ /* 0x000fea0003800000 */
.L_x_493:
        /* <DEDUP_REMOVED lines=9> */
.L_x_496:
[----:B------:R-:W-:Y:S05]  /*16500*/  BSYNC B1 ;  /* 0x0000000000017941 */ /* 0x000fea0003800000 */
.L_x_495:
        /* <DEDUP_REMOVED lines=9> */
.L_x_498:
[----:B------:R-:W-:Y:S05]  /*165a0*/  BSYNC B1 ;  /* 0x0000000000017941 */ /* 0x000fea0003800000 */
.L_x_497:
        /* <DEDUP_REMOVED lines=9> */
.L_x_500:
[----:B------:R-:W-:Y:S05]  /*16640*/  BSYNC B1 ;  /* 0x0000000000017941 */ /* 0x000fea0003800000 */
.L_x_499:
        /* <DEDUP_REMOVED lines=10> */
.L_x_502:
[----:B------:R-:W-:Y:S05]  /*166f0*/  BSYNC B1 ;  /* 0x0000000000017941 */ /* 0x000fea0003800000 */
.L_x_501:
        /* <DEDUP_REMOVED lines=10> */
.L_x_504:
[----:B------:R-:W-:Y:S05]  /*167a0*/  BSYNC B1 ;  /* 0x0000000000017941 */ /* 0x000fea0003800000 */
.L_x_503:
        /* <DEDUP_REMOVED lines=10> */
.L_x_506:
[----:B------:R-:W-:Y:S05]  /*16850*/  BSYNC B1 ;  /* 0x0000000000017941 */ /* 0x000fea0003800000 */
.L_x_505:
        /* <DEDUP_REMOVED lines=10> */
.L_x_508:
[----:B------:R-:W-:Y:S05]  /*16900*/  BSYNC B1 ;  /* 0x0000000000017941 */ /* 0x000fea0003800000 */
.L_x_507:
        /* <DEDUP_REMOVED lines=9> */
.L_x_510:
[----:B------:R-:W-:Y:S05]  /*169a0*/  BSYNC B1 ;  /* 0x0000000000017941 */ /* 0x000fea0003800000 */
.L_x_509:
        /* <DEDUP_REMOVED lines=9> */
.L_x_512:
[----:B------:R-:W-:Y:S05]  /*16a40*/  BSYNC B1 ;  /* 0x0000000000017941 */ /* 0x000fea0003800000 */
.L_x_511:
        /* <DEDUP_REMOVED lines=9> */
.L_x_514:
[----:B------:R-:W-:Y:S05]  /*16ae0*/  BSYNC B1 ;  /* 0x0000000000017941 */ /* 0x000fea0003800000 */
.L_x_513:
        /* <DEDUP_REMOVED lines=9> */
.L_x_516:
[----:B------:R-:W-:Y:S05]  /*16b80*/  BSYNC B1 ;  /* 0x0000000000017941 */ /* 0x000fea0003800000 */
.L_x_515:
        /* <DEDUP_REMOVED lines=9> */
.L_x_518:
[----:B------:R-:W-:Y:S05]  /*16c20*/  BSYNC B1 ;  /* 0x0000000000017941 */ /* 0x000fea0003800000 */
.L_x_517:
        /* <DEDUP_REMOVED lines=9> */
.L_x_520:
[----:B------:R-:W-:Y:S05]  /*16cc0*/  BSYNC B1 ;  /* 0x0000000000017941 */ /* 0x000fea0003800000 */
.L_x_519:
        /* <DEDUP_REMOVED lines=9> */
.L_x_522:
[----:B------:R-:W-:Y:S05]  /*16d60*/  BSYNC B1 ;  /* 0x0000000000017941 */ /* 0x000fea0003800000 */
.L_x_521:
        /* <DEDUP_REMOVED lines=9> */
.L_x_524:
[----:B------:R-:W-:Y:S05]  /*16e00*/  BSYNC B1 ;  /* 0x0000000000017941 */ /* 0x000fea0003800000 */
.L_x_523:
        /* <DEDUP_REMOVED lines=9> */
.L_x_526:
[----:B------:R-:W-:Y:S05]  /*16ea0*/  BSYNC B1 ;  /* 0x0000000000017941 */ /* 0x000fea0003800000 */
.L_x_525:
        /* <DEDUP_REMOVED lines=9> */
.L_x_528:
[----:B------:R-:W-:Y:S05]  /*16f40*/  BSYNC B1 ;  /* 0x0000000000017941 */ /* 0x000fea0003800000 */
.L_x_527:
        /* <DEDUP_REMOVED lines=9> */
.L_x_530:
[----:B------:R-:W-:Y:S05]  /*16fe0*/  BSYNC B1 ;  /* 0x0000000000017941 */ /* 0x000fea0003800000 */
.L_x_529:
        /* <DEDUP_REMOVED lines=9> */
.L_x_532:
[----:B------:R-:W-:Y:S05]  /*17080*/  BSYNC B1 ;  /* 0x0000000000017941 */ /* 0x000fea0003800000 */
.L_x_531:
        /* <DEDUP_REMOVED lines=11> */
.L_x_534:
[----:B------:R-:W-:Y:S05]  /*17140*/  BSYNC B1 ;  /* 0x0000000000017941 */ /* 0x000fea0003800000 */
.L_x_533:
        /* <DEDUP_REMOVED lines=11> */
.L_x_536:
[----:B------:R-:W-:Y:S05]  /*17200*/  BSYNC B1 ;  /* 0x0000000000017941 */ /* 0x000fea0003800000 */
.L_x_535:
        /* <DEDUP_REMOVED lines=9> */
.L_x_538:
[----:B------:R-:W-:Y:S05]  /*172a0*/  BSYNC B1 ;  /* 0x0000000000017941 */ /* 0x000fea0003800000 */
.L_x_537:
        /* <DEDUP_REMOVED lines=9> */
.L_x_540:
[----:B------:R-:W-:Y:S05]  /*17340*/  BSYNC B1 ;  /* 0x0000000000017941 */ /* 0x000fea0003800000 */
.L_x_539:
        /* <DEDUP_REMOVED lines=10> */
.L_x_542:
[----:B------:R-:W-:Y:S05]  /*173f0*/  BSYNC B1 ;  /* 0x0000000000017941 */ /* 0x000fea0003800000 */
.L_x_541:
        /* <DEDUP_REMOVED lines=10> */
.L_x_544:
[----:B------:R-:W-:Y:S05]  /*174a0*/  BSYNC B1 ;  /* 0x0000000000017941 */ /* 0x000fea0003800000 */
.L_x_543:
        /* <DEDUP_REMOVED lines=9> */
.L_x_546:
[----:B------:R-:W-:Y:S05]  /*17540*/  BSYNC B1 ;  /* 0x0000000000017941 */ /* 0x000fea0003800000 */
.L_x_545:
        /* <DEDUP_REMOVED lines=9> */
.L_x_548:
[----:B------:R-:W-:Y:S05]  /*175e0*/  BSYNC B1 ;  /* 0x0000000000017941 */ /* 0x000fea0003800000 */
.L_x_547:
        /* <DEDUP_REMOVED lines=10> */
.L_x_550:
[----:B------:R-:W-:Y:S05]  /*17690*/  BSYNC B1 ;  /* 0x0000000000017941 */ /* 0x000fea0003800000 */
.L_x_549:
        /* <DEDUP_REMOVED lines=10> */
.L_x_552:
[----:B------:R-:W-:Y:S05]  /*17740*/  BSYNC B1 ;  /* 0x0000000000017941 */ /* 0x000fea0003800000 */
.L_x_551:
        /* <DEDUP_REMOVED lines=9> */
.L_x_554:
[----:B------:R-:W-:Y:S05]  /*177e0*/  BSYNC B1 ;  /* 0x0000000000017941 */ /* 0x000fea0003800000 */
.L_x_553:
        /* <DEDUP_REMOVED lines=9> */
.L_x_556:
[----:B------:R-:W-:Y:S05]  /*17880*/  BSYNC B1 ;  /* 0x0000000000017941 */ /* 0x000fea0003800000 */
.L_x_555:
        /* <DEDUP_REMOVED lines=10> */
.L_x_558:
[----:B------:R-:W-:Y:S05]  /*17930*/  BSYNC B1 ;  /* 0x0000000000017941 */ /* 0x000fea0003800000 */
.L_x_557:
        /* <DEDUP_REMOVED lines=10> */
.L_x_560:
[----:B------:R-:W-:Y:S05]  /*179e0*/  BSYNC B1 ;  /* 0x0000000000017941 */ /* 0x000fea0003800000 */
.L_x_559:
[----:B-----5:R-:W-:Y:S01]  /*179f0*/  IMAD.U32 R3, R200, 0x10000, RZ ;  /* 0x00010000c8037824 */ /* 0x020fe200078e00ff */
[----:B------:R-:W-:Y:S03]  /*17a00*/  BSSY B1, `(.L_x_561) ;  /* 0x0000008000017945 */ /* 0x000fe60003800000 */
[----:B0-----:R-:W-:-:S04]  /*17a10*/  FMUL R22, R3, R16 ;  /* 0x0000001003167220 */ /* 0x001fc80000400000 */
[----:B------:R-:W-:-:S05]  /*17a20*/  FFMA R22, R85, R2, R22 ;  /* 0x0000000255167223 */ /* 0x000fca0000000016 */
[----:B------:R-:W-:-:S05]  /*17a30*/  F2FP.BF16.F32.PACK_AB R22, RZ, R22 ;  /* 0x00000016ff16723e */ /* 0x000fca00000010ff */
[----:B------:R0:W-:Y:S01]  /*17a40*/  @P5 STG.E.U16 desc[UR46][R220.64+0x132], R22 ;  /* 0x00013216dc005986 */ /* 0x0001e2000c10152e */
[----:B------:R-:W-:-:S13]  /*17a50*/  ISETP.GT.AND P5, PT, R0, 0x8, P1 ;  /* 0x000000080000780c */ /* 0x000fda0000fa4270 */
[----:B0-----:R-:W-:Y:S05]  /*17a60*/  @!P5 BRA `(.L_x_562) ;  /* 0x000000000004d947 */ /* 0x001fea0003800000 */
[----:B------:R0:W5:Y:S02]  /*17a70*/  LDG.E.LTC128B.U16 R200, desc[UR46][R20.64+0x130] ;  /* 0x0001302e14c87981 */ /* 0x000164000c1e1520 */
.L_x_562:
[----:B------:R-:W-:Y:S05]  /*17a80*/  BSYNC B1 ;  /* 0x0000000000017941 */ /* 0x000fea0003800000 */
.L_x_561:
        /* <DEDUP_REMOVED lines=9> */
.L_x_564:
[----:B------:R-:W-:Y:S05]  /*17b20*/  BSYNC B1 ;  /* 0x0000000000017941 */ /* 0x000fea0003800000 */
.L_x_563:
[----:B-----5:R-:W-:Y:S01]  /*17b30*/  IMAD.U32 R3, R200, 0x10000, RZ ;  /* 0x00010000c8037824 */ /* 0x020fe200078e00ff */
[----:B------:R-:W-:Y:S03]  /*17b40*/  BSSY B1, `(.L_x_565) ;  /* 0x0000009000017945 */ /* 0x000fe60003800000 */
[----:B0-----:R-:W-:-:S04]  /*17b50*/  FMUL R20, R3, R16 ;  /* 0x0000001003147220 */ /* 0x001fc80000400000 */
[----:B------:R-:W-:-:S05]  /*17b60*/  FFMA R20, R87, R2, R20 ;  /* 0x0000000257147223 */ /* 0x000fca0000000014 */
[----:B------:R-:W-:-:S05]  /*17b70*/  F2FP.BF16.F32.PACK_AB R20, RZ, R20 ;  /* 0x00000014ff14723e */ /* 0x000fca00000010ff */
[----:B------:R0:W-:Y:S01]  /*17b80*/  @P5 STG.E.U16 desc[UR46][R4.64+0x132], R20 ;  /* 0x0001321404005986 */ /* 0x0001e2000c10152e */
[----:B------:R-:W-:-:S04]  /*17b90*/  ISETP.NE.AND P5, PT, R88, RZ, PT ;  /* 0x000000ff5800720c */ /* 0x000fc80003fa5270 */
[----:B------:R-:W-:-:S13]  /*17ba0*/  ISETP.GT.AND P5, PT, R0, 0x80, P5 ;  /* 0x000000800000780c */ /* 0x000fda0002fa4270 */
[----:B0-----:R-:W-:Y:S05]  /*17bb0*/  @!P5 BRA `(.L_x_566) ;  /* 0x000000000004d947 */ /* 0x001fea0003800000 */
[----:B------:R0:W5:Y:S02]  /*17bc0*/  LDG.E.LTC128B.U16 R200, desc[UR46][R18.64+0x100] ;  /* 0x0001002e12c87981 */ /* 0x000164000c1e1520 */
.L_x_566:
[----:B------:R-:W-:Y:S05]  /*17bd0*/  BSYNC B1 ;  /* 0x0000000000017941 */ /* 0x000fea0003800000 */
.L_x_565:
        /* <DEDUP_REMOVED lines=10> */
.L_x_568:
[----:B------:R-:W-:Y:S05]  /*17c80*/  BSYNC B1 ;  /* 0x0000000000017941 */ /* 0x000fea0003800000 */
.L_x_567:
        /* <DEDUP_REMOVED lines=10> */
.L_x_570:
[----:B------:R-:W-:Y:S05]  /*17d30*/  BSYNC B1 ;  /* 0x0000000000017941 */ /* 0x000fea0003800000 */
.L_x_569:
        /* <DEDUP_REMOVED lines=10> */
.L_x_572:
[----:B------:R-:W-:Y:S05]  /*17de0*/  BSYNC B1 ;  /* 0x0000000000017941 */ /* 0x000fea0003800000 */
.L_x_571:
        /* <DEDUP_REMOVED lines=9> */
.L_x_574:
[----:B------:R-:W-:Y:S05]  /*17e80*/  BSYNC B1 ;  /* 0x0000000000017941 */ /* 0x000fea0003800000 */
.L_x_573:
        /* <DEDUP_REMOVED lines=9> */
.L_x_576:
[----:B------:R-:W-:Y:S05]  /*17f20*/  BSYNC B1 ;  /* 0x0000000000017941 */ /* 0x000fea0003800000 */
.L_x_575:
        /* <DEDUP_REMOVED lines=9> */
.L_x_578:
[----:B------:R-:W-:Y:S05]  /*17fc0*/  BSYNC B1 ;  /* 0x0000000000017941 */ /* 0x000fea0003800000 */
.L_x_577:
        /* <DEDUP_REMOVED lines=9> */
.L_x_580:
[----:B------:R-:W-:Y:S05]  /*18060*/  BSYNC B1 ;  /* 0x0000000000017941 */ /* 0x000fea0003800000 */
.L_x_579:
        /* <DEDUP_REMOVED lines=9> */
.L_x_582:
[----:B------:R-:W-:Y:S05]  /*18100*/  BSYNC B1 ;  /* 0x0000000000017941 */ /* 0x000fea0003800000 */
.L_x_581:
        /* <DEDUP_REMOVED lines=9> */
.L_x_584:
[----:B------:R-:W-:Y:S05]  /*181a0*/  BSYNC B1 ;  /* 0x0000000000017941 */ /* 0x000fea0003800000 */
.L_x_583:
        /* <DEDUP_REMOVED lines=9> */
.L_x_586:
[----:B------:R-:W-:Y:S05]  /*18240*/  BSYNC B1 ;  /* 0x0000000000017941 */ /* 0x000fea0003800000 */
.L_x_585:
        /* <DEDUP_REMOVED lines=9> */
.L_x_588:
[----:B------:R-:W-:Y:S05]  /*182e0*/  BSYNC B1 ;  /* 0x0000000000017941 */ /* 0x000fea0003800000 */
.L_x_587:
        /* <DEDUP_REMOVED lines=9> */
.L_x_590:
[----:B------:R-:W-:Y:S05]  /*18380*/  BSYNC B1 ;  /* 0x0000000000017941 */ /* 0x000fea0003800000 */
.L_x_589:
        /* <DEDUP_REMOVED lines=9> */
.L_x_592:
[----:B------:R-:W-:Y:S05]  /*18420*/  BSYNC B1 ;  /* 0x0000000000017941 */ /* 0x000fea0003800000 */
.L_x_591:
        /* <DEDUP_REMOVED lines=9> */
.L_x_594:
[----:B------:R-:W-:Y:S05]  /*184c0*/  BSYNC B1 ;  /* 0x0000000000017941 */ /* 0x000fea0003800000 */
.L_x_593:
        /* <DEDUP_REMOVED lines=9> */
.L_x_596:
[----:B------:R-:W-:Y:S05]  /*18560*/  BSYNC B1 ;  /* 0x0000000000017941 */ /* 0x000fea0003800000 */
.L_x_595:
        /* <DEDUP_REMOVED lines=10> */
.L_x_598:
[----:B------:R-:W-:Y:S05]  /*18610*/  BSYNC B1 ;  /* 0x0000000000017941 */ /* 0x000fea0003800000 */
.L_x_597:
        /* <DEDUP_REMOVED lines=10> */
.L_x_600:
[----:B------:R-:W-:Y:S05]  /*186c0*/  BSYNC B1 ;  /* 0x0000000000017941 */ /* 0x000fea0003800000 */
.L_x_599:
        /* <DEDUP_REMOVED lines=10> */
.L_x_602:
[----:B------:R-:W-:Y:S05]  /*18770*/  BSYNC B1 ;  /* 0x0000000000017941 */ /* 0x000fea0003800000 */
.L_x_601:
        /* <DEDUP_REMOVED lines=10> */
.L_x_604:
[----:B------:R-:W-:Y:S05]  /*18820*/  BSYNC B1 ;  /* 0x0000000000017941 */ /* 0x000fea0003800000 */
.L_x_603:
        /* <DEDUP_REMOVED lines=9> */
.L_x_606:
[----:B------:R-:W-:Y:S05]  /*188c0*/  BSYNC B1 ;  /* 0x0000000000017941 */ /* 0x000fea0003800000 */
.L_x_605:
        /* <DEDUP_REMOVED lines=9> */
.L_x_608:
[----:B------:R-:W-:Y:S05]  /*18960*/  BSYNC B1 ;  /* 0x0000000000017941 */ /* 0x000fea0003800000 */
.L_x_607:
        /* <DEDUP_REMOVED lines=9> */
.L_x_610:
[----:B------:R-:W-:Y:S05]  /*18a00*/  BSYNC B1 ;  /* 0x0000000000017941 */ /* 0x000fea0003800000 */
.L_x_609:
        /* <DEDUP_REMOVED lines=9> */
.L_x_612:
[----:B------:R-:W-:Y:S05]  /*18aa0*/  BSYNC B1 ;  /* 0x0000000000017941 */ /* 0x000fea0003800000 */
.L_x_611:
        /* <DEDUP_REMOVED lines=9> */
.L_x_614:
[----:B------:R-:W-:Y:S05]  /*18b40*/  BSYNC B1 ;  /* 0x0000000000017941 */ /* 0x000fea0003800000 */
.L_x_613:
        /* <DEDUP_REMOVED lines=9> */
.L_x_616:
[----:B------:R-:W-:Y:S05]  /*18be0*/  BSYNC B1 ;  /* 0x0000000000017941 */ /* 0x000fea0003800000 */
.L_x_615:
        /* <DEDUP_REMOVED lines=9> */
.L_x_618:
[----:B------:R-:W-:Y:S05]  /*18c80*/  BSYNC B1 ;  /* 0x0000000000017941 */ /* 0x000fea0003800000 */
.L_x_617:
        /* <DEDUP_REMOVED lines=9> */
.L_x_620:
[----:B------:R-:W-:Y:S05]  /*18d20*/  BSYNC B1 ;  /* 0x0000000000017941 */ /* 0x000fea0003800000 */
.L_x_619:
        /* <DEDUP_REMOVED lines=9> */
.L_x_622:
[----:B------:R-:W-:Y:S05]  /*18dc0*/  BSYNC B1 ;  /* 0x0000000000017941 */ /* 0x000fea0003800000 */
.L_x_621:
        /* <DEDUP_REMOVED lines=9> */
.L_x_624:
[----:B------:R-:W-:Y:S05]  /*18e60*/  BSYNC B1 ;  /* 0x0000000000017941 */ /* 0x000fea0003800000 */
.L_x_623:
        /* <DEDUP_REMOVED lines=9> */
.L_x_626:
[----:B------:R-:W-:Y:S05]  /*18f00*/  BSYNC B1 ;  /* 0x0000000000017941 */ /* 0x000fea0003800000 */
.L_x_625:
        /* <DEDUP_REMOVED lines=9> */
.L_x_628:
[----:B------:R-:W-:Y:S05]  /*18fa0*/  BSYNC B1 ;  /* 0x0000000000017941 */ /* 0x000fea0003800000 */
.L_x_627:
        /* <DEDUP_REMOVED lines=10> */
.L_x_630:
[----:B------:R-:W-:Y:S05]  /*19050*/  BSYNC B1 ;  /* 0x0000000000017941 */ /* 0x000fea0003800000 */
.L_x_629:
        /* <DEDUP_REMOVED lines=10> */
.L_x_632:
[----:B------:R-:W-:Y:S05]  /*19100*/  BSYNC B1 ;  /* 0x0000000000017941 */ /* 0x000fea0003800000 */
.L_x_631:
        /* <DEDUP_REMOVED lines=10> */
.L_x_634:
[----:B------:R-:W-:Y:S05]  /*191b0*/  BSYNC B1 ;  /* 0x0000000000017941 */ /* 0x000fea0003800000 */
.L_x_633:
        /* <DEDUP_REMOVED lines=10> */
.L_x_636:
[----:B------:R-:W-:Y:S05]  /*19260*/  BSYNC B1 ;  /* 0x0000000000017941 */ /* 0x000fea0003800000 */
.L_x_635:
        /* <DEDUP_REMOVED lines=9> */
.L_x_638:
[----:B------:R-:W-:Y:S05]  /*19300*/  BSYNC B1 ;  /* 0x0000000000017941 */ /* 0x000fea0003800000 */
.L_x_637:
        /* <DEDUP_REMOVED lines=9> */
.L_x_640:
[----:B------:R-:W-:Y:S05]  /*193a0*/  BSYNC B1 ;  /* 0x0000000000017941 */ /* 0x000fea0003800000 */
.L_x_639:
        /* <DEDUP_REMOVED lines=9> */
.L_x_642:
[----:B------:R-:W-:Y:S05]  /*19440*/  BSYNC B1 ;  /* 0x0000000000017941 */ /* 0x000fea0003800000 */
.L_x_641:
        /* <DEDUP_REMOVED lines=9> */
.L_x_644:
[----:B------:R-:W-:Y:S05]  /*194e0*/  BSYNC B1 ;  /* 0x0000000000017941 */ /* 0x000fea0003800000 */
.L_x_643:
        /* <DEDUP_REMOVED lines=9> */
.L_x_646:
[----:B------:R-:W-:Y:S05]  /*19580*/  BSYNC B1 ;  /* 0x0000000000017941 */ /* 0x000fea0003800000 */
.L_x_645:
        /* <DEDUP_REMOVED lines=9> */
.L_x_648:
[----:B------:R-:W-:Y:S05]  /*19620*/  BSYNC B1 ;  /* 0x0000000000017941 */ /* 0x000fea0003800000 */
.L_x_647:
        /* <DEDUP_REMOVED lines=9> */
.L_x_650:
[----:B------:R-:W-:Y:S05]  /*196c0*/  BSYNC B1 ;  /* 0x0000000000017941 */ /* 0x000fea0003800000 */
.L_x_649:
        /* <DEDUP_REMOVED lines=9> */
.L_x_652:
[----:B------:R-:W-:Y:S05]  /*19760*/  BSYNC B1 ;  /* 0x0000000000017941 */ /* 0x000fea0003800000 */
.L_x_651:
        /* <DEDUP_REMOVED lines=9> */
.L_x_654:
[----:B------:R-:W-:Y:S05]  /*19800*/  BSYNC B1 ;  /* 0x0000000000017941 */ /* 0x000fea0003800000 */
.L_x_653:
        /* <DEDUP_REMOVED lines=9> */
.L_x_656:
[----:B------:R-:W-:Y:S05]  /*198a0*/  BSYNC B1 ;  /* 0x0000000000017941 */ /* 0x000fea0003800000 */
.L_x_655:
        /* <DEDUP_REMOVED lines=9> */
.L_x_658:
[----:B------:R-:W-:Y:S05]  /*19940*/  BSYNC B1 ;  /* 0x0000000000017941 */ /* 0x000fea0003800000 */
.L_x_657:
        /* <DEDUP_REMOVED lines=9> */
.L_x_660:
[----:B------:R-:W-:Y:S05]  /*199e0*/  BSYNC B1 ;  /* 0x0000000000017941 */ /* 0x000fea0003800000 */
.L_x_659:
[----:B------:R-:W-:Y:S05]  /*199f0*/  @!P0 BRA `(.L_x_661) ;  /* 0x0000006400708947 */ /* 0x000fea0003800000 */
[----:B0----5:R-:W-:-:S04]  /*19a00*/  IMAD.U32 R3, R200, 0x10000, RZ ;  /* 0x00010000c8037824 */ /* 0x021fc800078e00ff */
[----:B------:R-:W-:-:S04]  /*19a10*/  FMUL R0, R3, R16 ;  /* 0x0000001003007220 */ /* 0x000fc80000400000 */
[----:B------:R-:W-:-:S05]  /*19a20*/  FFMA R0, R39, R2, R0 ;  /* 0x0000000227007223 */ /* 0x000fca0000000000 */
[----:B------:R-:W-:-:S05]  /*19a30*/  F2FP.BF16.F32.PACK_AB R0, RZ, R0 ;  /* 0x00000000ff00723e */ /* 0x000fca00000010ff */
[----:B------:R0:W-:Y:S01]  /*19a40*/  STG.E.U16 desc[UR46][R216.64+0x132], R0 ;  /* 0x00013200d8007986 */ /* 0x0001e2000c10152e */
[----:B------:R-:W-:Y:S05]  /*19a50*/  BRA `(.L_x_661) ;  /* 0x0000006400587947 */ /* 0x000fea0003800000 */
.L_x_30:
[----:B------:R-:W4:Y:S01]  /*19a60*/  LDL.LU R9, [R1+0x184] ;  /* 0x0001840001097983 */ /* 0x000f220000300800 */
[----:B------:R-:W-:-:S03]  /*19a70*/  ULDC.64 UR4, c[0x0][0x5c0] ;  /* 0x0001700000047ab9 */ /* 0x000fc60000000a00 */
[----:B------:R-:W5:Y:S04]  /*19a80*/  LDL.LU R6, [R1+0x188] ;  /* 0x0001880001067983 */ /* 0x000f680000300800 */
[----:B------:R-:W2:Y:S04]  /*19a90*/  LDL.LU R8, [R1+0x18c] ;  /* 0x00018c0001087983 */ /* 0x000ea80000300800 */
[----:B------:R-:W3:Y:S01]  /*19aa0*/  LDL.LU R7, [R1+0x180] ;  /* 0x0001800001077983 */ /* 0x000ee20000300800 */
[C---:B------:R-:W-:Y:S02]  /*19ab0*/  LEA R12, P1, R4.reuse, UR4, 0x1 ;  /* 0x00000004040c7c11 */ /* 0x040fe4000f8208ff */
[----:B------:R-:W-:Y:S01]  /*19ac0*/  ISETP.GT.AND P4, PT, R3, 0x1, PT ;  /* 0x000000010300780c */ /* 0x000fe20003f84270 */
[----:B------:R-:W-:Y:S01]  /*19ad0*/  USHF.L.U32 UR11, UR8, 0x4, URZ ;  /* 0x00000004080b7899 */ /* 0x000fe2000800063f */
[----:B------:R-:W-:Y:S01]  /*19ae0*/  LEA.HI.X R13, R4, UR5, R18, 0x1, P1 ;  /* 0x00000005040d7c11 */ /* 0x000fe200088f0c12 */
[----:B------:R-:W3:Y:S01]  /*19af0*/  LDL.LU R234, [R1+0x19c] ;  /* 0x00019c0001ea7983 */ /* 0x000ee20000300800 */
[----:B------:R-:W-:-:S02]  /*19b00*/  ISETP.GT.AND P1, PT, R0, RZ, P4 ;  /* 0x000000ff0000720c */ /* 0x000fc40002724270 */
[----:B------:R-:W-:Y:S01]  /*19b10*/  ISETP.GT.AND P3, PT, R0, 0x8, P5 ;  /* 0x000000080000780c */ /* 0x000fe20002f64270 */
[----:B------:R-:W3:Y:S01]  /*19b20*/  LDL.LU R233, [R1+0x1a0] ;  /* 0x0001a00001e97983 */ /* 0x000ee20000300800 */
[----:B------:R-:W-:-:S03]  /*19b30*/  USHF.L.U64.HI UR5, UR8, 0x4, UR9 ;  /* 0x0000000408057899 */ /* 0x000fc60008010209 */
[----:B------:R-:W3:Y:S04]  /*19b40*/  LDL.LU R232, [R1+0x1a4] ;  /* 0x0001a40001e87983 */ /* 0x000ee80000300800 */
[----:B------:R-:W3:Y:S04]  /*19b50*/  LDL.LU R23, [R1+0x1a8] ;  /* 0x0001a80001177983 */ /* 0x000ee80000300800 */
[----:B------:R-:W3:Y:S04]  /*19b60*/  LDL.LU R22, [R1+0x1ac] ;  /* 0x0001ac0001167983 */ /* 0x000ee80000300800 */
[----:B------:R-:W3:Y:S04]  /*19b70*/  LDL.LU R21, [R1+0x1b0] ;  /* 0x0001b00001157983 */ /* 0x000ee80000300800 */
[----:B------:R-:W3:Y:S04]  /*19b80*/  LDL.LU R20, [R1+0x1b4] ;  /* 0x0001b40001147983 */ /* 0x000ee80000300800 */
[----:B------:R-:W3:Y:S04]  /*19b90*/  LDL.LU R19, [R1+0x1b8] ;  /* 0x0001b80001137983 */ /* 0x000ee80000300800 */
[----:B------:R-:W3:Y:S04]  /*19ba0*/  LDL.LU R15, [R1+0x1bc] ;  /* 0x0001bc00010f7983 */ /* 0x000ee80000300800 */
[----:B------:R-:W3:Y:S04]  /*19bb0*/  LDL.LU R11, [R1+0x144] ;  /* 0x00014400010b7983 */ /* 0x000ee80000300800 */
[----:B------:R-:W3:Y:S01]  /*19bc0*/  LDL.LU R18, [R1+0x198] ;  /* 0x0001980001127983 */ /* 0x000ee20000300800 */
[-C--:B----4-:R-:W-:Y:S01]  /*19bd0*/  FMUL R4, R9, R2.reuse ;  /* 0x0000000209047220 */ /* 0x090fe20000400000 */
[----:B-----5:R-:W-:-:S04]  /*19be0*/  FMUL R6, R6, R2 ;  /* 0x0000000206067220 */ /* 0x020fc80000400000 */
[----:B------:R-:W-:Y:S01]  /*19bf0*/  F2FP.BF16.F32.PACK_AB R4, RZ, R4 ;  /* 0x00000004ff04723e */ /* 0x000fe200000010ff */
[----:B--2---:R-:W-:Y:S01]  /*19c00*/  FMUL R5, R8, R2 ;  /* 0x0000000208057220 */ /* 0x004fe20000400000 */
[----:B------:R-:W-:Y:S02]  /*19c10*/  IADD3 R8, P2, R12, UR11, RZ ;  /* 0x0000000b0c087c10 */ /* 0x000fe4000ff5e0ff */
[----:B------:R-:W-:Y:S01]  /*19c20*/  F2FP.BF16.F32.PACK_AB R6, RZ, R6 ;  /* 0x00000006ff06723e */ /* 0x000fe200000010ff */
[----:B---3--:R-:W-:Y:S01]  /*19c30*/  FMUL R7, R7, R2 ;  /* 0x0000000207077220 */ /* 0x008fe20000400000 */
[----:B------:R-:W-:Y:S01]  /*19c40*/  IADD3.X R9, R13, UR5, RZ, P2, !PT ;  /* 0x000000050d097c10 */ /* 0x000fe200097fe4ff */
[----:B------:R-:W-:Y:S01]  /*19c50*/  @P1 STG.E.U16 desc[UR46][R12.64+0x2], R4 ;  /* 0x000002040c001986 */ /* 0x000fe2000c10152e */
[----:B------:R-:W-:Y:S02]  /*19c60*/  F2FP.BF16.F32.PACK_AB R5, RZ, R5 ;  /* 0x00000005ff05723e */ /* 0x000fe400000010ff */
[----:B------:R-:W-:-:S05]  /*19c70*/  F2FP.BF16.F32.PACK_AB R7, RZ, R7 ;  /* 0x00000007ff07723e */ /* 0x000fca00000010ff */
[----:B------:R0:W-:Y:S04]  /*19c80*/  @P0 STG.E.U16 desc[UR46][R12.64], R7 ;  /* 0x000000070c000986 */ /* 0x0001e8000c10152e */
[----:B------:R1:W-:Y:S04]  /*19c90*/  @P3 STG.E.U16 desc[UR46][R8.64], R6 ;  /* 0x0000000608003986 */ /* 0x0003e8000c10152e */
[----:B0-----:R-:W2:Y:S04]  /*19ca0*/  LDL.LU R7, [R1+0x140] ;  /* 0x0001400001077983 */ /* 0x001ea80000300800 */
[----:B------:R-:W3:Y:S04]  /*19cb0*/  LDL.LU R4, [R1+0x194] ;  /* 0x0001940001047983 */ /* 0x000ee80000300800 */
[----:B-1----:R-:W4:Y:S01]  /*19cc0*/  LDL.LU R6, [R1+0x190] ;  /* 0x0001900001067983 */ /* 0x002f220000300800 */
[----:B------:R-:W-:-:S02]  /*19cd0*/  ISETP.GT.AND P0, PT, R0, 0x8, P4 ;  /* 0x000000080000780c */ /* 0x000fc40002704270 */
[C---:B------:R-:W-:Y:S02]  /*19ce0*/  ISETP.GT.AND P2, PT, R3.reuse, 0x8, PT ;  /* 0x000000080300780c */ /* 0x040fe40003f44270 */
[----:B------:R-:W-:Y:S02]  /*19cf0*/  ISETP.GT.AND P4, PT, R3, 0x9, PT ;  /* 0x000000090300780c */ /* 0x000fe40003f84270 */
[C---:B------:R-:W-:Y:S02]  /*19d00*/  ISETP.GT.AND P3, PT, R0.reuse, 0x8, P2 ;  /* 0x000000080000780c */ /* 0x040fe40001764270 */
[----:B------:R-:W-:-:S05]  /*19d10*/  ISETP.GT.AND P1, PT, R0, RZ, P4 ;  /* 0x000000ff0000720c */ /* 0x000fca0002724270 */
[----:B------:R3:W-:Y:S01]  /*19d20*/  @P0 STG.E.U16 desc[UR46][R8.64+0x2], R5 ;  /* 0x0000020508000986 */ /* 0x0007e2000c10152e */
[----:B------:R-:W-:Y:S01]  /*19d30*/  ISETP.GT.AND P0, PT, R0, RZ, P2 ;  /* 0x000000ff0000720c */ /* 0x000fe20001704270 */
[----:B------:R-:W-:Y:S01]  /*19d40*/  UIMAD UR4, UR9, 0xf0, URZ ;  /* 0x000000f0090478a4 */ /* 0x000fe2000f8e023f */
[-C--:B---3--:R-:W-:Y:S01]  /*19d50*/  FMUL R5, R4, R2.reuse ;  /* 0x0000000204057220 */ /* 0x088fe20000400000 */
[-C--:B------:R-:W-:Y:S02]  /*19d60*/  FMUL R4, R18, R2.reuse ;  /* 0x0000000212047220 */ /* 0x080fe40000400000 */
[----:B------:R-:W3:Y:S01]  /*19d70*/  LDL.LU R18, [R1+0x158] ;  /* 0x0001580001127983 */ /* 0x000ee20000300800 */
[----:B----4-:R-:W-:Y:S01]  /*19d80*/  FMUL R6, R6, R2 ;  /* 0x0000000206067220 */ /* 0x010fe20000400000 */
[----:B------:R-:W-:Y:S02]  /*19d90*/  F2FP.BF16.F32.PACK_AB R5, RZ, R5 ;  /* 0x00000005ff05723e */ /* 0x000fe400000010ff */
[----:B------:R-:W-:-:S02]  /*19da0*/  F2FP.BF16.F32.PACK_AB R4, RZ, R4 ;  /* 0x00000004ff04723e */ /* 0x000fc400000010ff */
[----:B------:R-:W-:Y:S01]  /*19db0*/  F2FP.BF16.F32.PACK_AB R6, RZ, R6 ;  /* 0x00000006ff06723e */ /* 0x000fe200000010ff */
[----:B------:R0:W-:Y:S01]  /*19dc0*/  @P1 STG.E.U16 desc[UR46][R12.64+0x12], R5 ;  /* 0x000012050c001986 */ /* 0x0001e2000c10152e */
[----:B------:R-:W-:-:S03]  /*19dd0*/  ISETP.GT.AND P1, PT, R0, 0x8, P4 ;  /* 0x000000080000780c */ /* 0x000fc60002724270 */
[----:B------:R-:W-:Y:S01]  /*19de0*/  @P0 STG.E.U16 desc[UR46][R12.64+0x10], R6 ;  /* 0x000010060c000986 */ /* 0x000fe2000c10152e */
[----:B------:R-:W-:-:S03]  /*19df0*/  ISETP.GT.AND P0, PT, R3, 0x10, PT ;  /* 0x000000100300780c */ /* 0x000fc60003f04270 */
[----:B------:R1:W-:Y:S01]  /*19e00*/  @P3 STG.E.U16 desc[UR46][R8.64+0x10], R4 ;  /* 0x0000100408003986 */ /* 0x0003e2000c10152e */
[----:B------:R-:W-:Y:S01]  /*19e10*/  ISETP.GT.AND P3, PT, R0, RZ, P0 ;  /* 0x000000ff0000720c */ /* 0x000fe20000764270 */
[-C--:B0-----:R-:W-:Y:S02]  /*19e20*/  FMUL R5, R234, R2.reuse ;  /* 0x00000002ea057220 */ /* 0x081fe40000400000 */
[----:B------:R-:W4:Y:S03]  /*19e30*/  LDL.LU R234, [R1+0x15c] ;  /* 0x00015c0001ea7983 */ /* 0x000f260000300800 */
[----:B------:R-:W-:Y:S01]  /*19e40*/  F2FP.BF16.F32.PACK_AB R5, RZ, R5 ;  /* 0x00000005ff05723e */ /* 0x000fe200000010ff */
[----:B-1----:R-:W-:-:S04]  /*19e50*/  FMUL R4, R233, R2 ;  /* 0x00000002e9047220 */ /* 0x002fc80000400000 */
[----:B------:R0:W-:Y:S01]  /*19e60*/  @P1 STG.E.U16 desc[UR46][R8.64+0x12], R5 ;  /* 0x0000120508001986 */ /* 0x0001e2000c10152e */
[----:B------:R-:W-:-:S03]  /*19e70*/  F2FP.BF16.F32.PACK_AB R4, RZ, R4 ;  /* 0x00000004ff04723e */ /* 0x000fc600000010ff */
[----:B------:R-:W5:Y:S04]  /*19e80*/  LDL.LU R233, [R1+0x160] ;  /* 0x0001600001e97983 */ /* 0x000f680000300800 */
[----:B------:R1:W-:Y:S01]  /*19e90*/  @P3 STG.E.U16 desc[UR46][R12.64+0x20], R4 ;  /* 0x000020040c003986 */ /* 0x0003e2000c10152e */
[----:B------:R-:W-:Y:S01]  /*19ea0*/  ISETP.GT.AND P3, PT, R3, 0x11, PT ;  /* 0x000000110300780c */ /* 0x000fe20003f64270 */
[----:B0-----:R-:W-:-:S03]  /*19eb0*/  FMUL R5, R21, R2 ;  /* 0x0000000215057220 */ /* 0x001fc60000400000 */
[----:B------:R-:W-:Y:S01]  /*19ec0*/  ISETP.GT.AND P1, PT, R0, RZ, P3 ;  /* 0x000000ff0000720c */ /* 0x000fe20001f24270 */
[----:B-1----:R-:W-:Y:S02]  /*19ed0*/  FMUL R4, R232, R2 ;  /* 0x00000002e8047220 */ /* 0x002fe40000400000 */
[----:B------:R-:W5:Y:S03]  /*19ee0*/  LDL.LU R232, [R1+0x164] ;  /* 0x0001640001e87983 */ /* 0x000f660000300800 */
[----:B------:R-:W-:-:S07]  /*19ef0*/  F2FP.BF16.F32.PACK_AB R4, RZ, R4 ;  /* 0x00000004ff04723e */ /* 0x000fce00000010ff */
[----:B------:R0:W-:Y:S01]  /*19f00*/  @P1 STG.E.U16 desc[UR46][R12.64+0x22], R4 ;  /* 0x000022040c001986 */ /* 0x0001e2000c10152e */
[----:B------:R-:W-:Y:S01]  /*19f10*/  ISETP.GT.AND P1, PT, R0, 0x8, P0 ;  /* 0x000000080000780c */ /* 0x000fe20000724270 */
[----:B0-----:R-:W-:Y:S02]  /*19f20*/  FMUL R4, R23, R2 ;  /* 0x0000000217047220 */ /* 0x001fe40000400000 */
[----:B------:R-:W5:Y:S03]  /*19f30*/  LDL.LU R23, [R1+0x168] ;  /* 0x0001680001177983 */ /* 0x000f660000300800 */
[----:B------:R-:W-:-:S07]  /*19f40*/  F2FP.BF16.F32.PACK_AB R4, RZ, R4 ;  /* 0x00000004ff04723e */ /* 0x000fce00000010ff */
[----:B------:R0:W-:Y:S01]  /*19f50*/  @P1 STG.E.U16 desc[UR46][R8.64+0x20], R4 ;  /* 0x0000200408001986 */ /* 0x0001e2000c10152e */
[----:B------:R-:W-:Y:S01]  /*19f60*/  ISETP.GT.AND P1, PT, R0, 0x8, P3 ;  /* 0x000000080000780c */ /* 0x000fe20001f24270 */
[----:B0-----:R-:W-:Y:S02]  /*19f70*/  FMUL R4, R22, R2 ;  /* 0x0000000216047220 */ /* 0x001fe40000400000 */
[----:B------:R-:W5:Y:S03]  /*19f80*/  LDL.LU R22, [R1+0x16c] ;  /* 0x00016c0001167983 */ /* 0x000f660000300800 */
[----:B------:R-:W-:Y:S01]  /*19f90*/  F2FP.BF16.F32.PACK_AB R4, RZ, R4 ;  /* 0x00000004ff04723e */ /* 0x000fe200000010ff */
[----:B------:R-:W5:Y:S03]  /*19fa0*/  LDL.LU R21, [R1+0x170] ;  /* 0x0001700001157983 */ /* 0x000f660000300800 */
[----:B------:R-:W-:-:S02]  /*19fb0*/  PRMT R6, R4, 0x7610, R6 ;  /* 0x0000761004067816 */ /* 0x000fc40000000006 */
[----:B------:R-:W-:-:S03]  /*19fc0*/  F2FP.BF16.F32.PACK_AB R4, RZ, R5 ;  /* 0x00000005ff04723e */ /* 0x000fc600000010ff */
[----:B------:R-:W-:Y:S01]  /*19fd0*/  @P1 STG.E.U16 desc[UR46][R8.64+0x22], R6 ;  /* 0x0000220608001986 */ /* 0x000fe2000c10152e */
[----:B------:R-:W-:-:S04]  /*19fe0*/  ISETP.GT.AND P1, PT, R3, 0x18, PT ;  /* 0x000000180300780c */ /* 0x000fc80003f24270 */
[----:B------:R-:W-:-:S13]  /*19ff0*/  ISETP.GT.AND P6, PT, R0, RZ, P1 ;  /* 0x000000ff0000720c */ /* 0x000fda0000fc4270 */
[----:B------:R0:W-:Y:S01]  /*1a000*/  @P6 STG.E.U16 desc[UR46][R12.64+0x30], R4 ;  /* 0x000030040c006986 */ /* 0x0001e2000c10152e */
[----:B------:R-:W-:-:S04]  /*1a010*/  ISETP.GT.AND P6, PT, R3, 0x19, PT ;  /* 0x000000190300780c */ /* 0x000fc80003fc4270 */
[----:B------:R-:W-:Y:S01]  /*1a020*/  ISETP.GT.AND P6, PT, R0, RZ, P6 ;  /* 0x000000ff0000720c */ /* 0x000fe200037c4270 */
[----:B0-----:R-:W-:Y:S01]  /*1a030*/  FMUL R4, R20, R2 ;  /* 0x0000000214047220 */ /* 0x001fe20000400000 */
[----:B------:R-:W-:Y:S01]  /*1a040*/  IMAD.U32 R6, RZ, RZ, UR8 ;  /* 0x00000008ff067e24 */ /* 0x000fe2000f8e00ff */
[----:B------:R-:W5:Y:S03]  /*1a050*/  LDL.LU R20, [R1+0x174] ;  /* 0x0001740001147983 */ /* 0x000f660000300800 */
[----:B------:R-:W-:-:S07]  /*1a060*/  F2FP.BF16.F32.PACK_AB R4, RZ, R4 ;  /* 0x00000004ff04723e */ /* 0x000fce00000010ff */
[----:B------:R0:W-:Y:S01]  /*1a070*/  @P6 STG.E.U16 desc[UR46][R12.64+0x32], R4 ;  /* 0x000032040c006986 */ /* 0x0001e2000c10152e */
[----:B------:R-:W-:Y:S01]  /*1a080*/  ISETP.GT.AND P6, PT, R0, 0x8, P1 ;  /* 0x000000080000780c */ /* 0x000fe20000fc4270 */
[----:B0-----:R-:W-:-:S05]  /*1a090*/  FMUL R4, R19, R2 ;  /* 0x0000000213047220 */ /* 0x001fca0000400000 */
[----:B------:R-:W-:-:S07]  /*1a0a0*/  F2FP.BF16.F32.PACK_AB R4, RZ, R4 ;  /* 0x00000004ff04723e */ /* 0x000fce00000010ff */
[----:B------:R0:W-:Y:S01]  /*1a0b0*/  @P6 STG.E.U16 desc[UR46][R8.64+0x30], R4 ;  /* 0x0000300408006986 */ /* 0x0001e2000c10152e */
[----:B------:R-:W-:-:S04]  /*1a0c0*/  ISETP.GT.AND P6, PT, R3, 0x19, PT ;  /* 0x000000190300780c */ /* 0x000fc80003fc4270 */
[C---:B------:R-:W-:Y:S01]  /*1a0d0*/  ISETP.GT.AND P6, PT, R0.reuse, 0x8, P6 ;  /* 0x000000080000780c */ /* 0x040fe200037c4270 */
[----:B0-----:R-:W-:Y:S02]  /*1a0e0*/  FMUL R4, R15, R2 ;  /* 0x000000020f047220 */ /* 0x001fe40000400000 */
[----:B------:R-:W5:Y:S03]  /*1a0f0*/  LDL.LU R15, [R1+0x178] ;  /* 0x00017800010f7983 */ /* 0x000f660000300800 */
[----:B------:R-:W-:Y:S01]  /*1a100*/  F2FP.BF16.F32.PACK_AB R4, RZ, R4 ;  /* 0x00000004ff04723e */ /* 0x000fe200000010ff */
[----:B------:R-:W5:Y:S06]  /*1a110*/  LDL.LU R19, [R1+0x17c] ;  /* 0x00017c0001137983 */ /* 0x000f6c0000300800 */
[----:B------:R2:W-:Y:S01]  /*1a120*/  @P6 STG.E.U16 desc[UR46][R8.64+0x32], R4 ;  /* 0x0000320408006986 */ /* 0x0005e2000c10152e */
[----:B------:R-:W-:Y:S01]  /*1a130*/  ISETP.GT.AND P6, PT, R0, 0x80, P5 ;  /* 0x000000800000780c */ /* 0x000fe20002fc4270 */
[----:B--2---:R-:W-:Y:S01]  /*1a140*/  FMUL R4, R7, R2 ;  /* 0x0000000207047220 */ /* 0x004fe20000400000 */
[----:B------:R-:W-:-:S04]  /*1a150*/  IMAD.WIDE.U32 R6, R6, 0xf0, R8 ;  /* 0x000000f006067825 */ /* 0x000fc800078e0008 */
[----:B------:R-:W-:Y:S01]  /*1a160*/  F2FP.BF16.F32.PACK_AB R4, RZ, R4 ;  /* 0x00000004ff04723e */ /* 0x000fe200000010ff */
[----:B------:R-:W-:-:S06]  /*1a170*/  VIADD R7, R7, UR4 ;  /* 0x0000000407077c36 */ /* 0x000fcc0008000000 */
[----:B------:R0:W-:Y:S01]  /*1a180*/  @P6 STG.E.U16 desc[UR46][R6.64], R4 ;  /* 0x0000000406006986 */ /* 0x0001e2000c10152e */
[----:B------:R-:W-:-:S04]  /*1a190*/  ISETP.GT.AND P6, PT, R3, 0x1, PT ;  /* 0x000000010300780c */ /* 0x000fc80003fc4270 */
[----:B------:R-:W-:Y:S01]  /*1a1a0*/  ISETP.GT.AND P6, PT, R0, 0x80, P6 ;  /* 0x000000800000780c */ /* 0x000fe200037c4270 */
[----:B0-----:R-:W-:-:S05]  /*1a1b0*/  FMUL R4, R11, R2 ;  /* 0x000000020b047220 */ /* 0x001fca0000400000 */
[----:B------:R-:W-:-:S07]  /*1a1c0*/  F2FP.BF16.F32.PACK_AB R4, RZ, R4 ;  /* 0x00000004ff04723e */ /* 0x000fce00000010ff */
[----:B------:R-:W-:Y:S01]  /*1a1d0*/  @P6 IMAD.MOV.U32 R5, RZ, RZ, R7 ;  /* 0x000000ffff056224 */ /* 0x000fe200078e0007 */
[----:B------:R-:W-:Y:S01]  /*1a1e0*/  PRMT R10, R4, 0x7610, R10 ;  /* 0x00007610040a7816 */ /* 0x000fe2000000000a */
[----:B------:R-:W-:-:S05]  /*1a1f0*/  @P6 IMAD.MOV.U32 R4, RZ, RZ, R6 ;  /* 0x000000ffff046224 */ /* 0x000fca00078e0006 */
[----:B------:R0:W-:Y:S04]  /*1a200*/  @P6 STG.E.U16 desc[UR46][R4.64+0x2], R10 ;  /* 0x0000020a04006986 */ /* 0x0001e8000c10152e */
[----:B0-----:R-:W2:Y:S04]  /*1a210*/  LDL.LU R4, [R1+0x148] ;  /* 0x0001480001047983 */ /* 0x001ea80000300800 */
[----:B------:R-:W3:Y:S01]  /*1a220*/  LDL.LU R5, [R1+0x14c] ;  /* 0x00014c0001057983 */ /* 0x000ee20000300800 */
[----:B------:R-:W-:-:S04]  /*1a230*/  IADD3 R10, P6, R6, UR11, RZ ;  /* 0x0000000b060a7c10 */ /* 0x000fc8000ffde0ff */
[----:B------:R-:W-:Y:S02]  /*1a240*/  IADD3.X R11, R7, UR5, RZ, P6, !PT ;  /* 0x00000005070b7c10 */ /* 0x000fe4000b7fe4ff */
[----:B------:R-:W-:Y:S01]  /*1a250*/  ISETP.GT.AND P6, PT, R0, 0x88, P5 ;  /* 0x000000880000780c */ /* 0x000fe20002fc4270 */
[----:B--2---:R-:W-:-:S05]  /*1a260*/  FMUL R4, R4, R2 ;  /* 0x0000000204047220 */ /* 0x004fca0000400000 */
[----:B------:R-:W-:-:S07]  /*1a270*/  F2FP.BF16.F32.PACK_AB R4, RZ, R4 ;  /* 0x00000004ff04723e */ /* 0x000fce00000010ff */
[----:B------:R3:W-:Y:S01]  /*1a280*/  @P6 STG.E.U16 desc[UR46][R10.64], R4 ;  /* 0x000000040a006986 */ /* 0x0007e2000c10152e */
[----:B------:R-:W-:-:S04]  /*1a290*/  ISETP.GT.AND P6, PT, R3, 0x1, PT ;  /* 0x000000010300780c */ /* 0x000fc80003fc4270 */
[----:B------:R-:W-:Y:S01]  /*1a2a0*/  ISETP.GT.AND P6, PT, R0, 0x88, P6 ;  /* 0x000000880000780c */ /* 0x000fe200037c4270 */
[----:B---3--:R-:W-:-:S05]  /*1a2b0*/  FMUL R4, R5, R2 ;  /* 0x0000000205047220 */ /* 0x008fca0000400000 */
[----:B------:R-:W-:-:S07]  /*1a2c0*/  F2FP.BF16.F32.PACK_AB R4, RZ, R4 ;  /* 0x00000004ff04723e */ /* 0x000fce00000010ff */
[----:B------:R-:W-:Y:S01]  /*1a2d0*/  @P6 IMAD.MOV.U32 R5, RZ, RZ, R11 ;  /* 0x000000ffff056224 */ /* 0x000fe200078e000b */
[----:B------:R-:W-:Y:S01]  /*1a2e0*/  PRMT R14, R4, 0x7610, R14 ;  /* 0x00007610040e7816 */ /* 0x000fe2000000000e */
[----:B------:R-:W-:-:S05]  /*1a2f0*/  @P6 IMAD.MOV.U32 R4, RZ, RZ, R10 ;  /* 0x000000ffff046224 */ /* 0x000fca00078e000a */
[----:B------:R0:W-:Y:S04]  /*1a300*/  @P6 STG.E.U16 desc[UR46][R4.64+0x2], R14 ;  /* 0x0000020e04006986 */ /* 0x0001e8000c10152e */
[----:B0-----:R-:W2:Y:S01]  /*1a310*/  LDL.LU R5, [R1+0x150] ;  /* 0x0001500001057983 */ /* 0x001ea20000300800 */
[----:B------:R-:W-:Y:S01]  /*1a320*/  ISETP.GT.AND P6, PT, R0, 0x80, P2 ;  /* 0x000000800000780c */ /* 0x000fe200017c4270 */
[----:B--2---:R-:W-:-:S05]  /*1a330*/  FMUL R4, R5, R2 ;  /* 0x0000000205047220 */ /* 0x004fca0000400000 */
[----:B------:R-:W-:-:S07]  /*1a340*/  F2FP.BF16.F32.PACK_AB R4, RZ, R4 ;  /* 0x00000004ff04723e */ /* 0x000fce00000010ff */
[----:B------:R-:W-:Y:S01]  /*1a350*/  @P6 IMAD.MOV.U32 R5, RZ, RZ, R7 ;  /* 0x000000ffff056224 */ /* 0x000fe200078e0007 */
[----:B------:R-:W-:Y:S01]  /*1a360*/  PRMT R14, R4, 0x7610, R14 ;  /* 0x00007610040e7816 */ /* 0x000fe2000000000e */
[----:B------:R-:W-:-:S05]  /*1a370*/  @P6 IMAD.MOV.U32 R4, RZ, RZ, R6 ;  /* 0x000000ffff046224 */ /* 0x000fca00078e0006 */
[----:B------:R0:W-:Y:S04]  /*1a380*/  @P6 STG.E.U16 desc[UR46][R4.64+0x10], R14 ;  /* 0x0000100e04006986 */ /* 0x0001e8000c10152e */
[----:B0-----:R-:W2:Y:S01]  /*1a390*/  LDL.LU R5, [R1+0x154] ;  /* 0x0001540001057983 */ /* 0x001ea20000300800 */
[----:B------:R-:W-:Y:S01]  /*1a3a0*/  ISETP.GT.AND P6, PT, R0, 0x80, P4 ;  /* 0x000000800000780c */ /* 0x000fe200027c4270 */
[----:B------:R-:W-:Y:S02]  /*1a3b0*/  USHF.L.U32 UR13, UR8, 0x8, URZ ;  /* 0x00000008080d7899 */ /* 0x000fe4000800063f */
[----:B------:R-:W-:Y:S01]  /*1a3c0*/  USHF.L.U64.HI UR12, UR8, 0x8, UR9 ;  /* 0x00000008080c7899 */ /* 0x000fe20008010209 */
[----:B--2---:R-:W-:-:S05]  /*1a3d0*/  FMUL R4, R5, R2 ;  /* 0x0000000205047220 */ /* 0x004fca0000400000 */
[----:B------:R-:W-:-:S04]  /*1a3e0*/  F2FP.BF16.F32.PACK_AB R4, RZ, R4 ;  /* 0x00000004ff04723e */ /* 0x000fc800000010ff */
[----:B------:R-:W-:Y:S01]  /*1a3f0*/  @P6 IMAD.MOV.U32 R5, RZ, RZ, R7 ;  /* 0x000000ffff056224 */ /* 0x000fe200078e0007 */
[----:B------:R-:W-:Y:S01]  /*1a400*/  PRMT R14, R4, 0x7610, R14 ;  /* 0x00007610040e7816 */ /* 0x000fe2000000000e */
[----:B------:R-:W-:-:S05]  /*1a410*/  @P6 IMAD.MOV.U32 R4, RZ, RZ, R6 ;  /* 0x000000ffff046224 */ /* 0x000fca00078e0006 */
[----:B------:R0:W-:Y:S01]  /*1a420*/  @P6 STG.E.U16 desc[UR46][R4.64+0x12], R14 ;  /* 0x0000120e04006986 */ /* 0x0001e2000c10152e */
[----:B------:R-:W-:Y:S01]  /*1a430*/  ISETP.GT.AND P6, PT, R0, 0x88, P2 ;  /* 0x000000880000780c */ /* 0x000fe200017c4270 */
[----:B0-----:R-:W-:-:S05]  /*1a440*/  FMUL R4, R18, R2 ;  /* 0x0000000212047220 */ /* 0x001fca0000400000 */
[----:B------:R-:W-:-:S07]  /*1a450*/  F2FP.BF16.F32.PACK_AB R4, RZ, R4 ;  /* 0x00000004ff04723e */ /* 0x000fce00000010ff */
[----:B------:R-:W-:Y:S01]  /*1a460*/  @P6 IMAD.MOV.U32 R5, RZ, RZ, R11 ;  /* 0x000000ffff056224 */ /* 0x000fe200078e000b */
[----:B------:R-:W-:Y:S01]  /*1a470*/  PRMT R14, R4, 0x7610, R14 ;  /* 0x00007610040e7816 */ /* 0x000fe2000000000e */
[----:B------:R-:W-:-:S05]  /*1a480*/  @P6 IMAD.MOV.U32 R4, RZ, RZ, R10 ;  /* 0x000000ffff046224 */ /* 0x000fca00078e000a */
[----:B------:R4:W-:Y:S01]  /*1a490*/  @P6 STG.E.U16 desc[UR46][R4.64+0x10], R14 ;  /* 0x0000100e04006986 */ /* 0x0009e2000c10152e */
[----:B------:R-:W-:Y:S01]  /*1a4a0*/  ISETP.GT.AND P6, PT, R0, 0x88, P4 ;  /* 0x000000880000780c */ /* 0x000fe200027c4270 */
[----:B----4-:R-:W-:-:S12]  /*1a4b0*/  FMUL R4, R234, R2 ;  /* 0x00000002ea047220 */ /* 0x010fd80000400000 */
[----:B------:R-:W-:Y:S02]  /*1a4c0*/  @P6 IMAD.MOV.U32 R5, RZ, RZ, R11 ;  /* 0x000000ffff056224 */ /* 0x000fe400078e000b */
[----:B-----5:R-:W-:Y:S01]  /*1a4d0*/  FMUL R18, R19, R2 ;  /* 0x0000000213127220 */ /* 0x020fe20000400000 */
[----:B------:R-:W2:Y:S01]  /*1a4e0*/  LDL.LU R234, [R1+0x120] ;  /* 0x0001200001ea7983 */ /* 0x000ea20000300800 */
[----:B------:R-:W-:-:S04]  /*1a4f0*/  F2FP.BF16.F32.PACK_AB R4, RZ, R4 ;  /* 0x00000004ff04723e */ /* 0x000fc800000010ff */
[----:B------:R-:W-:Y:S01]  /*1a500*/  PRMT R14, R4, 0x7610, R14 ;  /* 0x00007610040e7816 */ /* 0x000fe2000000000e */
[----:B------:R-:W-:-:S05]  /*1a510*/  @P6 IMAD.MOV.U32 R4, RZ, RZ, R10 ;  /* 0x000000ffff046224 */ /* 0x000fca00078e000a */
[----:B------:R0:W-:Y:S01]  /*1a520*/  @P6 STG.E.U16 desc[UR46][R4.64+0x12], R14 ;  /* 0x0000120e04006986 */ /* 0x0001e2000c10152e */
[----:B------:R-:W-:Y:S01]  /*1a530*/  ISETP.GT.AND P6, PT, R0, 0x80, P0 ;  /* 0x000000800000780c */ /* 0x000fe200007c4270 */
[----:B0-----:R-:W-:-:S12]  /*1a540*/  FMUL R4, R233, R2 ;  /* 0x00000002e9047220 */ /* 0x001fd80000400000 */
[----:B------:R-:W-:Y:S01]  /*1a550*/  @P6 IMAD.MOV.U32 R5, RZ, RZ, R7 ;  /* 0x000000ffff056224 */ /* 0x000fe200078e0007 */
[----:B------:R-:W3:Y:S01]  /*1a560*/  LDL.LU R233, [R1+0x124] ;  /* 0x0001240001e97983 */ /* 0x000ee20000300800 */
[----:B------:R-:W-:-:S04]  /*1a570*/  F2FP.BF16.F32.PACK_AB R4, RZ, R4 ;  /* 0x00000004ff04723e */ /* 0x000fc800000010ff */
[----:B------:R-:W-:Y:S01]  /*1a580*/  PRMT R14, R4, 0x7610, R14 ;  /* 0x00007610040e7816 */ /* 0x000fe2000000000e */
[----:B------:R-:W-:-:S05]  /*1a590*/  @P6 IMAD.MOV.U32 R4, RZ, RZ, R6 ;  /* 0x000000ffff046224 */ /* 0x000fca00078e0006 */
[----:B------:R0:W-:Y:S01]  /*1a5a0*/  @P6 STG.E.U16 desc[UR46][R4.64+0x20], R14 ;  /* 0x0000200e04006986 */ /* 0x0001e2000c10152e */
[----:B------:R-:W-:Y:S01]  /*1a5b0*/  ISETP.GT.AND P6, PT, R0, 0x80, P3 ;  /* 0x000000800000780c */ /* 0x000fe20001fc4270 */
[----:B0-----:R-:W-:-:S12]  /*1a5c0*/  FMUL R4, R232, R2 ;  /* 0x00000002e8047220 */ /* 0x001fd80000400000 */
[----:B------:R-:W-:Y:S01]  /*1a5d0*/  @P6 IMAD.MOV.U32 R5, RZ, RZ, R7 ;  /* 0x000000ffff056224 */ /* 0x000fe200078e0007 */
[----:B------:R-:W4:Y:S01]  /*1a5e0*/  LDL.LU R232, [R1+0x128] ;  /* 0x0001280001e87983 */ /* 0x000f220000300800 */
[----:B------:R-:W-:-:S04]  /*1a5f0*/  F2FP.BF16.F32.PACK_AB R4, RZ, R4 ;  /* 0x00000004ff04723e */ /* 0x000fc800000010ff */
[----:B------:R-:W-:Y:S01]  /*1a600*/  PRMT R14, R4, 0x7610, R14 ;  /* 0x00007610040e7816 */ /* 0x000fe2000000000e */
[----:B------:R-:W-:-:S05]  /*1a610*/  @P6 IMAD.MOV.U32 R4, RZ, RZ, R6 ;  /* 0x000000ffff046224 */ /* 0x000fca00078e0006 */
[----:B------:R0:W-:Y:S01]  /*1a620*/  @P6 STG.E.U16 desc[UR46][R4.64+0x22], R14 ;  /* 0x0000220e04006986 */ /* 0x0001e2000c10152e */
[----:B------:R-:W-:Y:S01]  /*1a630*/  ISETP.GT.AND P6, PT, R0, 0x88, P0 ;  /* 0x000000880000780c */ /* 0x000fe200007c4270 */
[----:B0-----:R-:W-:-:S12]  /*1a640*/  FMUL R4, R23, R2 ;  /* 0x0000000217047220 */ /* 0x001fd80000400000 */
[----:B------:R-:W-:Y:S01]  /*1a650*/  @P6 IMAD.MOV.U32 R5, RZ, RZ, R11 ;  /* 0x000000ffff056224 */ /* 0x000fe200078e000b */
[----:B------:R-:W-:Y:S01]  /*1a660*/  F2FP.BF16.F32.PACK_AB R18, RZ, R18 ;  /* 0x00000012ff12723e */ /* 0x000fe200000010ff */
[----:B------:R-:W5:Y:S01]  /*1a670*/  LDL.LU R23, [R1+0x12c] ;  /* 0x00012c0001177983 */ /* 0x000f620000300800 */
[----:B------:R-:W-:-:S04]  /*1a680*/  F2FP.BF16.F32.PACK_AB R4, RZ, R4 ;  /* 0x00000004ff04723e */ /* 0x000fc800000010ff */
[----:B------:R-:W-:Y:S01]  /*1a690*/  PRMT R14, R4, 0x7610, R14 ;  /* 0x00007610040e7816 */ /* 0x000fe2000000000e */
[----:B------:R-:W-:-:S05]  /*1a6a0*/  @P6 IMAD.MOV.U32 R4, RZ, RZ, R10 ;  /* 0x000000ffff046224 */ /* 0x000fca00078e000a */
[----:B------:R0:W-:Y:S01]  /*1a6b0*/  @P6 STG.E.U16 desc[UR46][R4.64+0x20], R14 ;  /* 0x0000200e04006986 */ /* 0x0001e2000c10152e */
[----:B------:R-:W-:Y:S01]  /*1a6c0*/  ISETP.GT.AND P6, PT, R0, 0x88, P3 ;  /* 0x000000880000780c */ /* 0x000fe20001fc4270 */
[----:B0-----:R-:W-:-:S12]  /*1a6d0*/  FMUL R4, R22, R2 ;  /* 0x0000000216047220 */ /* 0x001fd80000400000 */
[----:B------:R-:W-:Y:S01]  /*1a6e0*/  @P6 IMAD.MOV.U32 R5, RZ, RZ, R11 ;  /* 0x000000ffff056224 */ /* 0x000fe200078e000b */
        /* <DEDUP_REMOVED lines=12> */
[----:B------:R0:W-:Y:S02]  /*1a7b0*/  @P6 STG.E.U16 desc[UR46][R4.64+0x30], R14 ;  /* 0x0000300e04006986 */ /* 0x0001e4000c10152e */
[----:B0-----:R-:W-:-:S04]  /*1a7c0*/  IADD3 R4, P6, R6, UR13, RZ ;  /* 0x0000000d06047c10 */ /* 0x001fc8000ffde0ff */
[----:B------:R-:W-:Y:S02]  /*1a7d0*/  IADD3.X R5, R7, UR12, RZ, P6, !PT ;  /* 0x0000000c07057c10 */ /* 0x000fe4000b7fe4ff */
[----:B------:R-:W-:Y:S01]  /*1a7e0*/  ISETP.GT.AND P6, PT, R3, 0x19, PT ;  /* 0x000000190300780c */ /* 0x000fe20003fc4270 */
[----:B------:R-:W-:Y:S02]  /*1a7f0*/  FMUL R14, R20, R2 ;  /* 0x00000002140e7220 */ /* 0x000fe40000400000 */
[----:B------:R-:W5:Y:S01]  /*1a800*/  LDL.LU R20, [R1+0x138] ;  /* 0x0001380001147983 */ /* 0x000f620000300800 */
[C---:B------:R-:W-:Y:S02]  /*1a810*/  ISETP.GT.AND P6, PT, R0.reuse, 0x80, P6 ;  /* 0x000000800000780c */ /* 0x040fe400037c4270 */
[----:B------:R-:W-:Y:S01]  /*1a820*/  F2FP.BF16.F32.PACK_AB R14, RZ, R14 ;  /* 0x0000000eff0e723e */ /* 0x000fe200000010ff */
[----:B------:R-:W5:Y:S10]  /*1a830*/  LDL.LU R19, [R1+0x13c] ;  /* 0x00013c0001137983 */ /* 0x000f740000300800 */
[----:B------:R0:W-:Y:S01]  /*1a840*/  @P6 STG.E.U16 desc[UR46][R6.64+0x32], R14 ;  /* 0x0000320e06006986 */ /* 0x0001e2000c10152e */
[----:B------:R-:W-:Y:S01]  /*1a850*/  ISETP.GT.AND P6, PT, R0, 0x88, P1 ;  /* 0x000000880000780c */ /* 0x000fe20000fc4270 */
[----:B0-----:R-:W-:-:S05]  /*1a860*/  FMUL R6, R15, R2 ;  /* 0x000000020f067220 */ /* 0x001fca0000400000 */
[----:B------:R-:W-:-:S07]  /*1a870*/  F2FP.BF16.F32.PACK_AB R6, RZ, R6 ;  /* 0x00000006ff06723e */ /* 0x000fce00000010ff */
[----:B------:R-:W-:Y:S01]  /*1a880*/  @P6 IMAD.MOV.U32 R7, RZ, RZ, R11 ;  /* 0x000000ffff076224 */ /* 0x000fe200078e000b */
[----:B------:R-:W-:Y:S01]  /*1a890*/  PRMT R14, R6, 0x7610, R14 ;  /* 0x00007610060e7816 */ /* 0x000fe2000000000e */
[----:B------:R-:W-:-:S05]  /*1a8a0*/  @P6 IMAD.MOV.U32 R6, RZ, RZ, R10 ;  /* 0x000000ffff066224 */ /* 0x000fca00078e000a */
[----:B------:R0:W-:Y:S02]  /*1a8b0*/  @P6 STG.E.U16 desc[UR46][R6.64+0x30], R14 ;  /* 0x0000300e06006986 */ /* 0x0001e4000c10152e */
[----:B0-----:R-:W-:-:S04]  /*1a8c0*/  IADD3 R14, P6, R4, UR11, RZ ;  /* 0x0000000b040e7c10 */ /* 0x001fc8000ffde0ff */
[----:B------:R-:W-:Y:S02]  /*1a8d0*/  IADD3.X R15, R5, UR5, RZ, P6, !PT ;  /* 0x00000005050f7c10 */ /* 0x000fe4000b7fe4ff */
[----:B------:R-:W-:-:S04]  /*1a8e0*/  IADD3 R6, P6, R4, UR13, RZ ;  /* 0x0000000d04067c10 */ /* 0x000fc8000ffde0ff */
[----:B------:R-:W-:Y:S02]  /*1a8f0*/  IADD3.X R7, R5, UR12, RZ, P6, !PT ;  /* 0x0000000c05077c10 */ /* 0x000fe4000b7fe4ff */
[----:B------:R-:W-:-:S04]  /*1a900*/  ISETP.GT.AND P6, PT, R3, 0x19, PT ;  /* 0x000000190300780c */ /* 0x000fc80003fc4270 */
[----:B------:R-:W-:-:S13]  /*1a910*/  ISETP.GT.AND P6, PT, R0, 0x88, P6 ;  /* 0x000000880000780c */ /* 0x000fda00037c4270 */
[----:B------:R0:W-:Y:S04]  /*1a920*/  @P6 STG.E.U16 desc[UR46][R10.64+0x32], R18 ;  /* 0x000032120a006986 */ /* 0x0001e8000c10152e */
[----:B0-----:R-:W2:Y:S04]  /*1a930*/  LDL.LU R11, [R1+0x100] ;  /* 0x00010000010b7983 */ /* 0x001ea80000300800 */
[----:B------:R-:W3:Y:S01]  /*1a940*/  LDL.LU R18, [R1+0x104] ;  /* 0x0001040001127983 */ /* 0x000ee20000300800 */
[----:B------:R-:W-:Y:S01]  /*1a950*/  ISETP.GT.AND P6, PT, R0, 0x100, P5 ;  /* 0x000001000000780c */ /* 0x000fe20002fc4270 */
[----:B--2---:R-:W-:-:S05]  /*1a960*/  FMUL R10, R11, R2 ;  /* 0x000000020b0a7220 */ /* 0x004fca0000400000 */
[----:B------:R-:W-:-:S07]  /*1a970*/  F2FP.BF16.F32.PACK_AB R10, RZ, R10 ;  /* 0x0000000aff0a723e */ /* 0x000fce00000010ff */
[----:B------:R0:W-:Y:S02]  /*1a980*/  @P6 STG.E.U16 desc[UR46][R4.64], R10 ;  /* 0x0000000a04006986 */ /* 0x0001e4000c10152e */
[----:B0-----:R-:W-:-:S04]  /*1a990*/  IADD3 R10, P6, R6, UR11, RZ ;  /* 0x0000000b060a7c10 */ /* 0x001fc8000ffde0ff */
[----:B------:R-:W-:Y:S02]  /*1a9a0*/  IADD3.X R11, R7, UR5, RZ, P6, !PT ;  /* 0x00000005070b7c10 */ /* 0x000fe4000b7fe4ff */
[----:B------:R-:W-:Y:S01]  /*1a9b0*/  ISETP.GT.AND P6, PT, R3, 0x1, PT ;  /* 0x000000010300780c */ /* 0x000fe20003fc4270 */
[----:B---3--:R-:W-:-:S03]  /*1a9c0*/  FMUL R18, R18, R2 ;  /* 0x0000000212127220 */ /* 0x008fc60000400000 */
[----:B------:R-:W-:Y:S02]  /*1a9d0*/  ISETP.GT.AND P6, PT, R0, 0x100, P6 ;  /* 0x000001000000780c */ /* 0x000fe400037c4270 */
[----:B------:R-:W-:-:S11]  /*1a9e0*/  F2FP.BF16.F32.PACK_AB R18, RZ, R18 ;  /* 0x00000012ff12723e */ /* 0x000fd600000010ff */
[----:B------:R0:W-:Y:S04]  /*1a9f0*/  @P6 STG.E.U16 desc[UR46][R4.64+0x2], R18 ;  /* 0x0000021204006986 */ /* 0x0001e8000c10152e */
[----:B0-----:R-:W2:Y:S01]  /*1aa00*/  LDL.LU R18, [R1+0x108] ;  /* 0x0001080001127983 */ /* 0x001ea20000300800 */
[----:B------:R-:W-:Y:S01]  /*1aa10*/  ISETP.GT.AND P6, PT, R0, 0x108, P5 ;  /* 0x000001080000780c */ /* 0x000fe20002fc4270 */
[----:B--2---:R-:W-:-:S05]  /*1aa20*/  FMUL R18, R18, R2 ;  /* 0x0000000212127220 */ /* 0x004fca0000400000 */
[----:B------:R-:W-:-:S07]  /*1aa30*/  F2FP.BF16.F32.PACK_AB R18, RZ, R18 ;  /* 0x00000012ff12723e */ /* 0x000fce00000010ff */
[----:B------:R0:W-:Y:S04]  /*1aa40*/  @P6 STG.E.U16 desc[UR46][R14.64], R18 ;  /* 0x000000120e006986 */ /* 0x0001e8000c10152e */
[----:B0-----:R-:W2:Y:S01]  /*1aa50*/  LDL.LU R18, [R1+0x10c] ;  /* 0x00010c0001127983 */ /* 0x001ea20000300800 */
[----:B------:R-:W-:-:S04]  /*1aa60*/  ISETP.GT.AND P6, PT, R3, 0x1, PT ;  /* 0x000000010300780c */ /* 0x000fc80003fc4270 */
[----:B------:R-:W-:Y:S01]  /*1aa70*/  ISETP.GT.AND P6, PT, R0, 0x108, P6 ;  /* 0x000001080000780c */ /* 0x000fe200037c4270 */
[----:B--2---:R-:W-:-:S05]  /*1aa80*/  FMUL R18, R18, R2 ;  /* 0x0000000212127220 */ /* 0x004fca0000400000 */
[----:B------:R-:W-:-:S07]  /*1aa90*/  F2FP.BF16.F32.PACK_AB R18, RZ, R18 ;  /* 0x00000012ff12723e */ /* 0x000fce00000010ff */
[----:B------:R0:W-:Y:S04]  /*1aaa0*/  @P6 STG.E.U16 desc[UR46][R14.64+0x2], R18 ;  /* 0x000002120e006986 */ /* 0x0001e8000c10152e */
[----:B0-----:R-:W2:Y:S01]  /*1aab0*/  LDL.LU R18, [R1+0x110] ;  /* 0x0001100001127983 */ /* 0x001ea20000300800 */
        /* <DEDUP_REMOVED lines=18> */
[----:B------:R0:W-:Y:S01]  /*1abe0*/  @P6 STG.E.U16 desc[UR46][R14.64+0x12], R18 ;  /* 0x000012120e006986 */ /* 0x0001e2000c10152e */
[----:B------:R-:W-:Y:S01]  /*1abf0*/  ISETP.GT.AND P6, PT, R0, 0x100, P0 ;  /* 0x000001000000780c */ /* 0x000fe200007c4270 */
[----:B0-----:R-:W-:-:S05]  /*1ac00*/  FMUL R18, R234, R2 ;  /* 0x00000002ea127220 */ /* 0x001fca0000400000 */
[----:B------:R-:W-:-:S07]  /*1ac10*/  F2FP.BF16.F32.PACK_AB R18, RZ, R18 ;  /* 0x00000012ff12723e */ /* 0x000fce00000010ff */
[----:B------:R0:W-:Y:S01]  /*1ac20*/  @P6 STG.E.U16 desc[UR46][R4.64+0x20], R18 ;  /* 0x0000201204006986 */ /* 0x0001e2000c10152e */
[----:B------:R-:W-:Y:S01]  /*1ac30*/  ISETP.GT.AND P6, PT, R0, 0x100, P3 ;  /* 0x000001000000780c */ /* 0x000fe20001fc4270 */
[----:B0-----:R-:W-:-:S05]  /*1ac40*/  FMUL R18, R233, R2 ;  /* 0x00000002e9127220 */ /* 0x001fca0000400000 */
[----:B------:R-:W-:-:S07]  /*1ac50*/  F2FP.BF16.F32.PACK_AB R18, RZ, R18 ;  /* 0x00000012ff12723e */ /* 0x000fce00000010ff */
[----:B------:R4:W-:Y:S01]  /*1ac60*/  @P6 STG.E.U16 desc[UR46][R4.64+0x22], R18 ;  /* 0x0000221204006986 */ /* 0x0009e2000c10152e */
[----:B------:R-:W-:Y:S01]  /*1ac70*/  ISETP.GT.AND P6, PT, R0, 0x108, P0 ;  /* 0x000001080000780c */ /* 0x000fe200007c4270 */
[----:B----4-:R-:W-:-:S05]  /*1ac80*/  FMUL R18, R232, R2 ;  /* 0x00000002e8127220 */ /* 0x010fca0000400000 */
[----:B------:R-:W-:-:S07]  /*1ac90*/  F2FP.BF16.F32.PACK_AB R18, RZ, R18 ;  /* 0x00000012ff12723e */ /* 0x000fce00000010ff */
[----:B------:R5:W-:Y:S01]  /*1aca0*/  @P6 STG.E.U16 desc[UR46][R14.64+0x20], R18 ;  /* 0x000020120e006986 */ /* 0x000be2000c10152e */
[----:B------:R-:W-:Y:S01]  /*1acb0*/  ISETP.GT.AND P6, PT, R0, 0x108, P3 ;  /* 0x000001080000780c */ /* 0x000fe20001fc4270 */
[----:B-----5:R-:W-:-:S05]  /*1acc0*/  FMUL R18, R23, R2 ;  /* 0x0000000217127220 */ /* 0x020fca0000400000 */
[----:B------:R-:W-:-:S07]  /*1acd0*/  F2FP.BF16.F32.PACK_AB R18, RZ, R18 ;  /* 0x00000012ff12723e */ /* 0x000fce00000010ff */
[----:B------:R0:W-:Y:S01]  /*1ace0*/  @P6 STG.E.U16 desc[UR46][R14.64+0x22], R18 ;  /* 0x000022120e006986 */ /* 0x0001e2000c10152e */
[----:B------:R-:W-:Y:S01]  /*1acf0*/  ISETP.GT.AND P6, PT, R0, 0x100, P1 ;  /* 0x000001000000780c */ /* 0x000fe20000fc4270 */
[----:B0-----:R-:W-:-:S05]  /*1ad00*/  FMUL R18, R22, R2 ;  /* 0x0000000216127220 */ /* 0x001fca0000400000 */
[----:B------:R-:W-:-:S07]  /*1ad10*/  F2FP.BF16.F32.PACK_AB R18, RZ, R18 ;  /* 0x00000012ff12723e */ /* 0x000fce00000010ff */
[----:B------:R0:W-:Y:S01]  /*1ad20*/  @P6 STG.E.U16 desc[UR46][R4.64+0x30], R18 ;  /* 0x0000301204006986 */ /* 0x0001e2000c10152e */
[----:B------:R-:W-:-:S04]  /*1ad30*/  ISETP.GT.AND P6, PT, R3, 0x19, PT ;  /* 0x000000190300780c */ /* 0x000fc80003fc4270 */
[----:B------:R-:W-:Y:S01]  /*1ad40*/  ISETP.GT.AND P6, PT, R0, 0x100, P6 ;  /* 0x000001000000780c */ /* 0x000fe200037c4270 */
[----:B0-----:R-:W-:-:S05]  /*1ad50*/  FMUL R18, R21, R2 ;  /* 0x0000000215127220 */ /* 0x001fca0000400000 */
[----:B------:R-:W-:-:S07]  /*1ad60*/  F2FP.BF16.F32.PACK_AB R18, RZ, R18 ;  /* 0x00000012ff12723e */ /* 0x000fce00000010ff */
        /* <DEDUP_REMOVED lines=8> */
[----:B------:R-:W-:-:S04]  /*1adf0*/  ISETP.GT.AND P6, PT, R3, 0x19, PT ;  /* 0x000000190300780c */ /* 0x000fc80003fc4270 */
[----:B------:R-:W-:Y:S01]  /*1ae00*/  ISETP.GT.AND P6, PT, R0, 0x108, P6 ;  /* 0x000001080000780c */ /* 0x000fe200037c4270 */
[----:B0-----:R-:W-:Y:S01]  /*1ae10*/  FMUL R4, R19, R2 ;  /* 0x0000000213047220 */ /* 0x001fe20000400000 */
[----:B------:R-:W2:Y:S04]  /*1ae20*/  LDL.LU R5, [R1+0xc4] ;  /* 0x0000c40001057983 */ /* 0x000ea80000300800 */
[----:B------:R-:W3:Y:S01]  /*1ae30*/  LDL.LU R20, [R1+0xe0] ;  /* 0x0000e00001147983 */ /* 0x000ee20000300800 */
[----:B------:R-:W-:-:S03]  /*1ae40*/  F2FP.BF16.F32.PACK_AB R4, RZ, R4 ;  /* 0x00000004ff04723e */ /* 0x000fc600000010ff */
[----:B------:R-:W4:Y:S04]  /*1ae50*/  LDL.LU R19, [R1+0xe4] ;  /* 0x0000e40001137983 */ /* 0x000f280000300800 */
[----:B------:R-:W5:Y:S04]  /*1ae60*/  LDL.LU R21, [R1+0xe8] ;  /* 0x0000e80001157983 */ /* 0x000f680000300800 */
[----:B------:R-:W5:Y:S04]  /*1ae70*/  LDL.LU R22, [R1+0xec] ;  /* 0x0000ec0001167983 */ /* 0x000f680000300800 */
[----:B------:R-:W5:Y:S04]  /*1ae80*/  LDL.LU R232, [R1+0xf0] ;  /* 0x0000f00001e87983 */ /* 0x000f680000300800 */
[----:B------:R-:W5:Y:S04]  /*1ae90*/  LDL.LU R23, [R1+0xf4] ;  /* 0x0000f40001177983 */ /* 0x000f680000300800 */
[----:B------:R-:W5:Y:S04]  /*1aea0*/  LDL.LU R233, [R1+0xf8] ;  /* 0x0000f80001e97983 */ /* 0x000f680000300800 */
[----:B------:R-:W5:Y:S04]  /*1aeb0*/  LDL.LU R234, [R1+0xfc] ;  /* 0x0000fc0001ea7983 */ /* 0x000f680000300800 */
[----:B------:R0:W-:Y:S04]  /*1aec0*/  @P6 STG.E.U16 desc[UR46][R14.64+0x32], R4 ;  /* 0x000032040e006986 */ /* 0x0001e8000c10152e */
[----:B0-----:R-:W2:Y:S01]  /*1aed0*/  LDL.LU R4, [R1+0xc0] ;  /* 0x0000c00001047983 */ /* 0x001ea20000300800 */
[----:B------:R-:W-:Y:S01]  /*1aee0*/  ISETP.GT.AND P6, PT, R0, 0x180, P5 ;  /* 0x000001800000780c */ /* 0x000fe20002fc4270 */
[----:B--2---:R-:W-:-:S05]  /*1aef0*/  FMUL R4, R4, R2 ;  /* 0x0000000204047220 */ /* 0x004fca0000400000 */
[----:B------:R-:W-:-:S07]  /*1af00*/  F2FP.BF16.F32.PACK_AB R4, RZ, R4 ;  /* 0x00000004ff04723e */ /* 0x000fce00000010ff */
        /* <DEDUP_REMOVED lines=10> */
[----:B------:R-:W3:Y:S04]  /*1afb0*/  LDL.LU R14, [R1+0xcc] ;  /* 0x0000cc00010e7983 */ /* 0x000ee80000300800 */
[----:B------:R-:W4:Y:S01]  /*1afc0*/  LDL.LU R5, [R1+0xd0] ;  /* 0x0000d00001057983 */ /* 0x000f220000300800 */
[----:B------:R-:W-:-:S02]  /*1afd0*/  ISETP.GT.AND P5, PT, R0, 0x188, P5 ;  /* 0x000001880000780c */ /* 0x000fc40002fa4270 */
[----:B------:R-:W-:Y:S01]  /*1afe0*/  ISETP.GT.AND P6, PT, R3, 0x1, PT ;  /* 0x000000010300780c */ /* 0x000fe20003fc4270 */
[----:B--2---:R-:W-:-:S05]  /*1aff0*/  FMUL R4, R4, R2 ;  /* 0x0000000204047220 */ /* 0x004fca0000400000 */
[----:B------:R-:W-:-:S05]  /*1b000*/  F2FP.BF16.F32.PACK_AB R4, RZ, R4 ;  /* 0x00000004ff04723e */ /* 0x000fca00000010ff */
[----:B------:R3:W-:Y:S01]  /*1b010*/  @P5 STG.E.U16 desc[UR46][R10.64], R4 ;  /* 0x000000040a005986 */ /* 0x0007e2000c10152e */
[----:B------:R-:W-:Y:S01]  /*1b020*/  ISETP.GT.AND P5, PT, R0, 0x188, P6 ;  /* 0x000001880000780c */ /* 0x000fe200037a4270 */
[-C--:B---3--:R-:W-:Y:S01]  /*1b030*/  FMUL R4, R14, R2.reuse ;  /* 0x000000020e047220 */ /* 0x088fe20000400000 */
[----:B----4-:R-:W-:-:S04]  /*1b040*/  FMUL R14, R5, R2 ;  /* 0x00000002050e7220 */ /* 0x010fc80000400000 */
[----:B------:R-:W-:-:S07]  /*1b050*/  F2FP.BF16.F32.PACK_AB R4, RZ, R4 ;  /* 0x00000004ff04723e */ /* 0x000fce00000010ff */
[----:B------:R-:W-:Y:S01]  /*1b060*/  @P5 IMAD.MOV.U32 R5, RZ, RZ, R11 ;  /* 0x000000ffff055224 */ /* 0x000fe200078e000b */
[----:B------:R-:W-:Y:S01]  /*1b070*/  PRMT R15, R4, 0x7610, R15 ;  /* 0x00007610040f7816 */ /* 0x000fe2000000000f */
[----:B------:R-:W-:-:S05]  /*1b080*/  @P5 IMAD.MOV.U32 R4, RZ, RZ, R10 ;  /* 0x000000ffff045224 */ /* 0x000fca00078e000a */
[----:B------:R0:W-:Y:S04]  /*1b090*/  @P5 STG.E.U16 desc[UR46][R4.64+0x2], R15 ;  /* 0x0000020f04005986 */ /* 0x0001e8000c10152e */
[----:B0-----:R-:W2:Y:S04]  /*1b0a0*/  LDL.LU R15, [R1+0xd4] ;  /* 0x0000d400010f7983 */ /* 0x001ea80000300800 */
[----:B------:R-:W3:Y:S01]  /*1b0b0*/  LDL.LU R5, [R1+0xd8] ;  /* 0x0000d80001057983 */ /* 0x000ee20000300800 */
[----:B------:R-:W-:Y:S02]  /*1b0c0*/  ISETP.GT.AND P5, PT, R0, 0x180, P2 ;  /* 0x000001800000780c */ /* 0x000fe400017a4270 */
[----:B------:R-:W-:-:S04]  /*1b0d0*/  F2FP.BF16.F32.PACK_AB R4, RZ, R14 ;  /* 0x0000000eff04723e */ /* 0x000fc800000010ff */
[----:B------:R-:W-:-:S07]  /*1b0e0*/  PRMT R18, R4, 0x7610, R18 ;  /* 0x0000761004127816 */ /* 0x000fce0000000012 */
[----:B------:R-:W-:Y:S02]  /*1b0f0*/  @P5 IMAD.MOV.U32 R4, RZ, RZ, R6 ;  /* 0x000000ffff045224 */ /* 0x000fe400078e0006 */
[----:B---3--:R-:W-:Y:S01]  /*1b100*/  FMUL R14, R5, R2 ;  /* 0x00000002050e7220 */ /* 0x008fe20000400000 */
[----:B------:R-:W-:-:S05]  /*1b110*/  @P5 IMAD.MOV.U32 R5, RZ, RZ, R7 ;  /* 0x000000ffff055224 */ /* 0x000fca00078e0007 */
[----:B------:R0:W-:Y:S04]  /*1b120*/  @P5 STG.E.U16 desc[UR46][R4.64+0x10], R18 ;  /* 0x0000101204005986 */ /* 0x0001e8000c10152e */
[----:B0-----:R-:W3:Y:S01]  /*1b130*/  LDL.LU R5, [R1+0xdc] ;  /* 0x0000dc0001057983 */ /* 0x001ee20000300800 */
[C---:B------:R-:W-:Y:S02]  /*1b140*/  ISETP.GT.AND P5, PT, R0.reuse, 0x180, P4 ;  /* 0x000001800000780c */ /* 0x040fe400027a4270 */
[----:B------:R-:W-:Y:S01]  /*1b150*/  ISETP.GT.AND P2, PT, R0, 0x188, P2 ;  /* 0x000001880000780c */ /* 0x000fe20001744270 */
[----:B--2---:R-:W-:Y:S01]  /*1b160*/  FMUL R15, R15, R2 ;  /* 0x000000020f0f7220 */ /* 0x004fe20000400000 */
[----:B------:R-:W-:-:S04]  /*1b170*/  F2FP.BF16.F32.PACK_AB R14, RZ, R14 ;  /* 0x0000000eff0e723e */ /* 0x000fc800000010ff */
[----:B------:R-:W-:-:S05]  /*1b180*/  F2FP.BF16.F32.PACK_AB R15, RZ, R15 ;  /* 0x0000000fff0f723e */ /* 0x000fca00000010ff */
[----:B------:R-:W-:Y:S01]  /*1b190*/  @P5 IMAD.MOV.U32 R4, RZ, RZ, R6 ;  /* 0x000000ffff045224 */ /* 0x000fe200078e0006 */
[----:B------:R-:W-:Y:S01]  /*1b1a0*/  ISETP.GT.AND P4, PT, R0, 0x188, P4 ;  /* 0x000001880000780c */ /* 0x000fe20002784270 */
[-C--:B------:R-:W-:Y:S01]  /*1b1b0*/  FMUL R20, R20, R2.reuse ;  /* 0x0000000214147220 */ /* 0x080fe20000400000 */
[----:B------:R-:W-:Y:S01]  /*1b1c0*/  PRMT R235, R14, 0x7610, R235 ;  /* 0x000076100eeb7816 */ /* 0x000fe200000000eb */
[-C--:B------:R-:W-:Y:S01]  /*1b1d0*/  FMUL R19, R19, R2.reuse ;  /* 0x0000000213137220 */ /* 0x080fe20000400000 */
[-C--:B-----5:R-:W-:Y:S01]  /*1b1e0*/  FMUL R21, R21, R2.reuse ;  /* 0x0000000215157220 */ /* 0x0a0fe20000400000 */
[-C--:B------:R-:W-:Y:S01]  /*1b1f0*/  FMUL R232, R232, R2.reuse ;  /* 0x00000002e8e87220 */ /* 0x080fe20000400000 */
[-C--:B------:R-:W-:Y:S01]  /*1b200*/  FMUL R22, R22, R2.reuse ;  /* 0x0000000216167220 */ /* 0x080fe20000400000 */
[-C--:B------:R-:W-:Y:S01]  /*1b210*/  FMUL R233, R233, R2.reuse ;  /* 0x00000002e9e97220 */ /* 0x080fe20000400000 */
[----:B---3--:R-:W-:Y:S01]  /*1b220*/  FMUL R18, R5, R2 ;  /* 0x0000000205127220 */ /* 0x008fe20000400000 */
[----:B------:R-:W-:-:S05]  /*1b230*/  @P5 IMAD.MOV.U32 R5, RZ, RZ, R7 ;  /* 0x000000ffff055224 */ /* 0x000fca00078e0007 */
[----:B------:R0:W-:Y:S01]  /*1b240*/  @P5 STG.E.U16 desc[UR46][R4.64+0x12], R15 ;  /* 0x0000120f04005986 */ /* 0x0001e2000c10152e */
[----:B------:R-:W-:Y:S01]  /*1b250*/  ISETP.GT.AND P5, PT, R0, 0x180, P0 ;  /* 0x000001800000780c */ /* 0x000fe200007a4270 */
[----:B0-----:R-:W-:Y:S02]  /*1b260*/  @P2 IMAD.MOV.U32 R4, RZ, RZ, R10 ;  /* 0x000000ffff042224 */ /* 0x001fe400078e000a */
[----:B------:R-:W-:Y:S01]  /*1b270*/  @P2 IMAD.MOV.U32 R5, RZ, RZ, R11 ;  /* 0x000000ffff052224 */ /* 0x000fe200078e000b */
[----:B------:R-:W-:-:S04]  /*1b280*/  F2FP.BF16.F32.PACK_AB R15, RZ, R19 ;  /* 0x00000013ff0f723e */ /* 0x000fc800000010ff */
[----:B------:R0:W-:Y:S01]  /*1b290*/  @P2 STG.E.U16 desc[UR46][R4.64+0x10], R235 ;  /* 0x000010eb04002986 */ /* 0x0001e2000c10152e */
[C---:B------:R-:W-:Y:S02]  /*1b2a0*/  ISETP.GT.AND P2, PT, R0.reuse, 0x180, P3 ;  /* 0x000001800000780c */ /* 0x040fe40001f44270 */
[----:B------:R-:W-:Y:S02]  /*1b2b0*/  F2FP.BF16.F32.PACK_AB R14, RZ, R18 ;  /* 0x00000012ff0e723e */ /* 0x000fe400000010ff */
[----:B0-----:R-:W-:Y:S01]  /*1b2c0*/  F2FP.BF16.F32.PACK_AB R4, RZ, R20 ;  /* 0x00000014ff04723e */ /* 0x001fe200000010ff */
[----:B------:R-:W-:Y:S01]  /*1b2d0*/  @P4 IMAD.MOV.U32 R5, RZ, RZ, R11 ;  /* 0x000000ffff054224 */ /* 0x000fe200078e000b */
[----:B------:R-:W-:Y:S01]  /*1b2e0*/  ISETP.GT.AND P0, PT, R0, 0x188, P0 ;  /* 0x000001880000780c */ /* 0x000fe20000704270 */
[----:B------:R-:W2:Y:S01]  /*1b2f0*/  LDL.LU R235, [R1+0xbc] ;  /* 0x0000bc0001eb7983 */ /* 0x000ea20000300800 */
[----:B------:R-:W-:Y:S01]  /*1b300*/  PRMT R19, R4, 0x7610, R19 ;  /* 0x0000761004137816 */ /* 0x000fe20000000013 */
[----:B------:R-:W-:Y:S01]  /*1b310*/  @P4 IMAD.MOV.U32 R4, RZ, RZ, R10 ;  /* 0x000000ffff044224 */ /* 0x000fe200078e000a */
[----:B------:R-:W-:Y:S01]  /*1b320*/  PRMT R18, R15, 0x7610, R18 ;  /* 0x000076100f127816 */ /* 0x000fe20000000012 */
[----:B------:R-:W3:Y:S04]  /*1b330*/  LDL.LU R20, [R1+0x98] ;  /* 0x0000980001147983 */ /* 0x000ee80000300800 */
[----:B------:R0:W-:Y:S01]  /*1b340*/  @P4 STG.E.U16 desc[UR46][R4.64+0x12], R14 ;  /* 0x0000120e04004986 */ /* 0x0001e2000c10152e */
[----:B------:R-:W-:Y:S01]  /*1b350*/  ISETP.GT.AND P3, PT, R0, 0x188, P3 ;  /* 0x000001880000780c */ /* 0x000fe20001f64270 */
[----:B0-----:R-:W-:-:S02]  /*1b360*/  @P5 IMAD.MOV.U32 R4, RZ, RZ, R6 ;  /* 0x000000ffff045224 */ /* 0x001fc400078e0006 */
[----:B------:R-:W-:Y:S01]  /*1b370*/  @P5 IMAD.MOV.U32 R5, RZ, RZ, R7 ;  /* 0x000000ffff055224 */ /* 0x000fe200078e0007 */
[----:B------:R-:W-:Y:S02]  /*1b380*/  F2FP.BF16.F32.PACK_AB R14, RZ, R21 ;  /* 0x00000015ff0e723e */ /* 0x000fe400000010ff */
[----:B------:R-:W4:Y:S04]  /*1b390*/  LDL.LU R21, [R1+0x94] ;  /* 0x0000940001157983 */ /* 0x000f280000300800 */
[----:B------:R0:W-:Y:S01]  /*1b3a0*/  @P5 STG.E.U16 desc[UR46][R4.64+0x20], R19 ;  /* 0x0000201304005986 */ /* 0x0001e2000c10152e */
[----:B------:R-:W-:Y:S01]  /*1b3b0*/  PRMT R15, R14, 0x7610, R15 ;  /* 0x000076100e0f7816 */ /* 0x000fe2000000000f */
[----:B0-----:R-:W-:Y:S02]  /*1b3c0*/  @P2 IMAD.MOV.U32 R4, RZ, RZ, R6 ;  /* 0x000000ffff042224 */ /* 0x001fe400078e0006 */
[----:B------:R-:W5:Y:S01]  /*1b3d0*/  LDL.LU R19, [R1+0xb8] ;  /* 0x0000b80001137983 */ /* 0x000f620000300800 */
[----:B------:R-:W-:-:S05]  /*1b3e0*/  @P2 IMAD.MOV.U32 R5, RZ, RZ, R7 ;  /* 0x000000ffff052224 */ /* 0x000fca00078e0007 */
[----:B------:R0:W-:Y:S01]  /*1b3f0*/  @P2 STG.E.U16 desc[UR46][R4.64+0x22], R18 ;  /* 0x0000221204002986 */ /* 0x0001e2000c10152e */
[----:B------:R-:W-:Y:S01]  /*1b400*/  ISETP.GT.AND P2, PT, R0, 0x180, P1 ;  /* 0x000001800000780c */ /* 0x000fe20000f44270 */
[----:B0-----:R-:W-:Y:S02]  /*1b410*/  @P0 IMAD.MOV.U32 R4, RZ, RZ, R10 ;  /* 0x000000ffff040224 */ /* 0x001fe400078e000a */
[----:B------:R-:W-:-:S05]  /*1b420*/  @P0 IMAD.MOV.U32 R5, RZ, RZ, R11 ;  /* 0x000000ffff050224 */ /* 0x000fca00078e000b */
[----:B------:R0:W-:Y:S01]  /*1b430*/  @P0 STG.E.U16 desc[UR46][R4.64+0x20], R15 ;  /* 0x0000200f04000986 */ /* 0x0001e2000c10152e */
[----:B------:R-:W-:-:S03]  /*1b440*/  F2FP.BF16.F32.PACK_AB R14, RZ, R22 ;  /* 0x00000016ff0e723e */ /* 0x000fc600000010ff */
[----:B------:R-:W2:Y:S01]  /*1b450*/  LDL.LU R22, [R1+0xb4] ;  /* 0x0000b40001167983 */ /* 0x000ea20000300800 */
[----:B0-----:R-:W-:Y:S01]  /*1b460*/  F2FP.BF16.F32.PACK_AB R4, RZ, R232 ;  /* 0x000000e8ff04723e */ /* 0x001fe200000010ff */
[----:B------:R-:W-:Y:S02]  /*1b470*/  @P3 IMAD.MOV.U32 R5, RZ, RZ, R11 ;  /* 0x000000ffff053224 */ /* 0x000fe400078e000b */
[----:B------:R-:W5:Y:S01]  /*1b480*/  LDL.LU R232, [R1+0xb0] ;  /* 0x0000b00001e87983 */ /* 0x000f620000300800 */
[----:B------:R-:W-:Y:S01]  /*1b490*/  PRMT R18, R4, 0x7610, R18 ;  /* 0x0000761004127816 */ /* 0x000fe20000000012 */
[----:B------:R-:W-:-:S05]  /*1b4a0*/  @P3 IMAD.MOV.U32 R4, RZ, RZ, R10 ;  /* 0x000000ffff043224 */ /* 0x000fca00078e000a */
[----:B------:R0:W-:Y:S02]  /*1b4b0*/  @P3 STG.E.U16 desc[UR46][R4.64+0x22], R14 ;  /* 0x0000220e04003986 */ /* 0x0001e4000c10152e */
[----:B0-----:R-:W-:Y:S02]  /*1b4c0*/  @P2 IMAD.MOV.U32 R4, RZ, RZ, R6 ;  /* 0x000000ffff042224 */ /* 0x001fe400078e0006 */
[----:B------:R-:W-:Y:S01]  /*1b4d0*/  @P2 IMAD.MOV.U32 R5, RZ, RZ, R7 ;  /* 0x000000ffff052224 */ /* 0x000fe200078e0007 */
[----:B------:R-:W-:Y:S02]  /*1b4e0*/  F2FP.BF16.F32.PACK_AB R14, RZ, R233 ;  /* 0x000000e9ff0e723e */ /* 0x000fe400000010ff */
[----:B------:R-:W2:Y:S04]  /*1b4f0*/  LDL.LU R233, [R1+0xac] ;  /* 0x0000ac0001e97983 */ /* 0x000ea80000300800 */
[----:B------:R0:W-:Y:S04]  /*1b500*/  @P2 STG.E.U16 desc[UR46][R4.64+0x30], R18 ;  /* 0x0000301204002986 */ /* 0x0001e8000c10152e */
[----:B0-----:R-:W3:Y:S01]  /*1b510*/  LDL.LU R5, [R1+0x80] ;  /* 0x0000800001057983 */ /* 0x001ee20000300800 */
[----:B------:R-:W-:Y:S01]  /*1b520*/  ISETP.GT.AND P4, PT, R3, 0x19, PT ;  /* 0x000000190300780c */ /* 0x000fe20003f84270 */
[-C--:B------:R-:W-:Y:S01]  /*1b530*/  FMUL R23, R23, R2.reuse ;  /* 0x0000000217177220 */ /* 0x080fe20000400000 */
[----:B------:R-:W-:Y:S01]  /*1b540*/  ISETP.GT.AND P1, PT, R0, 0x188, P1 ;  /* 0x000001880000780c */ /* 0x000fe20000f24270 */
[----:B------:R-:W-:Y:S01]  /*1b550*/  FMUL R234, R234, R2 ;  /* 0x00000002eaea7220 */ /* 0x000fe20000400000 */
[----:B------:R-:W-:Y:S01]  /*1b560*/  ISETP.GT.AND P0, PT, R0, 0x180, P4 ;  /* 0x000001800000780c */ /* 0x000fe20002704270 */
[----:B------:R-:W5:Y:S01]  /*1b570*/  LDL.LU R18, [R1+0xa8] ;  /* 0x0000a80001127983 */ /* 0x000f620000300800 */
[----:B------:R-:W-:-:S09]  /*1b580*/  F2FP.BF16.F32.PACK_AB R15, RZ, R23 ;  /* 0x00000017ff0f723e */ /* 0x000fd200000010ff */
[----:B------:R-:W-:Y:S02]  /*1b590*/  @P1 IMAD.MOV.U32 R4, RZ, RZ, R10 ;  /* 0x000000ffff041224 */ /* 0x000fe400078e000a */
[----:B------:R0:W-:Y:S02]  /*1b5a0*/  @P0 STG.E.U16 desc[UR46][R6.64+0x32], R15 ;  /* 0x0000320f06000986 */ /* 0x0001e4000c10152e */
[----:B0-----:R-:W-:Y:S01]  /*1b5b0*/  F2FP.BF16.F32.PACK_AB R6, RZ, R234 ;  /* 0x000000eaff06723e */ /* 0x001fe200000010ff */
[----:B---3--:R-:W-:Y:S01]  /*1b5c0*/  FMUL R7, R5, R2 ;  /* 0x0000000205077220 */ /* 0x008fe20000400000 */
[----:B------:R-:W-:-:S05]  /*1b5d0*/  @P1 IMAD.MOV.U32 R5, RZ, RZ, R11 ;  /* 0x000000ffff051224 */ /* 0x000fca00078e000b */
[----:B------:R0:W-:Y:S04]  /*1b5e0*/  @P1 STG.E.U16 desc[UR46][R4.64+0x30], R14 ;  /* 0x0000300e04001986 */ /* 0x0001e8000c10152e */
[----:B0-----:R-:W3:Y:S01]  /*1b5f0*/  LDL.LU R4, [R1+0x84] ;  /* 0x0000840001047983 */ /* 0x001ee20000300800 */
[----:B------:R-:W-:-:S03]  /*1b600*/  F2FP.BF16.F32.PACK_AB R5, RZ, R7 ;  /* 0x00000007ff05723e */ /* 0x000fc600000010ff */
[----:B------:R-:W2:Y:S04]  /*1b610*/  LDL.LU R234, [R1+0xa4] ;  /* 0x0000a40001ea7983 */ /* 0x000ea80000300800 */
[----:B------:R-:W4:Y:S01]  /*1b620*/  LDL.LU R7, [R1+0x88] ;  /* 0x0000880001077983 */ /* 0x000f220000300800 */
[----:B------:R-:W-:Y:S02]  /*1b630*/  ISETP.GT.AND P0, PT, R0, 0x188, P4 ;  /* 0x000001880000780c */ /* 0x000fe40002704270 */
[----:B------:R-:W-:Y:S02]  /*1b640*/  PRMT R15, R6, 0x7610, R15 ;  /* 0x00007610060f7816 */ /* 0x000fe4000000000f */
[----:B------:R-:W-:-:S09]  /*1b650*/  PRMT R14, R5, 0x7610, R14 ;  /* 0x00007610050e7816 */ /* 0x000fd2000000000e */
[----:B------:R0:W-:Y:S01]  /*1b660*/  @P0 STG.E.U16 desc[UR46][R10.64+0x32], R15 ;  /* 0x0000320f0a000986 */ /* 0x0001e2000c10152e */
[C---:B------:R-:W-:Y:S02]  /*1b670*/  ISETP.GT.AND P6, PT, R3.reuse, 0x20, PT ;  /* 0x000000200300780c */ /* 0x040fe40003fc4270 */
[----:B------:R-:W-:Y:S02]  /*1b680*/  ISETP.GT.AND P5, PT, R3, 0x21, PT ;  /* 0x000000210300780c */ /* 0x000fe40003fa4270 */
[----:B------:R-:W-:Y:S01]  /*1b690*/  ISETP.GT.AND P1, PT, R0, RZ, P6 ;  /* 0x000000ff0000720c */ /* 0x000fe20003724270 */
[----:B----4-:R-:W-:-:S05]  /*1b6a0*/  FMUL R7, R7, R2 ;  /* 0x0000000207077220 */ /* 0x010fca0000400000 */
[----:B------:R-:W-:Y:S02]  /*1b6b0*/  F2FP.BF16.F32.PACK_AB R5, RZ, R7 ;  /* 0x00000007ff05723e */ /* 0x000fe400000010ff */
[----:B------:R-:W4:Y:S04]  /*1b6c0*/  LDL.LU R7, [R1+0x90] ;  /* 0x0000900001077983 */ /* 0x000f280000300800 */
[----:B0-----:R-:W5:Y:S01]  /*1b6d0*/  LDL.LU R11, [R1+0x8c] ;  /* 0x00008c00010b7983 */ /* 0x001f620000300800 */
[----:B---3--:R-:W-:Y:S01]  /*1b6e0*/  FMUL R4, R4, R2 ;  /* 0x0000000204047220 */ /* 0x008fe20000400000 */
[C---:B------:R-:W-:Y:S02]  /*1b6f0*/  ISETP.GT.AND P2, PT, R0.reuse, RZ, P5 ;  /* 0x000000ff0000720c */ /* 0x040fe40002f44270 */
[----:B------:R-:W-:-:S02]  /*1b700*/  ISETP.GT.AND P3, PT, R0, 0x8, P6 ;  /* 0x000000080000780c */ /* 0x000fc40003764270 */
[----:B------:R-:W-:Y:S01]  /*1b710*/  F2FP.BF16.F32.PACK_AB R4, RZ, R4 ;  /* 0x00000004ff04723e */ /* 0x000fe200000010ff */
[----:B------:R0:W-:Y:S01]  /*1b720*/  @P1 STG.E.U16 desc[UR46][R12.64+0x40], R14 ;  /* 0x0000400e0c001986 */ /* 0x0001e2000c10152e */
[----:B------:R-:W-:Y:S02]  /*1b730*/  IMAD.MOV.U32 R15, RZ, RZ, R9 ;  /* 0x000000ffff0f7224 */ /* 0x000fe400078e0009 */
[----:B------:R-:W-:Y:S02]  /*1b740*/  PRMT R6, R4, 0x7610, R6 ;  /* 0x0000761004067816 */ /* 0x000fe40000000006 */
[----:B------:R-:W-:-:S03]  /*1b750*/  PRMT R4, R5, 0x7610, R4 ;  /* 0x0000761005047816 */ /* 0x000fc60000000004 */
[----:B------:R-:W-:Y:S01]  /*1b760*/  @P2 STG.E.U16 desc[UR46][R12.64+0x42], R6 ;  /* 0x000042060c002986 */ /* 0x000fe2000c10152e */
[----:B0-----:R-:W-:Y:S01]  /*1b770*/  IMAD.MOV.U32 R14, RZ, RZ, R8 ;  /* 0x000000ffff0e7224 */ /* 0x001fe200078e0008 */
[C---:B------:R-:W-:Y:S02]  /*1b780*/  ISETP.GT.AND P0, PT, R0.reuse, 0x8, P5 ;  /* 0x000000080000780c */ /* 0x040fe40002f04270 */
[C---:B------:R-:W-:Y:S01]  /*1b790*/  ISETP.GT.AND P4, PT, R3.reuse, 0x28, PT ;  /* 0x000000280300780c */ /* 0x040fe20003f84270 */
[----:B------:R-:W-:Y:S01]  /*1b7a0*/  IMAD.U32 R10, RZ, RZ, UR8 ;  /* 0x00000008ff0a7e24 */ /* 0x000fe2000f8e00ff */
[----:B------:R0:W-:Y:S01]  /*1b7b0*/  @P3 STG.E.U16 desc[UR46][R14.64+0x40], R4 ;  /* 0x000040040e003986 */ /* 0x0001e2000c10152e */
[----:B------:R-:W-:Y:S01]  /*1b7c0*/  ISETP.GT.AND P3, PT, R3, 0x29, PT ;  /* 0x000000290300780c */ /* 0x000fe20003f64270 */
[----:B------:R-:W-:Y:S02]  /*1b7d0*/  IMAD.U32 R9, RZ, RZ, UR5 ;  /* 0x00000005ff097e24 */ /* 0x000fe4000f8e00ff */
[----:B------:R-:W3:Y:S01]  /*1b7e0*/  LDL.LU R8, [R1+0x9c] ;  /* 0x00009c0001087983 */ /* 0x000ee20000300800 */
[----:B------:R-:W-:-:S02]  /*1b7f0*/  ISETP.GT.AND P2, PT, R0, RZ, P3 ;  /* 0x000000ff0000720c */ /* 0x000fc40001f44270 */
[----:B------:R-:W-:Y:S01]  /*1b800*/  ISETP.GT.AND P1, PT, R0, RZ, P4 ;  /* 0x000000ff0000720c */ /* 0x000fe20002724270 */
[----:B0-----:R-:W-:-:S05]  /*1b810*/  FMUL R4, R21, R2 ;  /* 0x0000000215047220 */ /* 0x001fca0000400000 */
[----:B------:R-:W-:Y:S01]  /*1b820*/  F2FP.BF16.F32.PACK_AB R4, RZ, R4 ;  /* 0x00000004ff04723e */ /* 0x000fe200000010ff */
[-C--:B-----5:R-:W-:Y:S01]  /*1b830*/  FMUL R6, R11, R2.reuse ;  /* 0x000000020b067220 */ /* 0x0a0fe20000400000 */
[----:B----4-:R-:W-:Y:S01]  /*1b840*/  FMUL R5, R7, R2 ;  /* 0x0000000207057220 */ /* 0x010fe20000400000 */
[----:B------:R-:W-:-:S03]  /*1b850*/  IMAD.WIDE.U32 R10, R10, 0xf0, R14 ;  /* 0x000000f00a0a7825 */ /* 0x000fc600078e000e */
[----:B------:R-:W-:Y:S01]  /*1b860*/  F2FP.BF16.F32.PACK_AB R6, RZ, R6 ;  /* 0x00000006ff06723e */ /* 0x000fe200000010ff */
[----:B------:R-:W-:Y:S01]  /*1b870*/  VIADD R7, R11, UR4 ;  /* 0x000000040b077c36 */ /* 0x000fe20008000000 */
[----:B------:R-:W-:-:S03]  /*1b880*/  F2FP.BF16.F32.PACK_AB R5, RZ, R5 ;  /* 0x00000005ff05723e */ /* 0x000fc600000010ff */
[----:B------:R0:W-:Y:S04]  /*1b890*/  @P0 STG.E.U16 desc[UR46][R14.64+0x42], R6 ;  /* 0x000042060e000986 */ /* 0x0001e8000c10152e */
[----:B------:R1:W-:Y:S04]  /*1b8a0*/  @P2 STG.E.U16 desc[UR46][R12.64+0x52], R4 ;  /* 0x000052040c002986 */ /* 0x0003e8000c10152e */
[----:B------:R4:W-:Y:S01]  /*1b8b0*/  @P1 STG.E.U16 desc[UR46][R12.64+0x50], R5 ;  /* 0x000050050c001986 */ /* 0x0009e2000c10152e */
[----:B0-----:R-:W-:Y:S01]  /*1b8c0*/  FMUL R6, R20, R2 ;  /* 0x0000000214067220 */ /* 0x001fe20000400000 */
[----:B------:R-:W-:Y:S01]  /*1b8d0*/  IMAD.U32 R20, RZ, RZ, UR11 ;  /* 0x0000000bff147e24 */ /* 0x000fe2000f8e00ff */
[----:B-1----:R-:W-:-:S04]  /*1b8e0*/  IADD3 R4, P0, R10, UR13, RZ ;  /* 0x0000000d0a047c10 */ /* 0x002fc8000ff1e0ff */
[----:B----4-:R-:W-:Y:S02]  /*1b8f0*/  IADD3.X R5, R7, UR12, RZ, P0, !PT ;  /* 0x0000000c07057c10 */ /* 0x010fe400087fe4ff */
[----:B------:R-:W-:-:S04]  /*1b900*/  IADD3 R20, P0, P2, R20, UR13, R4 ;  /* 0x0000000d14147c10 */ /* 0x000fc8000fa1e004 */
[----:B------:R-:W-:Y:S02]  /*1b910*/  IADD3.X R21, R9, UR12, R5, P0, P2 ;  /* 0x0000000c09157c10 */ /* 0x000fe400087e4405 */
[----:B------:R-:W4:Y:S01]  /*1b920*/  LDL.LU R9, [R1+0xa0] ;  /* 0x0000a00001097983 */ /* 0x000f220000300800 */
[C---:B------:R-:W-:Y:S02]  /*1b930*/  ISETP.GT.AND P1, PT, R0.reuse, 0x8, P4 ;  /* 0x000000080000780c */ /* 0x040fe40002724270 */
[----:B------:R-:W-:Y:S02]  /*1b940*/  F2FP.BF16.F32.PACK_AB R6, RZ, R6 ;  /* 0x00000006ff06723e */ /* 0x000fe400000010ff */
[----:B------:R-:W-:Y:S02]  /*1b950*/  ISETP.GT.AND P2, PT, R3, 0x30, PT ;  /* 0x000000300300780c */ /* 0x000fe40003f44270 */
[----:B------:R-:W-:Y:S01]  /*1b960*/  ISETP.GT.AND P0, PT, R0, 0x8, P3 ;  /* 0x000000080000780c */ /* 0x000fe20001f04270 */
[----:B---3--:R-:W-:-:S06]  /*1b970*/  FMUL R8, R8, R2 ;  /* 0x0000000208087220 */ /* 0x008fcc0000400000 */
[----:B------:R4:W-:Y:S01]  /*1b980*/  @P1 STG.E.U16 desc[UR46][R14.64+0x50], R6 ;  /* 0x000050060e001986 */ /* 0x0009e2000c10152e */
[----:B------:R-:W-:Y:S02]  /*1b990*/  ISETP.GT.AND P1, PT, R0, RZ, P2 ;  /* 0x000000ff0000720c */ /* 0x000fe40001724270 */
[----:B------:R-:W-:-:S05]  /*1b9a0*/  F2FP.BF16.F32.PACK_AB R8, RZ, R8 ;  /* 0x00000008ff08723e */ /* 0x000fca00000010ff */
[----:B------:R-:W-:Y:S01]  /*1b9b0*/  @P0 STG.E.U16 desc[UR46][R14.64+0x52], R8 ;  /* 0x000052080e000986 */ /* 0x000fe2000c10152e */
[----:B------:R-:W-:Y:S01]  /*1b9c0*/  ISETP.GT.AND P0, PT, R3, 0x31, PT ;  /* 0x000000310300780c */ /* 0x000fe20003f04270 */
[----:B----4-:R-:W-:Y:S02]  /*1b9d0*/  FMUL R6, R9, R2 ;  /* 0x0000000209067220 */ /* 0x010fe40000400000 */
[----:B------:R-:W3:Y:S03]  /*1b9e0*/  LDL.LU R9, [R1+0x6c] ;  /* 0x00006c0001097983 */ /* 0x000ee60000300800 */
[----:B------:R-:W-:-:S05]  /*1b9f0*/  F2FP.BF16.F32.PACK_AB R6, RZ, R6 ;  /* 0x00000006ff06723e */ /* 0x000fca00000010ff */
[----:B------:R2:W-:Y:S01]  /*1ba00*/  @P1 STG.E.U16 desc[UR46][R12.64+0x60], R6 ;  /* 0x000060060c001986 */ /* 0x0005e2000c10152e */
[----:B------:R-:W-:Y:S01]  /*1ba10*/  ISETP.GT.AND P1, PT, R0, RZ, P0 ;  /* 0x000000ff0000720c */ /* 0x000fe20000724270 */
[----:B--2---:R-:W-:Y:S02]  /*1ba20*/  FMUL R6, R234, R2 ;  /* 0x00000002ea067220 */ /* 0x004fe40000400000 */
[----:B------:R-:W2:Y:S03]  /*1ba30*/  LDL.LU R234, [R1+0x70] ;  /* 0x0000700001ea7983 */ /* 0x000ea60000300800 */
[----:B------:R-:W-:-:S07]  /*1ba40*/  F2FP.BF16.F32.PACK_AB R6, RZ, R6 ;  /* 0x00000006ff06723e */ /* 0x000fce00000010ff */
[----:B------:R0:W-:Y:S01]  /*1ba50*/  @P1 STG.E.U16 desc[UR46][R12.64+0x62], R6 ;  /* 0x000062060c001986 */ /* 0x0001e2000c10152e */
[----:B------:R-:W-:Y:S01]  /*1ba60*/  ISETP.GT.AND P1, PT, R0, 0x8, P2 ;  /* 0x000000080000780c */ /* 0x000fe20001724270 */
[----:B0-----:R-:W-:-:S05]  /*1ba70*/  FMUL R6, R18, R2 ;  /* 0x0000000212067220 */ /* 0x001fca0000400000 */
[----:B------:R-:W-:-:S04]  /*1ba80*/  F2FP.BF16.F32.PACK_AB R6, RZ, R6 ;  /* 0x00000006ff06723e */ /* 0x000fc800000010ff */
[----:B------:R-:W-:Y:S01]  /*1ba90*/  PRMT R8, R6, 0x7610, R8 ;  /* 0x0000761006087816 */ /* 0x000fe20000000008 */
[----:B------:R-:W-:Y:S02]  /*1baa0*/  FMUL R6, R233, R2 ;  /* 0x00000002e9067220 */ /* 0x000fe40000400000 */
[----:B------:R-:W4:Y:S04]  /*1bab0*/  LDL.LU R233, [R1+0x74] ;  /* 0x0000740001e97983 */ /* 0x000f280000300800 */
[----:B------:R0:W-:Y:S01]  /*1bac0*/  @P1 STG.E.U16 desc[UR46][R14.64+0x60], R8 ;  /* 0x000060080e001986 */ /* 0x0001e2000c10152e */
[----:B------:R-:W-:Y:S02]  /*1bad0*/  ISETP.GT.AND P1, PT, R0, 0x8, P0 ;  /* 0x000000080000780c */ /* 0x000fe40000724270 */
[----:B------:R-:W-:-:S04]  /*1bae0*/  F2FP.BF16.F32.PACK_AB R6, RZ, R6 ;  /* 0x00000006ff06723e */ /* 0x000fc800000010ff */
[----:B0-----:R-:W-:-:S07]  /*1baf0*/  PRMT R8, R6, 0x7610, R8 ;  /* 0x0000761006087816 */ /* 0x001fce0000000008 */
[----:B------:R-:W-:Y:S01]  /*1bb00*/  @P1 STG.E.U16 desc[UR46][R14.64+0x62], R8 ;  /* 0x000062080e001986 */ /* 0x000fe2000c10152e */
[----:B------:R-:W-:Y:S01]  /*1bb10*/  ISETP.GT.AND P1, PT, R3, 0x38, PT ;  /* 0x000000380300780c */ /* 0x000fe20003f24270 */
[----:B------:R-:W-:Y:S02]  /*1bb20*/  FMUL R6, R232, R2 ;  /* 0x00000002e8067220 */ /* 0x000fe40000400000 */
[----:B------:R-:W5:Y:S01]  /*1bb30*/  LDL.LU R232, [R1+0x78] ;  /* 0x0000780001e87983 */ /* 0x000f620000300800 */
[----:B------:R-:W-:Y:S02]  /*1bb40*/  ISETP.GT.AND P6, PT, R0, RZ, P1 ;  /* 0x000000ff0000720c */ /* 0x000fe40000fc4270 */
[----:B------:R-:W-:-:S11]  /*1bb50*/  F2FP.BF16.F32.PACK_AB R6, RZ, R6 ;  /* 0x00000006ff06723e */ /* 0x000fd600000010ff */
[----:B------:R0:W-:Y:S01]  /*1bb60*/  @P6 STG.E.U16 desc[UR46][R12.64+0x70], R6 ;  /* 0x000070060c006986 */ /* 0x0001e2000c10152e */
[----:B------:R-:W-:-:S04]  /*1bb70*/  ISETP.GT.AND P6, PT, R3, 0x39, PT ;  /* 0x000000390300780c */ /* 0x000fc80003fc4270 */
[----:B------:R-:W-:Y:S01]  /*1bb80*/  ISETP.GT.AND P6, PT, R0, RZ, P6 ;  /* 0x000000ff0000720c */ /* 0x000fe200037c4270 */
[----:B0-----:R-:W-:-:S05]  /*1bb90*/  FMUL R6, R22, R2 ;  /* 0x0000000216067220 */ /* 0x001fca0000400000 */
        /* <DEDUP_REMOVED lines=8> */
[----:B0-----:R-:W-:Y:S02]  /*1bc20*/  FMUL R6, R235, R2 ;  /* 0x00000002eb067220 */ /* 0x001fe40000400000 */
[----:B------:R-:W5:Y:S03]  /*1bc30*/  LDL.LU R235, [R1+0x7c] ;  /* 0x00007c0001eb7983 */ /* 0x000f660000300800 */
[----:B------:R-:W-:Y:S01]  /*1bc40*/  F2FP.BF16.F32.PACK_AB R6, RZ, R6 ;  /* 0x00000006ff06723e */ /* 0x000fe200000010ff */
[----:B------:R-:W5:Y:S04]  /*1bc50*/  LDL.LU R18, [R1] ;  /* 0x0000000001127983 */ /* 0x000f680000300800 */
[----:B------:R-:W5:Y:S04]  /*1bc60*/  LDL.LU R19, [R1+0x4] ;  /* 0x0000040001137983 */ /* 0x000f680000300800 */
[----:B------:R-:W3:Y:S04]  /*1bc70*/  LDL.LU R22, [R1+0x8] ;  /* 0x0000080001167983 */ /* 0x000ee80000300800 */
[----:B------:R0:W-:Y:S04]  /*1bc80*/  @P6 STG.E.U16 desc[UR46][R14.64+0x72], R6 ;  /* 0x000072060e006986 */ /* 0x0001e8000c10152e */
[----:B0-----:R-:W2:Y:S01]  /*1bc90*/  LDL.LU R6, [R1+0x40] ;  /* 0x0000400001067983 */ /* 0x001ea20000300800 */
[----:B------:R-:W-:-:S04]  /*1bca0*/  ISETP.GT.AND P6, PT, R3, 0x20, PT ;  /* 0x000000200300780c */ /* 0x000fc80003fc4270 */
[----:B------:R-:W-:Y:S01]  /*1bcb0*/  ISETP.GT.AND P6, PT, R0, 0x80, P6 ;  /* 0x000000800000780c */ /* 0x000fe200037c4270 */
[----:B--2---:R-:W-:-:S05]  /*1bcc0*/  FMUL R6, R6, R2 ;  /* 0x0000000206067220 */ /* 0x004fca0000400000 */
[----:B------:R-:W-:-:S04]  /*1bcd0*/  F2FP.BF16.F32.PACK_AB R6, RZ, R6 ;  /* 0x00000006ff06723e */ /* 0x000fc800000010ff */
[----:B------:R-:W-:Y:S01]  /*1bce0*/  PRMT R8, R6, 0x7610, R8 ;  /* 0x0000761006087816 */ /* 0x000fe20000000008 */
[----:B------:R-:W-:-:S05]  /*1bcf0*/  IMAD.MOV.U32 R6, RZ, RZ, R10 ;  /* 0x000000ffff067224 */ /* 0x000fca00078e000a */
[----:B------:R0:W-:Y:S04]  /*1bd00*/  @P6 STG.E.U16 desc[UR46][R6.64+0x40], R8 ;  /* 0x0000400806006986 */ /* 0x0001e8000c10152e */
[----:B0-----:R-:W2:Y:S01]  /*1bd10*/  LDL.LU R8, [R1+0x44] ;  /* 0x0000440001087983 */ /* 0x001ea20000300800 */
[----:B------:R-:W-:Y:S01]  /*1bd20*/  ISETP.GT.AND P6, PT, R0, 0x80, P5 ;  /* 0x000000800000780c */ /* 0x000fe20002fc4270 */
[----:B--2---:R-:W-:-:S05]  /*1bd30*/  FMUL R8, R8, R2 ;  /* 0x0000000208087220 */ /* 0x004fca0000400000 */
[----:B------:R-:W-:-:S07]  /*1bd40*/  F2FP.BF16.F32.PACK_AB R8, RZ, R8 ;  /* 0x00000008ff08723e */ /* 0x000fce00000010ff */
[----:B------:R0:W-:Y:S04]  /*1bd50*/  @P6 STG.E.U16 desc[UR46][R6.64+0x42], R8 ;  /* 0x0000420806006986 */ /* 0x0001e8000c10152e */
[----:B0-----:R-:W2:Y:S01]  /*1bd60*/  LDL.LU R8, [R1+0x48] ;  /* 0x0000480001087983 */ /* 0x001ea20000300800 */
[----:B------:R-:W-:-:S04]  /*1bd70*/  IADD3 R10, P6, R10, UR11, RZ ;  /* 0x0000000b0a0a7c10 */ /* 0x000fc8000ffde0ff */
[----:B------:R-:W-:Y:S02]  /*1bd80*/  IADD3.X R11, R7, UR5, RZ, P6, !PT ;  /* 0x00000005070b7c10 */ /* 0x000fe4000b7fe4ff */
        /* <DEDUP_REMOVED lines=42> */
[----:B---3--:R-:W-:-:S05]  /*1c030*/  FMUL R22, R22, R2 ;  /* 0x0000000216167220 */ /* 0x008fca0000400000 */
[----:B------:R-:W-:Y:S01]  /*1c040*/  F2FP.BF16.F32.PACK_AB R22, RZ, R22 ;  /* 0x00000016ff16723e */ /* 0x000fe200000010ff */
[----:B--2---:R-:W-:-:S05]  /*1c050*/  FMUL R8, R8, R2 ;  /* 0x0000000208087220 */ /* 0x004fca0000400000 */
[----:B------:R-:W-:-:S05]  /*1c060*/  F2FP.BF16.F32.PACK_AB R8, RZ, R8 ;  /* 0x00000008ff08723e */ /* 0x000fca00000010ff */
[----:B------:R0:W-:Y:S01]  /*1c070*/  @P6 STG.E.U16 desc[UR46][R10.64+0x60], R8 ;  /* 0x000060080a006986 */ /* 0x0001e2000c10152e */
[----:B------:R-:W-:Y:S01]  /*1c080*/  ISETP.GT.AND P6, PT, R0, 0x88, P0 ;  /* 0x000000880000780c */ /* 0x000fe200007c4270 */
[----:B0-----:R-:W-:-:S05]  /*1c090*/  FMUL R8, R9, R2 ;  /* 0x0000000209087220 */ /* 0x001fca0000400000 */
[----:B------:R-:W-:-:S07]  /*1c0a0*/  F2FP.BF16.F32.PACK_AB R8, RZ, R8 ;  /* 0x00000008ff08723e */ /* 0x000fce00000010ff */
[----:B------:R0:W-:Y:S01]  /*1c0b0*/  @P6 STG.E.U16 desc[UR46][R10.64+0x62], R8 ;  /* 0x000062080a006986 */ /* 0x0001e2000c10152e */
[----:B------:R-:W-:Y:S01]  /*1c0c0*/  ISETP.GT.AND P6, PT, R0, 0x80, P1 ;  /* 0x000000800000780c */ /* 0x000fe20000fc4270 */
[----:B0-----:R-:W-:Y:S02]  /*1c0d0*/  FMUL R8, R234, R2 ;  /* 0x00000002ea087220 */ /* 0x001fe40000400000 */
[----:B------:R-:W2:Y:S03]  /*1c0e0*/  LDL.LU R234, [R1+0x30] ;  /* 0x0000300001ea7983 */ /* 0x000ea60000300800 */
[----:B------:R-:W-:-:S07]  /*1c0f0*/  F2FP.BF16.F32.PACK_AB R8, RZ, R8 ;  /* 0x00000008ff08723e */ /* 0x000fce00000010ff */
[----:B------:R4:W-:Y:S01]  /*1c100*/  @P6 STG.E.U16 desc[UR46][R6.64+0x70], R8 ;  /* 0x0000700806006986 */ /* 0x0009e2000c10152e */
[----:B------:R-:W-:-:S04]  /*1c110*/  ISETP.GT.AND P6, PT, R3, 0x39, PT ;  /* 0x000000390300780c */ /* 0x000fc80003fc4270 */
[----:B------:R-:W-:Y:S01]  /*1c120*/  ISETP.GT.AND P6, PT, R0, 0x80, P6 ;  /* 0x000000800000780c */ /* 0x000fe200037c4270 */
[----:B----4-:R-:W-:Y:S02]  /*1c130*/  FMUL R8, R233, R2 ;  /* 0x00000002e9087220 */ /* 0x010fe40000400000 */
[----:B------:R-:W3:Y:S03]  /*1c140*/  LDL.LU R233, [R1+0x34] ;  /* 0x0000340001e97983 */ /* 0x000ee60000300800 */
[----:B------:R-:W-:-:S07]  /*1c150*/  F2FP.BF16.F32.PACK_AB R8, RZ, R8 ;  /* 0x00000008ff08723e */ /* 0x000fce00000010ff */
[----:B------:R5:W-:Y:S01]  /*1c160*/  @P6 STG.E.U16 desc[UR46][R6.64+0x72], R8 ;  /* 0x0000720806006986 */ /* 0x000be2000c10152e */
[----:B------:R-:W-:Y:S01]  /*1c170*/  ISETP.GT.AND P6, PT, R0, 0x88, P1 ;  /* 0x000000880000780c */ /* 0x000fe20000fc4270 */
[----:B-----5:R-:W-:Y:S02]  /*1c180*/  FMUL R8, R232, R2 ;  /* 0x00000002e8087220 */ /* 0x020fe40000400000 */
[----:B------:R-:W4:Y:S03]  /*1c190*/  LDL.LU R232, [R1+0x38] ;  /* 0x0000380001e87983 */ /* 0x000f260000300800 */
[----:B------:R-:W-:-:S07]  /*1c1a0*/  F2FP.BF16.F32.PACK_AB R8, RZ, R8 ;  /* 0x00000008ff08723e */ /* 0x000fce00000010ff */
[----:B------:R0:W-:Y:S01]  /*1c1b0*/  @P6 STG.E.U16 desc[UR46][R10.64+0x70], R8 ;  /* 0x000070080a006986 */ /* 0x0001e2000c10152e */
[----:B------:R-:W-:-:S04]  /*1c1c0*/  ISETP.GT.AND P6, PT, R3, 0x39, PT ;  /* 0x000000390300780c */ /* 0x000fc80003fc4270 */
[----:B------:R-:W-:Y:S01]  /*1c1d0*/  ISETP.GT.AND P6, PT, R0, 0x88, P6 ;  /* 0x000000880000780c */ /* 0x000fe200037c4270 */
[----:B0-----:R-:W-:Y:S02]  /*1c1e0*/  FMUL R8, R235, R2 ;  /* 0x00000002eb087220 */ /* 0x001fe40000400000 */
[----:B------:R-:W5:Y:S03]  /*1c1f0*/  LDL.LU R235, [R1+0x3c] ;  /* 0x00003c0001eb7983 */ /* 0x000f660000300800 */
        /* <DEDUP_REMOVED lines=18> */
[----:B0-----:R-:W2:Y:S01]  /*1c320*/  LDL.LU R22, [R1+0xc] ;  /* 0x00000c0001167983 */ /* 0x001ea20000300800 */
[----:B------:R-:W-:Y:S01]  /*1c330*/  ISETP.GT.AND P6, PT, R0, 0x108, P5 ;  /* 0x000001080000780c */ /* 0x000fe20002fc4270 */
[----:B--2---:R-:W-:-:S05]  /*1c340*/  FMUL R22, R22, R2 ;  /* 0x0000000216167220 */ /* 0x004fca0000400000 */
[----:B------:R-:W-:-:S07]  /*1c350*/  F2FP.BF16.F32.PACK_AB R22, RZ, R22 ;  /* 0x00000016ff16723e */ /* 0x000fce00000010ff */
[----:B------:R0:W-:Y:S04]  /*1c360*/  @P6 STG.E.U16 desc[UR46][R18.64+0x42], R22 ;  /* 0x0000421612006986 */ /* 0x0001e8000c10152e */
[----:B0-----:R-:W2:Y:S01]  /*1c370*/  LDL.LU R18, [R1+0x10] ;  /* 0x0000100001127983 */ /* 0x001ea20000300800 */
[----:B------:R-:W-:-:S03]  /*1c380*/  ISETP.GT.AND P6, PT, R0, 0x100, P4 ;  /* 0x000001000000780c */ /* 0x000fc600027c4270 */
[----:B------:R-:W3:Y:S01]  /*1c390*/  LDL.LU R19, [R1+0x28] ;  /* 0x0000280001137983 */ /* 0x000ee20000300800 */
[----:B--2---:R-:W-:-:S05]  /*1c3a0*/  FMUL R18, R18, R2 ;  /* 0x0000000212127220 */ /* 0x004fca0000400000 */
[----:B------:R-:W-:-:S05]  /*1c3b0*/  F2FP.BF16.F32.PACK_AB R18, RZ, R18 ;  /* 0x00000012ff12723e */ /* 0x000fca00000010ff */
        /* <DEDUP_REMOVED lines=23> */
[-C--:B---3--:R-:W-:Y:S01]  /*1c530*/  FMUL R19, R19, R2.reuse ;  /* 0x0000000213137220 */ /* 0x088fe20000400000 */
[----:B--2---:R-:W-:-:S05]  /*1c540*/  FMUL R18, R18, R2 ;  /* 0x0000000212127220 */ /* 0x004fca0000400000 */
[----:B------:R-:W-:-:S06]  /*1c550*/  F2FP.BF16.F32.PACK_AB R18, RZ, R18 ;  /* 0x00000012ff12723e */ /* 0x000fcc00000010ff */
[----:B------:R0:W-:Y:S04]  /*1c560*/  @P6 STG.E.U16 desc[UR46][R4.64+0x62], R18 ;  /* 0x0000621204006986 */ /* 0x0001e8000c10152e */
[----:B0-----:R-:W2:Y:S01]  /*1c570*/  LDL.LU R18, [R1+0x2c] ;  /* 0x00002c0001127983 */ /* 0x001ea20000300800 */
[----:B------:R-:W-:Y:S02]  /*1c580*/  ISETP.GT.AND P6, PT, R0, 0x108, P2 ;  /* 0x000001080000780c */ /* 0x000fe400017c4270 */
[----:B------:R-:W-:-:S04]  /*1c590*/  F2FP.BF16.F32.PACK_AB R19, RZ, R19 ;  /* 0x00000013ff13723e */ /* 0x000fc800000010ff */
[----:B------:R-:W-:-:S07]  /*1c5a0*/  PRMT R22, R19, 0x7610, R22 ;  /* 0x0000761013167816 */ /* 0x000fce0000000016 */
[----:B------:R0:W-:Y:S01]  /*1c5b0*/  @P6 STG.E.U16 desc[UR46][R8.64+0x60], R22 ;  /* 0x0000601608006986 */ /* 0x0001e2000c10152e */
[----:B------:R-:W-:Y:S01]  /*1c5c0*/  ISETP.GT.AND P6, PT, R0, 0x108, P0 ;  /* 0x000001080000780c */ /* 0x000fe200007c4270 */
[----:B------:R-:W-:-:S05]  /*1c5d0*/  FMUL R216, R216, R2 ;  /* 0x00000002d8d87220 */ /* 0x000fca0000400000 */
[----:B------:R-:W-:Y:S01]  /*1c5e0*/  F2FP.BF16.F32.PACK_AB R216, RZ, R216 ;  /* 0x000000d8ffd8723e */ /* 0x000fe200000010ff */
[----:B------:R-:W-:-:S05]  /*1c5f0*/  FMUL R217, R217, R2 ;  /* 0x00000002d9d97220 */ /* 0x000fca0000400000 */
[----:B------:R-:W-:Y:S01]  /*1c600*/  F2FP.BF16.F32.PACK_AB R217, RZ, R217 ;  /* 0x000000d9ffd9723e */ /* 0x000fe200000010ff */
[-C--:B------:R-:W-:Y:S01]  /*1c610*/  FMUL R218, R218, R2.reuse ;  /* 0x00000002dada7220 */ /* 0x080fe20000400000 */
[----:B------:R-:W-:-:S04]  /*1c620*/  FMUL R219, R219, R2 ;  /* 0x00000002dbdb7220 */ /* 0x000fc80000400000 */
[----:B------:R-:W-:Y:S02]  /*1c630*/  F2FP.BF16.F32.PACK_AB R218, RZ, R218 ;  /* 0x000000daffda723e */ /* 0x000fe400000010ff */
[----:B------:R-:W-:Y:S01]  /*1c640*/  F2FP.BF16.F32.PACK_AB R219, RZ, R219 ;  /* 0x000000dbffdb723e */ /* 0x000fe200000010ff */
[----:B------:R-:W-:-:S05]  /*1c650*/  FMUL R220, R220, R2 ;  /* 0x00000002dcdc7220 */ /* 0x000fca0000400000 */
[----:B------:R-:W-:Y:S01]  /*1c660*/  F2FP.BF16.F32.PACK_AB R220, RZ, R220 ;  /* 0x000000dcffdc723e */ /* 0x000fe200000010ff */
[-C--:B------:R-:W-:Y:S01]  /*1c670*/  FMUL R221, R221, R2.reuse ;  /* 0x00000002dddd7220 */ /* 0x080fe20000400000 */
[----:B------:R-:W-:-:S04]  /*1c680*/  FMUL R222, R222, R2 ;  /* 0x00000002dede7220 */ /* 0x000fc80000400000 */
[----:B------:R-:W-:Y:S02]  /*1c690*/  F2FP.BF16.F32.PACK_AB R221, RZ, R221 ;  /* 0x000000ddffdd723e */ /* 0x000fe400000010ff */
[----:B------:R-:W-:Y:S01]  /*1c6a0*/  F2FP.BF16.F32.PACK_AB R222, RZ, R222 ;  /* 0x000000deffde723e */ /* 0x000fe200000010ff */
[-C--:B------:R-:W-:Y:S01]  /*1c6b0*/  FMUL R223, R223, R2.reuse ;  /* 0x00000002dfdf7220 */ /* 0x080fe20000400000 */
[-C--:B------:R-:W-:Y:S01]  /*1c6c0*/  FMUL R224, R224, R2.reuse ;  /* 0x00000002e0e07220 */ /* 0x080fe20000400000 */
[----:B------:R-:W-:-:S03]  /*1c6d0*/  FMUL R225, R225, R2 ;  /* 0x00000002e1e17220 */ /* 0x000fc60000400000 */
[----:B------:R-:W-:Y:S02]  /*1c6e0*/  F2FP.BF16.F32.PACK_AB R223, RZ, R223 ;  /* 0x000000dfffdf723e */ /* 0x000fe400000010ff */
[----:B------:R-:W-:Y:S01]  /*1c6f0*/  F2FP.BF16.F32.PACK_AB R224, RZ, R224 ;  /* 0x000000e0ffe0723e */ /* 0x000fe200000010ff */
[-C--:B------:R-:W-:Y:S01]  /*1c700*/  FMUL R226, R226, R2.reuse ;  /* 0x00000002e2e27220 */ /* 0x080fe20000400000 */
[----:B------:R-:W-:Y:S01]  /*1c710*/  F2FP.BF16.F32.PACK_AB R225, RZ, R225 ;  /* 0x000000e1ffe1723e */ /* 0x000fe200000010ff */
[-C--:B------:R-:W-:Y:S01]  /*1c720*/  FMUL R227, R227, R2.reuse ;  /* 0x00000002e3e37220 */ /* 0x080fe20000400000 */
[-C--:B------:R-:W-:Y:S01]  /*1c730*/  FMUL R228, R228, R2.reuse ;  /* 0x00000002e4e47220 */ /* 0x080fe20000400000 */
[----:B------:R-:W-:Y:S01]  /*1c740*/  FMUL R229, R229, R2 ;  /* 0x00000002e5e57220 */ /* 0x000fe20000400000 */
[----:B------:R-:W-:Y:S02]  /*1c750*/  F2FP.BF16.F32.PACK_AB R226, RZ, R226 ;  /* 0x000000e2ffe2723e */ /* 0x000fe400000010ff */
[----:B------:R-:W-:-:S02]  /*1c760*/  F2FP.BF16.F32.PACK_AB R227, RZ, R227 ;  /* 0x000000e3ffe3723e */ /* 0x000fc400000010ff */
[----:B------:R-:W-:Y:S02]  /*1c770*/  F2FP.BF16.F32.PACK_AB R228, RZ, R228 ;  /* 0x000000e4ffe4723e */ /* 0x000fe400000010ff */
[----:B------:R-:W-:Y:S01]  /*1c780*/  F2FP.BF16.F32.PACK_AB R229, RZ, R229 ;  /* 0x000000e5ffe5723e */ /* 0x000fe200000010ff */
[-C--:B------:R-:W-:Y:S01]  /*1c790*/  FMUL R230, R230, R2.reuse ;  /* 0x00000002e6e67220 */ /* 0x080fe20000400000 */
[-C--:B------:R-:W-:Y:S01]  /*1c7a0*/  FMUL R231, R231, R2.reuse ;  /* 0x00000002e7e77220 */ /* 0x080fe20000400000 */
[-C--:B------:R-:W-:Y:S01]  /*1c7b0*/  FMUL R200, R200, R2.reuse ;  /* 0x00000002c8c87220 */ /* 0x080fe20000400000 */
[-C--:B------:R-:W-:Y:S01]  /*1c7c0*/  FMUL R201, R201, R2.reuse ;  /* 0x00000002c9c97220 */ /* 0x080fe20000400000 */
[----:B------:R-:W-:Y:S01]  /*1c7d0*/  FMUL R202, R202, R2 ;  /* 0x00000002caca7220 */ /* 0x000fe20000400000 */
[----:B------:R-:W-:Y:S02]  /*1c7e0*/  F2FP.BF16.F32.PACK_AB R230, RZ, R230 ;  /* 0x000000e6ffe6723e */ /* 0x000fe400000010ff */
[----:B------:R-:W-:-:S02]  /*1c7f0*/  F2FP.BF16.F32.PACK_AB R231, RZ, R231 ;  /* 0x000000e7ffe7723e */ /* 0x000fc400000010ff */
[----:B------:R-:W-:Y:S02]  /*1c800*/  F2FP.BF16.F32.PACK_AB R200, RZ, R200 ;  /* 0x000000c8ffc8723e */ /* 0x000fe400000010ff */
[----:B------:R-:W-:Y:S02]  /*1c810*/  F2FP.BF16.F32.PACK_AB R201, RZ, R201 ;  /* 0x000000c9ffc9723e */ /* 0x000fe400000010ff */
[----:B------:R-:W-:Y:S01]  /*1c820*/  F2FP.BF16.F32.PACK_AB R202, RZ, R202 ;  /* 0x000000caffca723e */ /* 0x000fe200000010ff */
[----:B------:R-:W-:-:S05]  /*1c830*/  FMUL R203, R203, R2 ;  /* 0x00000002cbcb7220 */ /* 0x000fca0000400000 */
[----:B------:R-:W-:Y:S01]  /*1c840*/  F2FP.BF16.F32.PACK_AB R203, RZ, R203 ;  /* 0x000000cbffcb723e */ /* 0x000fe200000010ff */
[----:B--2---:R-:W-:-:S05]  /*1c850*/  FMUL R19, R18, R2 ;  /* 0x0000000212137220 */ /* 0x004fca0000400000 */
[----:B------:R-:W-:Y:S01]  /*1c860*/  F2FP.BF16.F32.PACK_AB R19, RZ, R19 ;  /* 0x00000013ff13723e */ /* 0x000fe200000010ff */
[----:B------:R-:W-:-:S04]  /*1c870*/  FMUL R18, R234, R2 ;  /* 0x00000002ea127220 */ /* 0x000fc80000400000 */
[----:B------:R1:W-:Y:S01]  /*1c880*/  @P6 STG.E.U16 desc[UR46][R8.64+0x62], R19 ;  /* 0x0000621308006986 */ /* 0x0003e2000c10152e */
[----:B------:R-:W-:Y:S02]  /*1c890*/  ISETP.GT.AND P6, PT, R0, 0x100, P1 ;  /* 0x000001000000780c */ /* 0x000fe40000fc4270 */
[----:B------:R-:W-:-:S04]  /*1c8a0*/  F2FP.BF16.F32.PACK_AB R18, RZ, R18 ;  /* 0x00000012ff12723e */ /* 0x000fc800000010ff */
[----:B------:R-:W-:Y:S01]  /*1c8b0*/  PRMT R23, R18, 0x7610, R23 ;  /* 0x0000761012177816 */ /* 0x000fe20000000017 */
[----:B------:R-:W-:-:S06]  /*1c8c0*/  FMUL R18, R233, R2 ;  /* 0x00000002e9127220 */ /* 0x000fcc0000400000 */
[----:B------:R2:W-:Y:S01]  /*1c8d0*/  @P6 STG.E.U16 desc[UR46][R4.64+0x70], R23 ;  /* 0x0000701704006986 */ /* 0x0005e2000c10152e */
[----:B------:R-:W-:-:S04]  /*1c8e0*/  ISETP.GT.AND P6, PT, R3, 0x39, PT ;  /* 0x000000390300780c */ /* 0x000fc80003fc4270 */
[----:B------:R-:W-:Y:S02]  /*1c8f0*/  ISETP.GT.AND P6, PT, R0, 0x100, P6 ;  /* 0x000001000000780c */ /* 0x000fe400037c4270 */
[----:B------:R-:W-:-:S04]  /*1c900*/  F2FP.BF16.F32.PACK_AB R18, RZ, R18 ;  /* 0x00000012ff12723e */ /* 0x000fc800000010ff */
[----:B0-----:R-:W-:Y:S01]  /*1c910*/  PRMT R22, R18, 0x7610, R22 ;  /* 0x0000761012167816 */ /* 0x001fe20000000016 */
[----:B----4-:R-:W-:-:S06]  /*1c920*/  FMUL R18, R232, R2 ;  /* 0x00000002e8127220 */ /* 0x010fcc0000400000 */
[----:B------:R-:W-:Y:S01]  /*1c930*/  @P6 STG.E.U16 desc[UR46][R4.64+0x72], R22 ;  /* 0x0000721604006986 */ /* 0x000fe2000c10152e */
[----:B------:R-:W-:Y:S02]  /*1c940*/  ISETP.GT.AND P6, PT, R0, 0x108, P1 ;  /* 0x000001080000780c */ /* 0x000fe40000fc4270 */
[----:B------:R-:W-:-:S04]  /*1c950*/  F2FP.BF16.F32.PACK_AB R18, RZ, R18 ;  /* 0x00000012ff12723e */ /* 0x000fc800000010ff */
[----:B-1----:R-:W-:Y:S01]  /*1c960*/  PRMT R19, R18, 0x7610, R19 ;  /* 0x0000761012137816 */ /* 0x002fe20000000013 */
[----:B-----5:R-:W-:-:S06]  /*1c970*/  FMUL R18, R235, R2 ;  /* 0x00000002eb127220 */ /* 0x020fcc0000400000 */
[----:B------:R0:W-:Y:S01]  /*1c980*/  @P6 STG.E.U16 desc[UR46][R8.64+0x70], R19 ;  /* 0x0000701308006986 */ /* 0x0001e2000c10152e */
[----:B------:R-:W-:-:S04]  /*1c990*/  ISETP.GT.AND P6, PT, R3, 0x39, PT ;  /* 0x000000390300780c */ /* 0x000fc80003fc4270 */
[----:B------:R-:W-:Y:S02]  /*1c9a0*/  ISETP.GT.AND P6, PT, R0, 0x108, P6 ;  /* 0x000001080000780c */ /* 0x000fe400037c4270 */
[----:B------:R-:W-:-:S04]  /*1c9b0*/  F2FP.BF16.F32.PACK_AB R18, RZ, R18 ;  /* 0x00000012ff12723e */ /* 0x000fc800000010ff */
[----:B--2---:R-:W-:-:S07]  /*1c9c0*/  PRMT R23, R18, 0x7610, R23 ;  /* 0x0000761012177816 */ /* 0x004fce0000000017 */
[----:B------:R1:W-:Y:S01]  /*1c9d0*/  @P6 STG.E.U16 desc[UR46][R8.64+0x72], R23 ;  /* 0x0000721708006986 */ /* 0x0003e2000c10152e */
[----:B------:R-:W-:-:S04]  /*1c9e0*/  IADD3 R18, P6, R4, UR13, RZ ;  /* 0x0000000d04127c10 */ /* 0x000fc8000ffde0ff */
[----:B0-----:R-:W-:Y:S02]  /*1c9f0*/  IADD3.X R19, R5, UR12, RZ, P6, !PT ;  /* 0x0000000c05137c10 */ /* 0x001fe4000b7fe4ff */
[----:B------:R-:W-:-:S04]  /*1ca00*/  ISETP.GT.AND P6, PT, R3, 0x20, PT ;  /* 0x000000200300780c */ /* 0x000fc80003fc4270 */
[----:B------:R-:W-:-:S13]  /*1ca10*/  ISETP.GT.AND P6, PT, R0, 0x180, P6 ;  /* 0x000001800000780c */ /* 0x000fda00037c4270 */
[----:B------:R0:W-:Y:S01]  /*1ca20*/  @P6 STG.E.U16 desc[UR46][R18.64+0x40], R216 ;  /* 0x000040d812006986 */ /* 0x0001e2000c10152e */
[C---:B------:R-:W-:Y:S02]  /*1ca30*/  ISETP.GT.AND P6, PT, R0.reuse, 0x180, P5 ;  /* 0x000001800000780c */ /* 0x040fe40002fc4270 */
[----:B------:R-:W-:-:S11]  /*1ca40*/  ISETP.GT.AND P5, PT, R0, 0x188, P5 ;  /* 0x000001880000780c */ /* 0x000fd60002fa4270 */
[----:B------:R0:W-:Y:S01]  /*1ca50*/  @P6 STG.E.U16 desc[UR46][R18.64+0x42], R217 ;  /* 0x000042d912006986 */ /* 0x0001e2000c10152e */
[----:B------:R-:W-:-:S04]  /*1ca60*/  IADD3 R22, P6, R18, UR11, RZ ;  /* 0x0000000b12167c10 */ /* 0x000fc8000ffde0ff */
[----:B-1----:R-:W-:Y:S02]  /*1ca70*/  IADD3.X R23, R19, UR5, RZ, P6, !PT ;  /* 0x0000000513177c10 */ /* 0x002fe4000b7fe4ff */
[----:B------:R-:W-:-:S04]  /*1ca80*/  ISETP.GT.AND P6, PT, R3, 0x20, PT ;  /* 0x000000200300780c */ /* 0x000fc80003fc4270 */
[----:B------:R-:W-:-:S13]  /*1ca90*/  ISETP.GT.AND P6, PT, R0, 0x188, P6 ;  /* 0x000001880000780c */ /* 0x000fda00037c4270 */
[----:B------:R0:W-:Y:S04]  /*1caa0*/  @P6 STG.E.U16 desc[UR46][R22.64+0x40], R218 ;  /* 0x000040da16006986 */ /* 0x0001e8000c10152e */
[----:B------:R0:W-:Y:S01]  /*1cab0*/  @P5 STG.E.U16 desc[UR46][R20.64+0x42], R219 ;  /* 0x000042db14005986 */ /* 0x0001e2000c10152e */
[C---:B------:R-:W-:Y:S02]  /*1cac0*/  ISETP.GT.AND P5, PT, R0.reuse, 0x180, P4 ;  /* 0x000001800000780c */ /* 0x040fe400027a4270 */
[----:B------:R-:W-:-:S11]  /*1cad0*/  ISETP.GT.AND P4, PT, R0, 0x188, P4 ;  /* 0x000001880000780c */ /* 0x000fd60002784270 */
[----:B------:R0:W-:Y:S01]  /*1cae0*/  @P5 STG.E.U16 desc[UR46][R18.64+0x50], R220 ;  /* 0x000050dc12005986 */ /* 0x0001e2000c10152e */
[C---:B------:R-:W-:Y:S02]  /*1caf0*/  ISETP.GT.AND P5, PT, R0.reuse, 0x180, P3 ;  /* 0x000001800000780c */ /* 0x040fe40001fa4270 */
[----:B------:R-:W-:-:S11]  /*1cb00*/  ISETP.GT.AND P3, PT, R0, 0x188, P3 ;  /* 0x000001880000780c */ /* 0x000fd60001f64270 */
[----:B------:R0:W-:Y:S04]  /*1cb10*/  @P5 STG.E.U16 desc[UR46][R18.64+0x52], R221 ;  /* 0x000052dd12005986 */ /* 0x0001e8000c10152e */
[----:B------:R0:W-:Y:S01]  /*1cb20*/  @P4 STG.E.U16 desc[UR46][R22.64+0x50], R222 ;  /* 0x000050de16004986 */ /* 0x0001e2000c10152e */
[C---:B------:R-:W-:Y:S02]  /*1cb30*/  ISETP.GT.AND P4, PT, R0.reuse, 0x180, P2 ;  /* 0x000001800000780c */ /* 0x040fe40001784270 */
[C---:B------:R-:W-:Y:S02]  /*1cb40*/  ISETP.GT.AND P5, PT, R0.reuse, 0x180, P0 ;  /* 0x000001800000780c */ /* 0x040fe400007a4270 */
[C---:B------:R-:W-:Y:S02]  /*1cb50*/  ISETP.GT.AND P2, PT, R0.reuse, 0x188, P2 ;  /* 0x000001880000780c */ /* 0x040fe40001744270 */
[----:B------:R-:W-:Y:S01]  /*1cb60*/  ISETP.GT.AND P6, PT, R3, 0x39, PT ;  /* 0x000000390300780c */ /* 0x000fe20003fc4270 */
[----:B------:R0:W-:Y:S01]  /*1cb70*/  @P3 STG.E.U16 desc[UR46][R22.64+0x52], R223 ;  /* 0x000052df16003986 */ /* 0x0001e2000c10152e */
[----:B------:R-:W-:-:S02]  /*1cb80*/  ISETP.GT.AND P0, PT, R0, 0x188, P0 ;  /* 0x000001880000780c */ /* 0x000fc40000704270 */
[----:B------:R-:W-:-:S03]  /*1cb90*/  ISETP.GT.AND P3, PT, R0, 0x180, P1 ;  /* 0x000001800000780c */ /* 0x000fc60000f64270 */
[----:B------:R0:W-:Y:S01]  /*1cba0*/  @P4 STG.E.U16 desc[UR46][R18.64+0x60], R224 ;  /* 0x000060e012004986 */ /* 0x0001e2000c10152e */
[----:B------:R-:W-:-:S03]  /*1cbb0*/  ISETP.GT.AND P4, PT, R0, 0x180, P6 ;  /* 0x000001800000780c */ /* 0x000fc60003784270 */
[----:B------:R0:W-:Y:S01]  /*1cbc0*/  @P5 STG.E.U16 desc[UR46][R18.64+0x62], R225 ;  /* 0x000062e112005986 */ /* 0x0001e2000c10152e */
[----:B------:R-:W-:-:S03]  /*1cbd0*/  ISETP.GT.AND P1, PT, R0, 0x188, P1 ;  /* 0x000001880000780c */ /* 0x000fc60000f24270 */
[----:B------:R0:W-:Y:S01]  /*1cbe0*/  @P2 STG.E.U16 desc[UR46][R22.64+0x60], R226 ;  /* 0x000060e216002986 */ /* 0x0001e2000c10152e */
[C---:B------:R-:W-:Y:S02]  /*1cbf0*/  ISETP.GT.AND P2, PT, R3.reuse, 0x39, PT ;  /* 0x000000390300780c */ /* 0x040fe40003f44270 */
[C---:B------:R-:W-:Y:S02]  /*1cc00*/  ISETP.GT.AND P6, PT, R3.reuse, 0x40, PT ;  /* 0x000000400300780c */ /* 0x040fe40003fc4270 */
[----:B------:R-:W-:Y:S01]  /*1cc10*/  ISETP.GT.AND P5, PT, R3, 0x41, PT ;  /* 0x000000410300780c */ /* 0x000fe20003fa4270 */
[----:B------:R0:W-:Y:S01]  /*1cc20*/  @P0 STG.E.U16 desc[UR46][R22.64+0x62], R227 ;  /* 0x000062e316000986 */ /* 0x0001e2000c10152e */
[C---:B------:R-:W-:Y:S02]  /*1cc30*/  ISETP.GT.AND P0, PT, R0.reuse, 0x188, P2 ;  /* 0x000001880000780c */ /* 0x040fe40001704270 */
[C---:B------:R-:W-:Y:S01]  /*1cc40*/  ISETP.GT.AND P2, PT, R0.reuse, RZ, P6 ;  /* 0x000000ff0000720c */ /* 0x040fe20003744270 */
[----:B------:R0:W-:Y:S01]  /*1cc50*/  @P3 STG.E.U16 desc[UR46][R18.64+0x70], R228 ;  /* 0x000070e412003986 */ /* 0x0001e2000c10152e */
[----:B------:R-:W-:-:S03]  /*1cc60*/  ISETP.GT.AND P3, PT, R0, RZ, P5 ;  /* 0x000000ff0000720c */ /* 0x000fc60002f64270 */
[----:B------:R0:W-:Y:S01]  /*1cc70*/  @P4 STG.E.U16 desc[UR46][R18.64+0x72], R229 ;  /* 0x000072e512004986 */ /* 0x0001e2000c10152e */
[----:B------:R-:W-:-:S03]  /*1cc80*/  ISETP.GT.AND P4, PT, R0, 0x8, P6 ;  /* 0x000000080000780c */ /* 0x000fc60003784270 */
[----:B------:R0:W-:Y:S01]  /*1cc90*/  @P1 STG.E.U16 desc[UR46][R22.64+0x70], R230 ;  /* 0x000070e616001986 */ /* 0x0001e2000c10152e */
[----:B------:R-:W-:-:S03]  /*1cca0*/  ISETP.GT.AND P1, PT, R0, 0x8, P5 ;  /* 0x000000080000780c */ /* 0x000fc60002f24270 */
[----:B------:R0:W-:Y:S04]  /*1ccb0*/  @P0 STG.E.U16 desc[UR46][R22.64+0x72], R231 ;  /* 0x000072e716000986 */ /* 0x0001e8000c10152e */
[----:B------:R0:W-:Y:S04]  /*1ccc0*/  @P2 STG.E.U16 desc[UR46][R12.64+0x80], R200 ;  /* 0x000080c80c002986 */ /* 0x0001e8000c10152e */
[----:B------:R0:W-:Y:S01]  /*1ccd0*/  @P3 STG.E.U16 desc[UR46][R12.64+0x82], R201 ;  /* 0x000082c90c003986 */ /* 0x0001e2000c10152e */
[----:B------:R-:W-:-:S03]  /*1cce0*/  ISETP.GT.AND P3, PT, R3, 0x49, PT ;  /* 0x000000490300780c */ /* 0x000fc60003f64270 */
[----:B------:R0:W-:Y:S01]  /*1ccf0*/  @P4 STG.E.U16 desc[UR46][R14.64+0x80], R202 ;  /* 0x000080ca0e004986 */ /* 0x0001e2000c10152e */
[----:B------:R-:W-:Y:S02]  /*1cd00*/  ISETP.GT.AND P4, PT, R3, 0x48, PT ;  /* 0x000000480300780c */ /* 0x000fe40003f84270 */
[C---:B------:R-:W-:Y:S02]  /*1cd10*/  ISETP.GT.AND P2, PT, R0.reuse, RZ, P3 ;  /* 0x000000ff0000720c */ /* 0x040fe40001f44270 */
[----:B------:R-:W-:Y:S01]  /*1cd20*/  ISETP.GT.AND P0, PT, R0, RZ, P4 ;  /* 0x000000ff0000720c */ /* 0x000fe20002704270 */
[-C--:B------:R-:W-:Y:S01]  /*1cd30*/  FMUL R204, R204, R2.reuse ;  /* 0x00000002cccc7220 */ /* 0x080fe20000400000 */
[-C--:B------:R-:W-:Y:S01]  /*1cd40*/  FMUL R205, R205, R2.reuse ;  /* 0x00000002cdcd7220 */ /* 0x080fe20000400000 */
[----:B------:R0:W-:Y:S01]  /*1cd50*/  @P1 STG.E.U16 desc[UR46][R14.64+0x82], R203 ;  /* 0x000082cb0e001986 */ /* 0x0001e2000c10152e */
[----:B------:R-:W-:Y:S01]  /*1cd60*/  ISETP.GT.AND P1, PT, R0, 0x8, P4 ;  /* 0x000000080000780c */ /* 0x000fe20002724270 */
[----:B------:R-:W-:Y:S01]  /*1cd70*/  FMUL R206, R206, R2 ;  /* 0x00000002cece7220 */ /* 0x000fe20000400000 */
[----:B------:R-:W-:-:S02]  /*1cd80*/  F2FP.BF16.F32.PACK_AB R204, RZ, R204 ;  /* 0x000000ccffcc723e */ /* 0x000fc400000010ff */
[----:B------:R-:W-:Y:S02]  /*1cd90*/  F2FP.BF16.F32.PACK_AB R205, RZ, R205 ;  /* 0x000000cdffcd723e */ /* 0x000fe400000010ff */
[----:B------:R-:W-:-:S03]  /*1cda0*/  F2FP.BF16.F32.PACK_AB R206, RZ, R206 ;  /* 0x000000ceffce723e */ /* 0x000fc600000010ff */
[----:B------:R0:W-:Y:S01]  /*1cdb0*/  @P0 STG.E.U16 desc[UR46][R12.64+0x90], R204 ;  /* 0x000090cc0c000986 */ /* 0x0001e2000c10152e */
[----:B------:R-:W-:-:S03]  /*1cdc0*/  ISETP.GT.AND P0, PT, R0, 0x8, P3 ;  /* 0x000000080000780c */ /* 0x000fc60001f04270 */
[----:B------:R0:W-:Y:S01]  /*1cdd0*/  @P2 STG.E.U16 desc[UR46][R12.64+0x92], R205 ;  /* 0x000092cd0c002986 */ /* 0x0001e2000c10152e */
[----:B------:R-:W-:Y:S01]  /*1cde0*/  ISETP.GT.AND P2, PT, R3, 0x50, PT ;  /* 0x000000500300780c */ /* 0x000fe20003f44270 */
[-C--:B------:R-:W-:Y:S02]  /*1cdf0*/  FMUL R207, R207, R2.reuse ;  /* 0x00000002cfcf7220 */ /* 0x080fe40000400000 */
[----:B------:R0:W-:Y:S01]  /*1ce00*/  @P1 STG.E.U16 desc[UR46][R14.64+0x90], R206 ;  /* 0x000090ce0e001986 */ /* 0x0001e2000c10152e */
[----:B------:R-:W-:Y:S01]  /*1ce10*/  ISETP.GT.AND P1, PT, R0, RZ, P2 ;  /* 0x000000ff0000720c */ /* 0x000fe20001724270 */
[----:B------:R-:W-:Y:S01]  /*1ce20*/  FMUL R208, R208, R2 ;  /* 0x00000002d0d07220 */ /* 0x000fe20000400000 */
[----:B------:R-:W-:-:S04]  /*1ce30*/  F2FP.BF16.F32.PACK_AB R207, RZ, R207 ;  /* 0x000000cfffcf723e */ /* 0x000fc800000010ff */
[----:B------:R-:W-:Y:S01]  /*1ce40*/  F2FP.BF16.F32.PACK_AB R208, RZ, R208 ;  /* 0x000000d0ffd0723e */ /* 0x000fe200000010ff */
[----:B------:R0:W-:Y:S01]  /*1ce50*/  @P0 STG.E.U16 desc[UR46][R14.64+0x92], R207 ;  /* 0x000092cf0e000986 */ /* 0x0001e2000c10152e */
[----:B------:R-:W-:Y:S01]  /*1ce60*/  ISETP.GT.AND P0, PT, R3, 0x51, PT ;  /* 0x000000510300780c */ /* 0x000fe20003f04270 */
[----:B------:R-:W-:-:S04]  /*1ce70*/  FMUL R209, R209, R2 ;  /* 0x00000002d1d17220 */ /* 0x000fc80000400000 */
[----:B------:R0:W-:Y:S01]  /*1ce80*/  @P1 STG.E.U16 desc[UR46][R12.64+0xa0], R208 ;  /* 0x0000a0d00c001986 */ /* 0x0001e2000c10152e */
[----:B------:R-:W-:Y:S02]  /*1ce90*/  ISETP.GT.AND P1, PT, R0, RZ, P0 ;  /* 0x000000ff0000720c */ /* 0x000fe40000724270 */
[----:B------:R-:W-:Y:S01]  /*1cea0*/  F2FP.BF16.F32.PACK_AB R209, RZ, R209 ;  /* 0x000000d1ffd1723e */ /* 0x000fe200000010ff */
[----:B------:R-:W-:-:S10]  /*1ceb0*/  FMUL R210, R210, R2 ;  /* 0x00000002d2d27220 */ /* 0x000fd40000400000 */
[----:B------:R0:W-:Y:S01]  /*1cec0*/  @P1 STG.E.U16 desc[UR46][R12.64+0xa2], R209 ;  /* 0x0000a2d10c001986 */ /* 0x0001e2000c10152e */
[----:B------:R-:W-:Y:S02]  /*1ced0*/  ISETP.GT.AND P1, PT, R0, 0x8, P2 ;  /* 0x000000080000780c */ /* 0x000fe40001724270 */
[----:B------:R-:W-:Y:S01]  /*1cee0*/  F2FP.BF16.F32.PACK_AB R210, RZ, R210 ;  /* 0x000000d2ffd2723e */ /* 0x000fe200000010ff */
[----:B------:R-:W-:-:S10]  /*1cef0*/  FMUL R211, R211, R2 ;  /* 0x00000002d3d37220 */ /* 0x000fd40000400000 */
[----:B------:R0:W-:Y:S01]  /*1cf00*/  @P1 STG.E.U16 desc[UR46][R14.64+0xa0], R210 ;  /* 0x0000a0d20e001986 */ /* 0x0001e2000c10152e */
[----:B------:R-:W-:Y:S02]  /*1cf10*/  ISETP.GT.AND P1, PT, R0, 0x8, P0 ;  /* 0x000000080000780c */ /* 0x000fe40000724270 */
[----:B------:R-:W-:Y:S01]  /*1cf20*/  F2FP.BF16.F32.PACK_AB R211, RZ, R211 ;  /* 0x000000d3ffd3723e */ /* 0x000fe200000010ff */
[----:B------:R-:W-:-:S10]  /*1cf30*/  FMUL R212, R212, R2 ;  /* 0x00000002d4d47220 */ /* 0x000fd40000400000 */
[----:B------:R0:W-:Y:S01]  /*1cf40*/  @P1 STG.E.U16 desc[UR46][R14.64+0xa2], R211 ;  /* 0x0000a2d30e001986 */ /* 0x0001e2000c10152e */
[----:B------:R-:W-:-:S04]  /*1cf50*/  ISETP.GT.AND P1, PT, R3, 0x58, PT ;  /* 0x000000580300780c */ /* 0x000fc80003f24270 */
[----:B------:R-:W-:Y:S02]  /*1cf60*/  ISETP.GT.AND P6, PT, R0, RZ, P1 ;  /* 0x000000ff0000720c */ /* 0x000fe40000fc4270 */
        /* <DEDUP_REMOVED lines=156> */
[-C--:B------:R-:W-:Y:S01]  /*1d930*/  FMUL R153, R153, R2.reuse ;  /* 0x0000000299997220 */ /* 0x080fe20000400000 */
[----:B------:R-:W-:-:S09]  /*1d940*/  FMUL R155, R155, R2 ;  /* 0x000000029b9b7220 */ /* 0x000fd20000400000 */
[----:B------:R0:W-:Y:S01]  /*1d950*/  @P6 STG.E.U16 desc[UR46][R18.64+0x80], R152 ;  /* 0x0000809812006986 */ /* 0x0001e2000c10152e */
[C---:B------:R-:W-:Y:S02]  /*1d960*/  ISETP.GT.AND P6, PT, R0.reuse, 0x180, P5 ;  /* 0x000001800000780c */ /* 0x040fe40002fc4270 */
[----:B------:R-:W-:Y:S02]  /*1d970*/  ISETP.GT.AND P5, PT, R0, 0x188, P5 ;  /* 0x000001880000780c */ /* 0x000fe40002fa4270 */
[----:B------:R-:W-:Y:S02]  /*1d980*/  F2FP.BF16.F32.PACK_AB R153, RZ, R153 ;  /* 0x00000099ff99723e */ /* 0x000fe400000010ff */
[----:B------:R-:W-:-:S07]  /*1d990*/  F2FP.BF16.F32.PACK_AB R155, RZ, R155 ;  /* 0x0000009bff9b723e */ /* 0x000fce00000010ff */
[----:B------:R0:W-:Y:S01]  /*1d9a0*/  @P6 STG.E.U16 desc[UR46][R18.64+0x82], R153 ;  /* 0x0000829912006986 */ /* 0x0001e2000c10152e */
[----:B------:R-:W-:-:S03]  /*1d9b0*/  ISETP.GT.AND P6, PT, R3, 0x40, PT ;  /* 0x000000400300780c */ /* 0x000fc60003fc4270 */
[----:B------:R0:W-:Y:S01]  /*1d9c0*/  @P5 STG.E.U16 desc[UR46][R22.64+0x82], R155 ;  /* 0x0000829b16005986 */ /* 0x0001e2000c10152e */
[C---:B------:R-:W-:Y:S02]  /*1d9d0*/  ISETP.GT.AND P6, PT, R0.reuse, 0x188, P6 ;  /* 0x000001880000780c */ /* 0x040fe400037c4270 */
[----:B------:R-:W-:Y:S01]  /*1d9e0*/  ISETP.GT.AND P5, PT, R0, 0x180, P4 ;  /* 0x000001800000780c */ /* 0x000fe200027a4270 */
[-C--:B------:R-:W-:Y:S01]  /*1d9f0*/  FMUL R154, R154, R2.reuse ;  /* 0x000000029a9a7220 */ /* 0x080fe20000400000 */
[----:B------:R-:W-:-:S04]  /*1da00*/  FMUL R156, R156, R2 ;  /* 0x000000029c9c7220 */ /* 0x000fc80000400000 */
[----:B------:R-:W-:Y:S02]  /*1da10*/  F2FP.BF16.F32.PACK_AB R154, RZ, R154 ;  /* 0x0000009aff9a723e */ /* 0x000fe400000010ff */
[----:B------:R-:W-:-:S03]  /*1da20*/  F2FP.BF16.F32.PACK_AB R156, RZ, R156 ;  /* 0x0000009cff9c723e */ /* 0x000fc600000010ff */
[----:B------:R0:W-:Y:S01]  /*1da30*/  @P6 STG.E.U16 desc[UR46][R22.64+0x80], R154 ;  /* 0x0000809a16006986 */ /* 0x0001e2000c10152e */
[----:B------:R-:W-:-:S03]  /*1da40*/  ISETP.GT.AND P4, PT, R0, 0x188, P4 ;  /* 0x000001880000780c */ /* 0x000fc60002784270 */
[----:B------:R0:W-:Y:S01]  /*1da50*/  @P5 STG.E.U16 desc[UR46][R18.64+0x90], R156 ;  /* 0x0000909c12005986 */ /* 0x0001e2000c10152e */
[----:B------:R-:W-:Y:S01]  /*1da60*/  ISETP.GT.AND P5, PT, R0, 0x180, P3 ;  /* 0x000001800000780c */ /* 0x000fe20001fa4270 */
[-C--:B------:R-:W-:Y:S01]  /*1da70*/  FMUL R157, R157, R2.reuse ;  /* 0x000000029d9d7220 */ /* 0x080fe20000400000 */
[----:B------:R-:W-:-:S04]  /*1da80*/  FMUL R158, R158, R2 ;  /* 0x000000029e9e7220 */ /* 0x000fc80000400000 */
[----:B------:R-:W-:Y:S02]  /*1da90*/  F2FP.BF16.F32.PACK_AB R157, RZ, R157 ;  /* 0x0000009dff9d723e */ /* 0x000fe400000010ff */
[----:B------:R-:W-:Y:S02]  /*1daa0*/  F2FP.BF16.F32.PACK_AB R158, RZ, R158 ;  /* 0x0000009eff9e723e */ /* 0x000fe400000010ff */
[----:B------:R-:W-:-:S03]  /*1dab0*/  ISETP.GT.AND P3, PT, R0, 0x188, P3 ;  /* 0x000001880000780c */ /* 0x000fc60001f64270 */
[----:B------:R0:W-:Y:S01]  /*1dac0*/  @P5 STG.E.U16 desc[UR46][R18.64+0x92], R157 ;  /* 0x0000929d12005986 */ /* 0x0001e2000c10152e */
[----:B------:R-:W-:-:S03]  /*1dad0*/  FMUL R159, R159, R2 ;  /* 0x000000029f9f7220 */ /* 0x000fc60000400000 */
[----:B------:R0:W-:Y:S01]  /*1dae0*/  @P4 STG.E.U16 desc[UR46][R22.64+0x90], R158 ;  /* 0x0000909e16004986 */ /* 0x0001e2000c10152e */
[----:B------:R-:W-:Y:S01]  /*1daf0*/  ISETP.GT.AND P4, PT, R0, 0x180, P2 ;  /* 0x000001800000780c */ /* 0x000fe20001784270 */
[----:B------:R-:W-:Y:S01]  /*1db00*/  FMUL R160, R160, R2 ;  /* 0x00000002a0a07220 */ /* 0x000fe20000400000 */
[----:B------:R-:W-:Y:S02]  /*1db10*/  F2FP.BF16.F32.PACK_AB R159, RZ, R159 ;  /* 0x0000009fff9f723e */ /* 0x000fe400000010ff */
[C---:B------:R-:W-:Y:S02]  /*1db20*/  ISETP.GT.AND P5, PT, R0.reuse, 0x180, P0 ;  /* 0x000001800000780c */ /* 0x040fe400007a4270 */
[----:B------:R-:W-:Y:S02]  /*1db30*/  F2FP.BF16.F32.PACK_AB R160, RZ, R160 ;  /* 0x000000a0ffa0723e */ /* 0x000fe400000010ff */
[----:B------:R-:W-:Y:S01]  /*1db40*/  ISETP.GT.AND P2, PT, R0, 0x188, P2 ;  /* 0x000001880000780c */ /* 0x000fe20001744270 */
[-C--:B------:R-:W-:Y:S01]  /*1db50*/  FMUL R161, R161, R2.reuse ;  /* 0x00000002a1a17220 */ /* 0x080fe20000400000 */
[----:B------:R-:W-:Y:S01]  /*1db60*/  ISETP.GT.AND P6, PT, R3, 0x59, PT ;  /* 0x000000590300780c */ /* 0x000fe20003fc4270 */
[----:B------:R-:W-:Y:S01]  /*1db70*/  FMUL R162, R162, R2 ;  /* 0x00000002a2a27220 */ /* 0x000fe20000400000 */
[----:B------:R0:W-:Y:S01]  /*1db80*/  @P3 STG.E.U16 desc[UR46][R22.64+0x92], R159 ;  /* 0x0000929f16003986 */ /* 0x0001e2000c10152e */
[----:B------:R-:W-:-:S02]  /*1db90*/  ISETP.GT.AND P0, PT, R0, 0x188, P0 ;  /* 0x000001880000780c */ /* 0x000fc40000704270 */
[C---:B------:R-:W-:Y:S01]  /*1dba0*/  ISETP.GT.AND P3, PT, R0.reuse, 0x180, P1 ;  /* 0x000001800000780c */ /* 0x040fe20000f64270 */
[----:B------:R0:W-:Y:S01]  /*1dbb0*/  @P4 STG.E.U16 desc[UR46][R18.64+0xa0], R160 ;  /* 0x0000a0a012004986 */ /* 0x0001e2000c10152e */
[----:B------:R-:W-:Y:S01]  /*1dbc0*/  ISETP.GT.AND P4, PT, R0, 0x180, P6 ;  /* 0x000001800000780c */ /* 0x000fe20003784270 */
[-C--:B------:R-:W-:Y:S01]  /*1dbd0*/  FMUL R163, R163, R2.reuse ;  /* 0x00000002a3a37220 */ /* 0x080fe20000400000 */
[----:B------:R-:W-:Y:S01]  /*1dbe0*/  F2FP.BF16.F32.PACK_AB R161, RZ, R161 ;  /* 0x000000a1ffa1723e */ /* 0x000fe200000010ff */
[----:B------:R-:W-:Y:S01]  /*1dbf0*/  FMUL R164, R164, R2 ;  /* 0x00000002a4a47220 */ /* 0x000fe20000400000 */
[----:B------:R-:W-:Y:S01]  /*1dc00*/  F2FP.BF16.F32.PACK_AB R162, RZ, R162 ;  /* 0x000000a2ffa2723e */ /* 0x000fe200000010ff */
[----:B------:R-:W-:Y:S01]  /*1dc10*/  FMUL R165, R165, R2 ;  /* 0x00000002a5a57220 */ /* 0x000fe20000400000 */
[----:B------:R-:W-:Y:S01]  /*1dc20*/  F2FP.BF16.F32.PACK_AB R163, RZ, R163 ;  /* 0x000000a3ffa3723e */ /* 0x000fe200000010ff */
[----:B------:R0:W-:Y:S01]  /*1dc30*/  @P5 STG.E.U16 desc[UR46][R18.64+0xa2], R161 ;  /* 0x0000a2a112005986 */ /* 0x0001e2000c10152e */
[----:B------:R-:W-:-:S02]  /*1dc40*/  F2FP.BF16.F32.PACK_AB R164, RZ, R164 ;  /* 0x000000a4ffa4723e */ /* 0x000fc400000010ff */
[----:B------:R-:W-:Y:S01]  /*1dc50*/  F2FP.BF16.F32.PACK_AB R165, RZ, R165 ;  /* 0x000000a5ffa5723e */ /* 0x000fe200000010ff */
[----:B------:R0:W-:Y:S01]  /*1dc60*/  @P2 STG.E.U16 desc[UR46][R22.64+0xa0], R162 ;  /* 0x0000a0a216002986 */ /* 0x0001e2000c10152e */
[----:B------:R-:W-:Y:S02]  /*1dc70*/  ISETP.GT.AND P1, PT, R0, 0x188, P1 ;  /* 0x000001880000780c */ /* 0x000fe40000f24270 */
[C---:B------:R-:W-:Y:S02]  /*1dc80*/  ISETP.GT.AND P2, PT, R3.reuse, 0x59, PT ;  /* 0x000000590300780c */ /* 0x040fe40003f44270 */
[C---:B------:R-:W-:Y:S02]  /*1dc90*/  ISETP.GT.AND P6, PT, R3.reuse, 0x60, PT ;  /* 0x000000600300780c */ /* 0x040fe40003fc4270 */
[----:B------:R-:W-:Y:S01]  /*1dca0*/  ISETP.GT.AND P5, PT, R3, 0x61, PT ;  /* 0x000000610300780c */ /* 0x000fe20003fa4270 */
[----:B------:R-:W-:Y:S01]  /*1dcb0*/  FMUL R166, R166, R2 ;  /* 0x00000002a6a67220 */ /* 0x000fe20000400000 */
[----:B------:R0:W-:Y:S01]  /*1dcc0*/  @P0 STG.E.U16 desc[UR46][R22.64+0xa2], R163 ;  /* 0x0000a2a316000986 */ /* 0x0001e2000c10152e */
[----:B------:R-:W-:-:S02]  /*1dcd0*/  ISETP.GT.AND P0, PT, R0, 0x188, P2 ;  /* 0x000001880000780c */ /* 0x000fc40001704270 */
[C---:B------:R-:W-:Y:S01]  /*1dce0*/  ISETP.GT.AND P2, PT, R0.reuse, RZ, P6 ;  /* 0x000000ff0000720c */ /* 0x040fe20003744270 */
[----:B------:R0:W-:Y:S01]  /*1dcf0*/  @P3 STG.E.U16 desc[UR46][R18.64+0xb0], R164 ;  /* 0x0000b0a412003986 */ /* 0x0001e2000c10152e */
[C---:B------:R-:W-:Y:S01]  /*1dd00*/  ISETP.GT.AND P3, PT, R0.reuse, RZ, P5 ;  /* 0x000000ff0000720c */ /* 0x040fe20002f64270 */
[-C--:B------:R-:W-:Y:S02]  /*1dd10*/  FMUL R167, R167, R2.reuse ;  /* 0x00000002a7a77220 */ /* 0x080fe40000400000 */
[----:B------:R0:W-:Y:S01]  /*1dd20*/  @P4 STG.E.U16 desc[UR46][R18.64+0xb2], R165 ;  /* 0x0000b2a512004986 */ /* 0x0001e2000c10152e */
[----:B------:R-:W-:Y:S01]  /*1dd30*/  ISETP.GT.AND P4, PT, R0, 0x8, P6 ;  /* 0x000000080000780c */ /* 0x000fe20003784270 */
[----:B------:R-:W-:Y:S01]  /*1dd40*/  FMUL R136, R136, R2 ;  /* 0x0000000288887220 */ /* 0x000fe20000400000 */
[----:B------:R-:W-:Y:S01]  /*1dd50*/  F2FP.BF16.F32.PACK_AB R166, RZ, R166 ;  /* 0x000000a6ffa6723e */ /* 0x000fe200000010ff */
[-C--:B------:R-:W-:Y:S01]  /*1dd60*/  FMUL R137, R137, R2.reuse ;  /* 0x0000000289897220 */ /* 0x080fe20000400000 */
[----:B------:R-:W-:Y:S01]  /*1dd70*/  FMUL R138, R138, R2 ;  /* 0x000000028a8a7220 */ /* 0x000fe20000400000 */
[----:B------:R-:W-:-:S02]  /*1dd80*/  F2FP.BF16.F32.PACK_AB R167, RZ, R167 ;  /* 0x000000a7ffa7723e */ /* 0x000fc400000010ff */
[----:B------:R0:W-:Y:S01]  /*1dd90*/  @P1 STG.E.U16 desc[UR46][R22.64+0xb0], R166 ;  /* 0x0000b0a616001986 */ /* 0x0001e2000c10152e */
[----:B------:R-:W-:Y:S02]  /*1dda0*/  F2FP.BF16.F32.PACK_AB R136, RZ, R136 ;  /* 0x00000088ff88723e */ /* 0x000fe400000010ff */
[----:B------:R-:W-:Y:S02]  /*1ddb0*/  F2FP.BF16.F32.PACK_AB R137, RZ, R137 ;  /* 0x00000089ff89723e */ /* 0x000fe400000010ff */
[----:B------:R-:W-:Y:S02]  /*1ddc0*/  F2FP.BF16.F32.PACK_AB R138, RZ, R138 ;  /* 0x0000008aff8a723e */ /* 0x000fe400000010ff */
[----:B------:R-:W-:Y:S01]  /*1ddd0*/  ISETP.GT.AND P1, PT, R0, 0x8, P5 ;  /* 0x000000080000780c */ /* 0x000fe20002f24270 */
[----:B------:R-:W-:Y:S01]  /*1dde0*/  FMUL R139, R139, R2 ;  /* 0x000000028b8b7220 */ /* 0x000fe20000400000 */
[----:B------:R0:W-:Y:S04]  /*1ddf0*/  @P0 STG.E.U16 desc[UR46][R22.64+0xb2], R167 ;  /* 0x0000b2a716000986 */ /* 0x0001e8000c10152e */
[----:B------:R0:W-:Y:S04]  /*1de00*/  @P2 STG.E.U16 desc[UR46][R12.64+0xc0], R136 ;  /* 0x0000c0880c002986 */ /* 0x0001e8000c10152e */
[----:B------:R0:W-:Y:S01]  /*1de10*/  @P3 STG.E.U16 desc[UR46][R12.64+0xc2], R137 ;  /* 0x0000c2890c003986 */ /* 0x0001e2000c10152e */
[----:B------:R-:W-:-:S03]  /*1de20*/  ISETP.GT.AND P3, PT, R3, 0x69, PT ;  /* 0x000000690300780c */ /* 0x000fc60003f64270 */
[----:B------:R0:W-:Y:S01]  /*1de30*/  @P4 STG.E.U16 desc[UR46][R14.64+0xc0], R138 ;  /* 0x0000c08a0e004986 */ /* 0x0001e2000c10152e */
[----:B------:R-:W-:Y:S02]  /*1de40*/  ISETP.GT.AND P4, PT, R3, 0x68, PT ;  /* 0x000000680300780c */ /* 0x000fe40003f84270 */
[----:B------:R-:W-:Y:S02]  /*1de50*/  F2FP.BF16.F32.PACK_AB R139, RZ, R139 ;  /* 0x0000008bff8b723e */ /* 0x000fe400000010ff */
        /* <DEDUP_REMOVED lines=9> */
[----:B------:R-:W-:Y:S01]  /*1def0*/  F2FP.BF16.F32.PACK_AB R142, RZ, R142 ;  /* 0x0000008eff8e723e */ /* 0x000fe200000010ff */
        /* <DEDUP_REMOVED lines=205> */
[----:B------:R-:W-:Y:S01]  /*1ebd0*/  FMUL R94, R94, R2 ;  /* 0x000000025e5e7220 */ /* 0x000fe20000400000 */
[----:B------:R-:W-:-:S03]  /*1ebe0*/  ISETP.GT.AND P3, PT, R0, 0x188, P3 ;  /* 0x000001880000780c */ /* 0x000fc60001f64270 */
[----:B------:R-:W-:Y:S02]  /*1ebf0*/  F2FP.BF16.F32.PACK_AB R93, RZ, R93 ;  /* 0x0000005dff5d723e */ /* 0x000fe400000010ff */
[----:B------:R-:W-:Y:S01]  /*1ec00*/  F2FP.BF16.F32.PACK_AB R94, RZ, R94 ;  /* 0x0000005eff5e723e */ /* 0x000fe200000010ff */
[----:B------:R-:W-:-:S04]  /*1ec10*/  FMUL R95, R95, R2 ;  /* 0x000000025f5f7220 */ /* 0x000fc80000400000 */
[----:B------:R0:W-:Y:S04]  /*1ec20*/  @P5 STG.E.U16 desc[UR46][R18.64+0xd2], R93 ;  /* 0x0000d25d12005986 */ /* 0x0001e8000c10152e */
[----:B------:R0:W-:Y:S01]  /*1ec30*/  @P4 STG.E.U16 desc[UR46][R22.64+0xd0], R94 ;  /* 0x0000d05e16004986 */ /* 0x0001e2000c10152e */
[----:B------:R-:W-:Y:S01]  /*1ec40*/  ISETP.GT.AND P4, PT, R0, 0x180, P2 ;  /* 0x000001800000780c */ /* 0x000fe20001784270 */
[-C--:B------:R-:W-:Y:S01]  /*1ec50*/  FMUL R96, R96, R2.reuse ;  /* 0x0000000260607220 */ /* 0x080fe20000400000 */
[----:B------:R-:W-:Y:S02]  /*1ec60*/  F2FP.BF16.F32.PACK_AB R95, RZ, R95 ;  /* 0x0000005fff5f723e */ /* 0x000fe400000010ff */
[C---:B------:R-:W-:Y:S02]  /*1ec70*/  ISETP.GT.AND P5, PT, R0.reuse, 0x180, P0 ;  /* 0x000001800000780c */ /* 0x040fe400007a4270 */
[----:B------:R-:W-:Y:S01]  /*1ec80*/  ISETP.GT.AND P2, PT, R0, 0x188, P2 ;  /* 0x000001880000780c */ /* 0x000fe20001744270 */
[----:B------:R-:W-:Y:S01]  /*1ec90*/  FMUL R97, R97, R2 ;  /* 0x0000000261617220 */ /* 0x000fe20000400000 */
[----:B------:R-:W-:Y:S01]  /*1eca0*/  F2FP.BF16.F32.PACK_AB R96, RZ, R96 ;  /* 0x00000060ff60723e */ /* 0x000fe200000010ff */
[----:B------:R-:W-:Y:S01]  /*1ecb0*/  FMUL R98, R98, R2 ;  /* 0x0000000262627220 */ /* 0x000fe20000400000 */
[----:B------:R0:W-:Y:S01]  /*1ecc0*/  @P3 STG.E.U16 desc[UR46][R22.64+0xd2], R95 ;  /* 0x0000d25f16003986 */ /* 0x0001e2000c10152e */
[----:B------:R-:W-:-:S02]  /*1ecd0*/  ISETP.GT.AND P0, PT, R0, 0x188, P0 ;  /* 0x000001880000780c */ /* 0x000fc40000704270 */
[----:B------:R-:W-:Y:S02]  /*1ece0*/  ISETP.GT.AND P6, PT, R3, 0x79, PT ;  /* 0x000000790300780c */ /* 0x000fe40003fc4270 */
[----:B------:R-:W-:Y:S01]  /*1ecf0*/  ISETP.GT.AND P3, PT, R0, 0x180, P1 ;  /* 0x000001800000780c */ /* 0x000fe20000f64270 */
[-C--:B------:R-:W-:Y:S01]  /*1ed00*/  FMUL R99, R99, R2.reuse ;  /* 0x0000000263637220 */ /* 0x080fe20000400000 */
[----:B------:R-:W-:Y:S01]  /*1ed10*/  F2FP.BF16.F32.PACK_AB R97, RZ, R97 ;  /* 0x00000061ff61723e */ /* 0x000fe200000010ff */
[----:B------:R-:W-:Y:S01]  /*1ed20*/  FMUL R100, R100, R2 ;  /* 0x0000000264647220 */ /* 0x000fe20000400000 */
[----:B------:R0:W-:Y:S01]  /*1ed30*/  @P4 STG.E.U16 desc[UR46][R18.64+0xe0], R96 ;  /* 0x0000e06012004986 */ /* 0x0001e2000c10152e */
[----:B------:R-:W-:Y:S02]  /*1ed40*/  F2FP.BF16.F32.PACK_AB R98, RZ, R98 ;  /* 0x00000062ff62723e */ /* 0x000fe400000010ff */
[C---:B------:R-:W-:Y:S02]  /*1ed50*/  ISETP.GT.AND P4, PT, R0.reuse, 0x180, P6 ;  /* 0x000001800000780c */ /* 0x040fe40003784270 */
[----:B------:R-:W-:Y:S01]  /*1ed60*/  ISETP.GT.AND P1, PT, R0, 0x188, P1 ;  /* 0x000001880000780c */ /* 0x000fe20000f24270 */
[-C--:B------:R-:W-:Y:S01]  /*1ed70*/  FMUL R101, R101, R2.reuse ;  /* 0x0000000265657220 */ /* 0x080fe20000400000 */
[----:B------:R0:W-:Y:S01]  /*1ed80*/  @P5 STG.E.U16 desc[UR46][R18.64+0xe2], R97 ;  /* 0x0000e26112005986 */ /* 0x0001e2000c10152e */
[----:B------:R-:W-:Y:S01]  /*1ed90*/  F2FP.BF16.F32.PACK_AB R99, RZ, R99 ;  /* 0x00000063ff63723e */ /* 0x000fe200000010ff */
[----:B------:R-:W-:Y:S01]  /*1eda0*/  FMUL R102, R102, R2 ;  /* 0x0000000266667220 */ /* 0x000fe20000400000 */
[----:B------:R-:W-:Y:S01]  /*1edb0*/  F2FP.BF16.F32.PACK_AB R100, RZ, R100 ;  /* 0x00000064ff64723e */ /* 0x000fe200000010ff */
[----:B------:R0:W-:Y:S01]  /*1edc0*/  @P2 STG.E.U16 desc[UR46][R22.64+0xe0], R98 ;  /* 0x0000e06216002986 */ /* 0x0001e2000c10152e */
[----:B------:R-:W-:-:S02]  /*1edd0*/  ISETP.GT.AND P2, PT, R3, 0x79, PT ;  /* 0x000000790300780c */ /* 0x000fc40003f44270 */
[C---:B------:R-:W-:Y:S01]  /*1ede0*/  ISETP.GT.AND P6, PT, R3.reuse, 0x81, PT ;  /* 0x000000810300780c */ /* 0x040fe20003fc4270 */
[----:B------:R0:W-:Y:S01]  /*1edf0*/  @P0 STG.E.U16 desc[UR46][R22.64+0xe2], R99 ;  /* 0x0000e26316000986 */ /* 0x0001e2000c10152e */
[----:B------:R-:W-:Y:S02]  /*1ee00*/  F2FP.BF16.F32.PACK_AB R101, RZ, R101 ;  /* 0x00000065ff65723e */ /* 0x000fe400000010ff */
[----:B------:R-:W-:Y:S01]  /*1ee10*/  F2FP.BF16.F32.PACK_AB R102, RZ, R102 ;  /* 0x00000066ff66723e */ /* 0x000fe200000010ff */
[----:B------:R0:W-:Y:S01]  /*1ee20*/  @P3 STG.E.U16 desc[UR46][R18.64+0xf0], R100 ;  /* 0x0000f06412003986 */ /* 0x0001e2000c10152e */
[C---:B------:R-:W-:Y:S02]  /*1ee30*/  ISETP.GT.AND P0, PT, R0.reuse, 0x188, P2 ;  /* 0x000001880000780c */ /* 0x040fe40001704270 */
[----:B------:R-:W-:Y:S02]  /*1ee40*/  ISETP.GT.AND P5, PT, R3, 0x80, PT ;  /* 0x000000800300780c */ /* 0x000fe40003fa4270 */
[C---:B------:R-:W-:Y:S01]  /*1ee50*/  ISETP.GT.AND P3, PT, R0.reuse, RZ, P6 ;  /* 0x000000ff0000720c */ /* 0x040fe20003764270 */
[-C--:B------:R-:W-:Y:S01]  /*1ee60*/  FMUL R103, R103, R2.reuse ;  /* 0x0000000267677220 */ /* 0x080fe20000400000 */
[----:B------:R0:W-:Y:S01]  /*1ee70*/  @P4 STG.E.U16 desc[UR46][R18.64+0xf2], R101 ;  /* 0x0000f26512004986 */ /* 0x0001e2000c10152e */
[----:B------:R-:W-:Y:S01]  /*1ee80*/  FMUL R73, R73, R2 ;  /* 0x0000000249497220 */ /* 0x000fe20000400000 */
[----:B------:R-:W-:-:S02]  /*1ee90*/  ISETP.GT.AND P2, PT, R0, RZ, P5 ;  /* 0x000000ff0000720c */ /* 0x000fc40002f44270 */
[----:B------:R0:W-:Y:S01]  /*1eea0*/  @P1 STG.E.U16 desc[UR46][R22.64+0xf0], R102 ;  /* 0x0000f06616001986 */ /* 0x0001e2000c10152e */
[----:B------:R-:W-:Y:S01]  /*1eeb0*/  ISETP.GT.AND P1, PT, R0, 0x8, P6 ;  /* 0x000000080000780c */ /* 0x000fe20003724270 */
[-C--:B------:R-:W-:Y:S01]  /*1eec0*/  FMUL R72, R72, R2.reuse ;  /* 0x0000000248487220 */ /* 0x080fe20000400000 */
[----:B------:R-:W-:Y:S01]  /*1eed0*/  F2FP.BF16.F32.PACK_AB R103, RZ, R103 ;  /* 0x00000067ff67723e */ /* 0x000fe200000010ff */
[----:B------:R-:W-:Y:S01]  /*1eee0*/  FMUL R75, R75, R2 ;  /* 0x000000024b4b7220 */ /* 0x000fe20000400000 */
[----:B------:R-:W-:Y:S02]  /*1eef0*/  F2FP.BF16.F32.PACK_AB R73, RZ, R73 ;  /* 0x00000049ff49723e */ /* 0x000fe400000010ff */
[----:B------:R-:W-:Y:S01]  /*1ef00*/  ISETP.GT.AND P4, PT, R0, 0x8, P5 ;  /* 0x000000080000780c */ /* 0x000fe20002f84270 */
[----:B------:R0:W-:Y:S01]  /*1ef10*/  @P0 STG.E.U16 desc[UR46][R22.64+0xf2], R103 ;  /* 0x0000f26716000986 */ /* 0x0001e2000c10152e */
[----:B------:R-:W-:Y:S02]  /*1ef20*/  ISETP.GT.AND P5, PT, R3, 0x88, PT ;  /* 0x000000880300780c */ /* 0x000fe40003fa4270 */
[----:B------:R-:W-:Y:S01]  /*1ef30*/  F2FP.BF16.F32.PACK_AB R72, RZ, R72 ;  /* 0x00000048ff48723e */ /* 0x000fe200000010ff */
[----:B------:R0:W-:Y:S01]  /*1ef40*/  @P3 STG.E.U16 desc[UR46][R12.64+0x102], R73 ;  /* 0x000102490c003986 */ /* 0x0001e2000c10152e */
[----:B------:R-:W-:-:S02]  /*1ef50*/  F2FP.BF16.F32.PACK_AB R75, RZ, R75 ;  /* 0x0000004bff4b723e */ /* 0x000fc400000010ff */
[----:B------:R-:W-:Y:S02]  /*1ef60*/  ISETP.GT.AND P3, PT, R3, 0x89, PT ;  /* 0x000000890300780c */ /* 0x000fe40003f64270 */
[----:B------:R-:W-:Y:S01]  /*1ef70*/  ISETP.GT.AND P0, PT, R0, RZ, P5 ;  /* 0x000000ff0000720c */ /* 0x000fe20002f04270 */
[-C--:B------:R-:W-:Y:S01]  /*1ef80*/  FMUL R74, R74, R2.reuse ;  /* 0x000000024a4a7220 */ /* 0x080fe20000400000 */
[----:B------:R0:W-:Y:S01]  /*1ef90*/  @P2 STG.E.U16 desc[UR46][R12.64+0x100], R72 ;  /* 0x000100480c002986 */ /* 0x0001e2000c10152e */
[-C--:B------:R-:W-:Y:S01]  /*1efa0*/  FMUL R76, R76, R2.reuse ;  /* 0x000000024c4c7220 */ /* 0x080fe20000400000 */
[C---:B------:R-:W-:Y:S02]  /*1efb0*/  ISETP.GT.AND P2, PT, R0.reuse, RZ, P3 ;  /* 0x000000ff0000720c */ /* 0x040fe40001f44270 */
[----:B------:R0:W-:Y:S01]  /*1efc0*/  @P1 STG.E.U16 desc[UR46][R14.64+0x102], R75 ;  /* 0x0001024b0e001986 */ /* 0x0001e2000c10152e */
[----:B------:R-:W-:Y:S01]  /*1efd0*/  ISETP.GT.AND P1, PT, R0, 0x8, P5 ;  /* 0x000000080000780c */ /* 0x000fe20002f24270 */
[----:B------:R-:W-:Y:S01]  /*1efe0*/  FMUL R77, R77, R2 ;  /* 0x000000024d4d7220 */ /* 0x000fe20000400000 */
[----:B------:R-:W-:Y:S01]  /*1eff0*/  F2FP.BF16.F32.PACK_AB R74, RZ, R74 ;  /* 0x0000004aff4a723e */ /* 0x000fe200000010ff */
[----:B------:R-:W-:Y:S01]  /*1f000*/  FMUL R78, R78, R2 ;  /* 0x000000024e4e7220 */ /* 0x000fe20000400000 */
[----:B------:R-:W-:-:S02]  /*1f010*/  F2FP.BF16.F32.PACK_AB R76, RZ, R76 ;  /* 0x0000004cff4c723e */ /* 0x000fc400000010ff */
[----:B------:R-:W-:Y:S01]  /*1f020*/  F2FP.BF16.F32.PACK_AB R77, RZ, R77 ;  /* 0x0000004dff4d723e */ /* 0x000fe200000010ff */
[----:B------:R0:W-:Y:S01]  /*1f030*/  @P4 STG.E.U16 desc[UR46][R14.64+0x100], R74 ;  /* 0x0001004a0e004986 */ /* 0x0001e2000c10152e */
[----:B------:R-:W-:-:S03]  /*1f040*/  F2FP.BF16.F32.PACK_AB R78, RZ, R78 ;  /* 0x0000004eff4e723e */ /* 0x000fc600000010ff */
[----:B------:R0:W-:Y:S01]  /*1f050*/  @P0 STG.E.U16 desc[UR46][R12.64+0x110], R76 ;  /* 0x0001104c0c000986 */ /* 0x0001e2000c10152e */
[----:B------:R-:W-:-:S03]  /*1f060*/  ISETP.GT.AND P0, PT, R3, 0x90, PT ;  /* 0x000000900300780c */ /* 0x000fc60003f04270 */
[----:B------:R0:W-:Y:S01]  /*1f070*/  @P2 STG.E.U16 desc[UR46][R12.64+0x112], R77 ;  /* 0x0001124d0c002986 */ /* 0x0001e2000c10152e */
[----:B------:R-:W-:-:S03]  /*1f080*/  ISETP.GT.AND P2, PT, R0, 0x8, P3 ;  /* 0x000000080000780c */ /* 0x000fc60001f44270 */
[----:B------:R0:W-:Y:S01]  /*1f090*/  @P1 STG.E.U16 desc[UR46][R14.64+0x110], R78 ;  /* 0x0001104e0e001986 */ /* 0x0001e2000c10152e */
[----:B------:R-:W-:Y:S01]  /*1f0a0*/  ISETP.GT.AND P1, PT, R0, RZ, P0 ;  /* 0x000000ff0000720c */ /* 0x000fe20000724270 */
[-C--:B------:R-:W-:Y:S01]  /*1f0b0*/  FMUL R79, R79, R2.reuse ;  /* 0x000000024f4f7220 */ /* 0x080fe20000400000 */
[----:B------:R-:W-:Y:S01]  /*1f0c0*/  FMUL R80, R80, R2 ;  /* 0x0000000250507220 */ /* 0x000fe20000400000 */
[----:B------:R-:W-:-:S03]  /*1f0d0*/  ISETP.GT.AND P4, PT, R3, 0x91, PT ;  /* 0x000000910300780c */ /* 0x000fc60003f84270 */
[----:B------:R-:W-:Y:S02]  /*1f0e0*/  F2FP.BF16.F32.PACK_AB R79, RZ, R79 ;  /* 0x0000004fff4f723e */ /* 0x000fe400000010ff */
[----:B------:R-:W-:-:S03]  /*1f0f0*/  F2FP.BF16.F32.PACK_AB R80, RZ, R80 ;  /* 0x00000050ff50723e */ /* 0x000fc600000010ff */
[----:B------:R0:W-:Y:S04]  /*1f100*/  @P2 STG.E.U16 desc[UR46][R14.64+0x112], R79 ;  /* 0x0001124f0e002986 */ /* 0x0001e8000c10152e */
[----:B------:R0:W-:Y:S01]  /*1f110*/  @P1 STG.E.U16 desc[UR46][R12.64+0x120], R80 ;  /* 0x000120500c001986 */ /* 0x0001e2000c10152e */
[----:B------:R-:W-:Y:S01]  /*1f120*/  ISETP.GT.AND P1, PT, R0, RZ, P4 ;  /* 0x000000ff0000720c */ /* 0x000fe20002724270 */
[----:B------:R-:W-:-:S05]  /*1f130*/  FMUL R81, R81, R2 ;  /* 0x0000000251517220 */ /* 0x000fca0000400000 */
[----:B------:R-:W-:Y:S01]  /*1f140*/  F2FP.BF16.F32.PACK_AB R81, RZ, R81 ;  /* 0x00000051ff51723e */ /* 0x000fe200000010ff */
[----:B------:R-:W-:-:S06]  /*1f150*/  FMUL R82, R82, R2 ;  /* 0x0000000252527220 */ /* 0x000fcc0000400000 */
[----:B------:R0:W-:Y:S01]  /*1f160*/  @P1 STG.E.U16 desc[UR46][R12.64+0x122], R81 ;  /* 0x000122510c001986 */ /* 0x0001e2000c10152e */
[----:B------:R-:W-:Y:S02]  /*1f170*/  ISETP.GT.AND P1, PT, R0, 0x8, P0 ;  /* 0x000000080000780c */ /* 0x000fe40000724270 */
[----:B------:R-:W-:Y:S01]  /*1f180*/  F2FP.BF16.F32.PACK_AB R82, RZ, R82 ;  /* 0x00000052ff52723e */ /* 0x000fe200000010ff */
[----:B------:R-:W-:-:S10]  /*1f190*/  FMUL R83, R83, R2 ;  /* 0x0000000253537220 */ /* 0x000fd40000400000 */
[----:B------:R0:W-:Y:S01]  /*1f1a0*/  @P1 STG.E.U16 desc[UR46][R14.64+0x120], R82 ;  /* 0x000120520e001986 */ /* 0x0001e2000c10152e */
[----:B------:R-:W-:Y:S02]  /*1f1b0*/  ISETP.GT.AND P1, PT, R0, 0x8, P4 ;  /* 0x000000080000780c */ /* 0x000fe40002724270 */
[----:B------:R-:W-:Y:S02]  /*1f1c0*/  F2FP.BF16.F32.PACK_AB R83, RZ, R83 ;  /* 0x00000053ff53723e */ /* 0x000fe400000010ff */
[----:B------:R-:W-:Y:S01]  /*1f1d0*/  ISETP.GT.AND P2, PT, R3, 0x98, PT ;  /* 0x000000980300780c */ /* 0x000fe20003f44270 */
[----:B------:R-:W-:-:S08]  /*1f1e0*/  FMUL R84, R84, R2 ;  /* 0x0000000254547220 */ /* 0x000fd00000400000 */
[----:B------:R0:W-:Y:S01]  /*1f1f0*/  @P1 STG.E.U16 desc[UR46][R14.64+0x122], R83 ;  /* 0x000122530e001986 */ /* 0x0001e2000c10152e */
        /* <DEDUP_REMOVED lines=177> */
[C---:B------:R-:W-:Y:S02]  /*1fd10*/  ISETP.GT.AND P6, PT, R0.reuse, 0x180, P3 ;  /* 0x000001800000780c */ /* 0x040fe40001fc4270 */
[----:B------:R-:W-:Y:S02]  /*1fd20*/  F2FP.BF16.F32.PACK_AB R29, RZ, R29 ;  /* 0x0000001dff1d723e */ /* 0x000fe400000010ff */
[----:B------:R-:W-:Y:S01]  /*1fd30*/  ISETP.GT.AND P5, PT, R0, 0x188, P5 ;  /* 0x000001880000780c */ /* 0x000fe20002fa4270 */
[-C--:B------:R-:W-:Y:S01]  /*1fd40*/  FMUL R30, R30, R2.reuse ;  /* 0x000000021e1e7220 */ /* 0x080fe20000400000 */
[----:B------:R-:W-:Y:S01]  /*1fd50*/  ISETP.GT.AND P3, PT, R0, 0x188, P3 ;  /* 0x000001880000780c */ /* 0x000fe20001f64270 */
[-C--:B------:R-:W-:Y:S01]  /*1fd60*/  FMUL R31, R31, R2.reuse ;  /* 0x000000021f1f7220 */ /* 0x080fe20000400000 */
[----:B------:R-:W-:-:S05]  /*1fd70*/  FMUL R32, R32, R2 ;  /* 0x0000000220207220 */ /* 0x000fca0000400000 */
[----:B------:R0:W-:Y:S01]  /*1fd80*/  @P6 STG.E.U16 desc[UR46][R18.64+0x112], R29 ;  /* 0x0001121d12006986 */ /* 0x0001e2000c10152e */
[C---:B------:R-:W-:Y:S02]  /*1fd90*/  ISETP.GT.AND P6, PT, R0.reuse, 0x180, P0 ;  /* 0x000001800000780c */ /* 0x040fe400007c4270 */
[----:B------:R-:W-:Y:S02]  /*1fda0*/  F2FP.BF16.F32.PACK_AB R30, RZ, R30 ;  /* 0x0000001eff1e723e */ /* 0x000fe400000010ff */
[----:B------:R-:W-:Y:S02]  /*1fdb0*/  F2FP.BF16.F32.PACK_AB R31, RZ, R31 ;  /* 0x0000001fff1f723e */ /* 0x000fe400000010ff */
[----:B------:R-:W-:Y:S01]  /*1fdc0*/  F2FP.BF16.F32.PACK_AB R32, RZ, R32 ;  /* 0x00000020ff20723e */ /* 0x000fe200000010ff */
[----:B------:R0:W-:Y:S01]  /*1fdd0*/  @P5 STG.E.U16 desc[UR46][R22.64+0x110], R30 ;  /* 0x0001101e16005986 */ /* 0x0001e2000c10152e */
[C---:B------:R-:W-:Y:S02]  /*1fde0*/  ISETP.GT.AND P5, PT, R0.reuse, 0x180, P4 ;  /* 0x000001800000780c */ /* 0x040fe400027a4270 */
[C---:B------:R-:W-:Y:S01]  /*1fdf0*/  ISETP.GT.AND P0, PT, R0.reuse, 0x188, P0 ;  /* 0x000001880000780c */ /* 0x040fe20000704270 */
[----:B------:R0:W-:Y:S01]  /*1fe00*/  @P3 STG.E.U16 desc[UR46][R22.64+0x112], R31 ;  /* 0x0001121f16003986 */ /* 0x0001e2000c10152e */
[C---:B------:R-:W-:Y:S01]  /*1fe10*/  ISETP.GT.AND P4, PT, R0.reuse, 0x188, P4 ;  /* 0x000001880000780c */ /* 0x040fe20002784270 */
[-C--:B------:R-:W-:Y:S01]  /*1fe20*/  FMUL R33, R33, R2.reuse ;  /* 0x0000000221217220 */ /* 0x080fe20000400000 */
[C---:B------:R-:W-:Y:S01]  /*1fe30*/  ISETP.GT.AND P3, PT, R0.reuse, 0x180, P1 ;  /* 0x000001800000780c */ /* 0x040fe20000f64270 */
[----:B------:R0:W-:Y:S01]  /*1fe40*/  @P6 STG.E.U16 desc[UR46][R18.64+0x120], R32 ;  /* 0x0001202012006986 */ /* 0x0001e2000c10152e */
[----:B------:R-:W-:Y:S01]  /*1fe50*/  ISETP.GT.AND P6, PT, R0, 0x180, P2 ;  /* 0x000001800000780c */ /* 0x000fe200017c4270 */
[-C--:B------:R-:W-:Y:S01]  /*1fe60*/  FMUL R34, R34, R2.reuse ;  /* 0x0000000222227220 */ /* 0x080fe20000400000 */
[C---:B------:R-:W-:Y:S01]  /*1fe70*/  ISETP.GT.AND P2, PT, R0.reuse, 0x188, P2 ;  /* 0x000001880000780c */ /* 0x040fe20001744270 */
[-C--:B------:R-:W-:Y:S01]  /*1fe80*/  FMUL R35, R35, R2.reuse ;  /* 0x0000000223237220 */ /* 0x080fe20000400000 */
[----:B------:R-:W-:Y:S01]  /*1fe90*/  ISETP.GT.AND P1, PT, R0, 0x188, P1 ;  /* 0x000001880000780c */ /* 0x000fe20000f24270 */
[-C--:B------:R-:W-:Y:S01]  /*1fea0*/  FMUL R36, R36, R2.reuse ;  /* 0x0000000224247220 */ /* 0x080fe20000400000 */
[-C--:B------:R-:W-:Y:S01]  /*1feb0*/  FMUL R37, R37, R2.reuse ;  /* 0x0000000225257220 */ /* 0x080fe20000400000 */
[-C--:B------:R-:W-:Y:S01]  /*1fec0*/  FMUL R38, R38, R2.reuse ;  /* 0x0000000226267220 */ /* 0x080fe20000400000 */
[----:B------:R-:W-:Y:S01]  /*1fed0*/  FMUL R39, R39, R2 ;  /* 0x0000000227277220 */ /* 0x000fe20000400000 */
[----:B------:R-:W-:-:S02]  /*1fee0*/  F2FP.BF16.F32.PACK_AB R33, RZ, R33 ;  /* 0x00000021ff21723e */ /* 0x000fc400000010ff */
[----:B------:R-:W-:Y:S02]  /*1fef0*/  F2FP.BF16.F32.PACK_AB R34, RZ, R34 ;  /* 0x00000022ff22723e */ /* 0x000fe400000010ff */
[----:B------:R-:W-:Y:S02]  /*1ff00*/  F2FP.BF16.F32.PACK_AB R35, RZ, R35 ;  /* 0x00000023ff23723e */ /* 0x000fe400000010ff */
[----:B------:R-:W-:Y:S02]  /*1ff10*/  F2FP.BF16.F32.PACK_AB R36, RZ, R36 ;  /* 0x00000024ff24723e */ /* 0x000fe400000010ff */
[----:B------:R-:W-:Y:S01]  /*1ff20*/  F2FP.BF16.F32.PACK_AB R37, RZ, R37 ;  /* 0x00000025ff25723e */ /* 0x000fe200000010ff */
[----:B------:R0:W-:Y:S01]  /*1ff30*/  @P5 STG.E.U16 desc[UR46][R18.64+0x122], R33 ;  /* 0x0001222112005986 */ /* 0x0001e2000c10152e */
[----:B------:R-:W-:Y:S02]  /*1ff40*/  F2FP.BF16.F32.PACK_AB R38, RZ, R38 ;  /* 0x00000026ff26723e */ /* 0x000fe400000010ff */
[----:B------:R-:W-:Y:S01]  /*1ff50*/  F2FP.BF16.F32.PACK_AB R39, RZ, R39 ;  /* 0x00000027ff27723e */ /* 0x000fe200000010ff */
[----:B------:R0:W-:Y:S04]  /*1ff60*/  @P0 STG.E.U16 desc[UR46][R22.64+0x120], R34 ;  /* 0x0001202216000986 */ /* 0x0001e8000c10152e */
[----:B------:R0:W-:Y:S04]  /*1ff70*/  @P4 STG.E.U16 desc[UR46][R22.64+0x122], R35 ;  /* 0x0001222316004986 */ /* 0x0001e8000c10152e */
[----:B------:R0:W-:Y:S04]  /*1ff80*/  @P6 STG.E.U16 desc[UR46][R18.64+0x130], R36 ;  /* 0x0001302412006986 */ /* 0x0001e8000c10152e */
[----:B------:R0:W-:Y:S04]  /*1ff90*/  @P3 STG.E.U16 desc[UR46][R18.64+0x132], R37 ;  /* 0x0001322512003986 */ /* 0x0001e8000c10152e */
[----:B------:R0:W-:Y:S04]  /*1ffa0*/  @P2 STG.E.U16 desc[UR46][R22.64+0x130], R38 ;  /* 0x0001302616002986 */ /* 0x0001e8000c10152e */
[----:B------:R0:W-:Y:S02]  /*1ffb0*/  @P1 STG.E.U16 desc[UR46][R22.64+0x132], R39 ;  /* 0x0001322716001986 */ /* 0x0001e4000c10152e */
.L_x_661:
[----:B------:R-:W-:Y:S05]  /*1ffc0*/  BSYNC B0 ;  /* 0x0000000000007941 */ /* 0x000fea0003800000 */
.L_x_29:
[----:B0-----:R-:W2:Y:S04]  /*1ffd0*/  LDL.LU R5, [R1+0x1e0] ;  /* 0x0001e00001057983 */ /* 0x001ea80000300800 */
[----:B------:R-:W2:Y:S01]  /*1ffe0*/  LDL.LU R4, [R1+0x1e4] ;  /* 0x0001e40001047983 */ /* 0x000ea20000300800 */
[----:B------:R-:W-:Y:S01]  /*1fff0*/  ULDC UR4, c[0x0][0xc] ;  /* 0x0000030000047ab9 */ /* 0x000fe20000000800 */
[----:B------:R-:W-:Y:S01]  /*20000*/  ULDC UR5, c[0x0][0x10] ;  /* 0x0000040000057ab9 */ /* 0x000fe20000000800 */
[----:B------:R-:W2:Y:S01]  /*20010*/  LDC R3, c[0x0][0x14] ;  /* 0x00000500ff037b82 */ /* 0x000ea20000000800 */
[----:B------:R-:W-:Y:S01]  /*20020*/  UIMAD.WIDE.U32 UR4, UR4, UR5, URZ ;  /* 0x00000005040472a5 */ /* 0x000fe2000f8e003f */
[----:B------:R-:W-:Y:S01]  /*20030*/  PRMT R0, RZ, 0x7610, R0 ;  /* 0x00007610ff007816 */ /* 0x000fe20000000000 */
[----:B------:R-:W-:Y:S01]  /*20040*/  UMOV UR41, 0xffffffff ;  /* 0xffffffff00297882 */ /* 0x000fe20000000000 */
[----:B------:R-:W-:-:S03]  /*20050*/  UMOV UR42, 0xffffffff ;  /* 0xffffffff002a7882 */ /* 0x000fc60000000000 */
[----:B--2---:R-:W-:-:S04]  /*20060*/  IMAD.WIDE.U32 R4, R3, UR4, R4 ;  /* 0x0000000403047c25 */ /* 0x004fc8000f8e0004 */
[----:B------:R-:W-:Y:S01]  /*20070*/  IMAD R3, R3, UR5, RZ ;  /* 0x0000000503037c24 */ /* 0x000fe2000f8e02ff */
[----:B------:R-:W-:Y:S01]  /*20080*/  ULDC.64 UR4, c[0x0][0x650] ;  /* 0x0001940000047ab9 */ /* 0x000fe20000000a00 */
[----:B----4-:R-:W-:Y:S01]  /*20090*/  IMAD.MOV.U32 R7, RZ, RZ, R4 ;  /* 0x000000ffff077224 */ /* 0x010fe200078e0004 */
[----:B------:R-:W-:Y:S01]  /*200a0*/  ISETP.GE.U32.AND P0, PT, R4, UR4, PT ;  /* 0x0000000404007c0c */ /* 0x000fe2000bf06070 */
[----:B------:R-:W-:-:S05]  /*200b0*/  IMAD.IADD R6, R5, 0x1, R3 ;  /* 0x0000000105067824 */ /* 0x000fca00078e0203 */
[----:B------:R0:W-:Y:S01]  /*200c0*/  STL [R1+0x1e0], R6 ;  /* 0x0001e00601007387 */ /* 0x0001e20000100800 */
[----:B------:R-:W-:-:S03]  /*200d0*/  ISETP.GE.U32.AND.EX P0, PT, R6, UR5, PT, P0 ;  /* 0x0000000506007c0c */ /* 0x000fc6000bf06100 */
[----:B------:R0:W-:Y:S10]  /*200e0*/  STL [R1+0x1e4], R7 ;  /* 0x0001e40701007387 */ /* 0x0001f40000100800 */
[----:B0-----:R-:W-:Y:S05]  /*200f0*/  @P0 BRA `(.L_x_662) ;  /* 0x0000000400880947 */ /* 0x001fea0003800000 */
[----:B------:R-:W0:Y:S01]  /*20100*/  S2UR UR6, SR_CTAID.X ;  /* 0x00000000000679c3 */ /* 0x000e220000002500 */
[----:B------:R-:W-:Y:S01]  /*20110*/  ULDC.64 UR12, c[0x0][0x628] ;  /* 0x00018a00000c7ab9 */ /* 0x000fe20000000a00 */
[----:B------:R-:W-:Y:S01]  /*20120*/  ULDC UR4, c[0x0][0x150] ;  /* 0x0000540000047ab9 */ /* 0x000fe20000000800 */
[----:B------:R-:W-:Y:S01]  /*20130*/  ISETP.NE.U32.AND P0, PT, RZ, UR12, PT ;  /* 0x0000000cff007c0c */ /* 0x000fe2000bf05070 */
[----:B------:R-:W-:Y:S01]  /*20140*/  ULDC UR15, c[0x0][0x630] ;  /* 0x00018c00000f7ab9 */ /* 0x000fe20000000800 */
[C---:B------:R-:W-:Y:S01]  /*20150*/  R2UR UR16, R7.reuse ;  /* 0x00000000071072ca */ /* 0x040fe200000e0000 */
[----:B------:R-:W-:Y:S01]  /*20160*/  ULDC UR19, c[0x0][0x154] ;  /* 0x0000550000137ab9 */ /* 0x000fe20000000800 */
[----:B------:R-:W-:Y:S01]  /*20170*/  ISETP.NE.AND.EX P0, PT, RZ, UR13, PT, P0 ;  /* 0x0000000dff007c0c */ /* 0x000fe2000bf05300 */
[----:B------:R-:W2:Y:S01]  /*20180*/  S2UR UR18, SR_CTAID.Y ;  /* 0x00000000001279c3 */ /* 0x000ea20000002600 */
[----:B------:R-:W-:Y:S02]  /*20190*/  R2UR UR17, R6 ;  /* 0x00000000061172ca */ /* 0x000fe400000e0000 */
[----:B------:R-:W-:-:S02]  /*201a0*/  R2UR UR10, R7 ;  /* 0x00000000070a72ca */ /* 0x000fc400000e0000 */
[----:B------:R-:W-:Y:S02]  /*201b0*/  R2UR UR11, R6 ;  /* 0x00000000060b72ca */ /* 0x000fe400000e0000 */
[----:B0-----:R-:W-:-:S05]  /*201c0*/  I2FP.F32.U32 R0, UR6 ;  /* 0x0000000600007c45 */ /* 0x001fca0008201000 */
[----:B------:R-:W-:-:S04]  /*201d0*/  FMUL R0, R0, UR4 ;  /* 0x0000000400007c20 */ /* 0x000fc80008400000 */
[----:B------:R0:W4:Y:S01]  /*201e0*/  F2I.U32.TRUNC.NTZ R3, R0 ;  /* 0x0000000000037305 */ /* 0x000122000020f000 */
[----:B--2---:R-:W-:Y:S05]  /*201f0*/  @!P0 BRA `(.L_x_663) ;  /* 0x0000000000308947 */ /* 0x004fea0003800000 */
        /* <DEDUP_REMOVED lines=12> */
.L_x_663:
[----:B------:R-:W-:Y:S01]  /*202c0*/  USHF.R.U64 UR42, UR10, UR15, UR11 ;  /* 0x0000000f0a2a7299 */ /* 0x000fe2000800120b */
[----:B0-----:R-:W-:Y:S01]  /*202d0*/  I2FP.F32.U32 R0, UR18 ;  /* 0x0000001200007c45 */ /* 0x001fe20008201000 */
[----:B------:R-:W-:Y:S02]  /*202e0*/  USHF.R.U32.HI UR4, URZ, UR15, UR11 ;  /* 0x0000000f3f047299 */ /* 0x000fe4000801160b */
        /* <DEDUP_REMOVED lines=8> */
[----:B------:R-:W-:Y:S01]  /*20370*/  UIMAD.WIDE.U32 UR8, UR10, UR12, UR8 ;  /* 0x0000000c0a0872a5 */ /* 0x000fe2000f8e0008 */
[----:B----4-:R-:W-:Y:S01]  /*20380*/  R2UR UR12, R3 ;  /* 0x00000000030c72ca */ /* 0x010fe200000e0000 */
[----:B------:R-:W-:Y:S01]  /*20390*/  UIMAD UR10, UR10, UR13, UR4 ;  /* 0x0000000d0a0a72a4 */ /* 0x000fe2000f8e0204 */
[----:B------:R-:W-:Y:S01]  /*203a0*/  ULDC UR11, c[0x0][0x618] ;  /* 0x00018600000b7ab9 */ /* 0x000fe20000000800 */
[----:B------:R-:W-:Y:S02]  /*203b0*/  ULDC UR21, c[0x0][0x658] ;  /* 0x0001960000157ab9 */ /* 0x000fe40000000800 */
[----:B------:R-:W-:Y:S01]  /*203c0*/  UIADD3 UR9, UR9, UR10, URZ ;  /* 0x0000000a09097290 */ /* 0x000fe2000fffe03f */
[----:B------:R-:W-:Y:S01]  /*203d0*/  UMOV UR15, 0xffffffff ;  /* 0xffffffff000f7882 */ /* 0x000fe20000000000 */
[----:B------:R-:W-:Y:S01]  /*203e0*/  ULDC.64 UR4, c[0x0][0x640] ;  /* 0x0001900000047ab9 */ /* 0x000fe20000000a00 */
[----:B------:R-:W-:Y:S01]  /*203f0*/  USHF.L.U32 UR15, UR15, UR21, URZ ;  /* 0x000000150f0f7299 */ /* 0x000fe2000800063f */
[----:B------:R-:W-:Y:S01]  /*20400*/  ISETP.NE.U32.AND P0, PT, RZ, UR4, PT ;  /* 0x00000004ff007c0c */ /* 0x000fe2000bf05070 */
[----:B------:R-:W-:-:S02]  /*20410*/  USHF.R.U64 UR16, UR8, UR11, UR9 ;  /* 0x0000000b08107299 */ /* 0x000fc40008001209 */
[----:B------:R-:W-:Y:S01]  /*20420*/  USHF.R.U32.HI UR8, URZ, UR11, UR9 ;  /* 0x0000000b3f087299 */ /* 0x000fe20008011609 */
[----:B0-----:R-:W-:Y:S01]  /*20430*/  R2UR UR14, R0 ;  /* 0x00000000000e72ca */ /* 0x001fe200000e0000 */
[----:B------:R-:W-:Y:S01]  /*20440*/  ULDC UR17, c[0x0][0x608] ;  /* 0x0001820000117ab9 */ /* 0x000fe20000000800 */
[----:B------:R-:W-:Y:S01]  /*20450*/  ULOP3.LUT UR40, URZ, UR15, URZ, 0x33, !UPT ;  /* 0x0000000f3f287292 */ /* 0x000fe2000f8e333f */
[----:B------:R-:W-:Y:S01]  /*20460*/  ISETP.NE.AND.EX P0, PT, RZ, UR5, PT, P0 ;  /* 0x00000005ff007c0c */ /* 0x000fe2000bf05300 */
[----:B------:R-:W-:Y:S02]  /*20470*/  USHF.R.U64 UR15, UR16, UR17, UR8 ;  /* 0x00000011100f7299 */ /* 0x000fe40008001208 */
[----:B------:R-:W-:Y:S02]  /*20480*/  USHF.R.U32.HI UR8, URZ, UR17, UR8 ;  /* 0x000000113f087299 */ /* 0x000fe40008011608 */
[----:B------:R-:W-:Y:S02]  /*20490*/  UIADD3 UR12, -UR12, URZ, URZ ;  /* 0x0000003f0c0c7290 */ /* 0x000fe4000fffe13f */
[----:B------:R-:W-:Y:S01]  /*204a0*/  USHF.R.U64 UR17, UR15, UR21, UR8 ;  /* 0x000000150f117299 */ /* 0x000fe20008001208 */
[----:B------:R-:W-:Y:S01]  /*204b0*/  UMOV UR19, 0x1 ;  /* 0x0000000100137882 */ /* 0x000fe20000000000 */
[----:B------:R-:W-:Y:S01]  /*204c0*/  ULDC UR13, c[0x0][0x144] ;  /* 0x00005100000d7ab9 */ /* 0x000fe20000000800 */
[----:B------:R-:W-:Y:S01]  /*204d0*/  ULDC UR7, c[0x0][0x600] ;  /* 0x0001800000077ab9 */ /* 0x000fe20000000800 */
[----:B------:R-:W-:-:S02]  /*204e0*/  USHF.L.U32 UR24, UR19, UR21, URZ ;  /* 0x0000001513187299 */ /* 0x000fc4000800063f */
[----:B------:R-:W-:Y:S02]  /*204f0*/  USHF.R.U32.HI UR8, URZ, UR21, UR8 ;  /* 0x000000153f087299 */ /* 0x000fe40008011608 */
[----:B------:R-:W-:Y:S02]  /*20500*/  UIMAD UR21, UR13, UR12, UR6 ;  /* 0x0000000c0d1572a4 */ /* 0x000fe4000f8e0206 */
[----:B------:R-:W-:Y:S02]  /*20510*/  UIADD3 UR20, UR7, -0x1, URZ ;  /* 0xffffffff07147890 */ /* 0x000fe4000fffe03f */
[----:B------:R-:W-:Y:S01]  /*20520*/  UIADD3 UR19, -UR14, URZ, URZ ;  /* 0x0000003f0e137290 */ /* 0x000fe2000fffe13f */
        /* <DEDUP_REMOVED lines=17> */
.L_x_664:
[----:B------:R-:W-:Y:S01]  /*20640*/  UISETP.NE.AND UP0, UPT, UR39, URZ, UPT ;  /* 0x0000003f2700728c */ /* 0x000fe2000bf05270 */
[----:B------:R-:W-:Y:S01]  /*20650*/  IMAD.MOV.U32 R0, RZ, RZ, 0x1 ;  /* 0x00000001ff007424 */ /* 0x000fe200078e00ff */
[----:B------:R-:W-:Y:S02]  /*20660*/  USHF.R.U64 UR4, UR6, UR22, UR8 ;  /* 0x0000001606047299 */ /* 0x000fe40008001208 */
[----:B------:R-:W-:Y:S02]  /*20670*/  ULOP3.LUT UR40, UR15, UR40, URZ, 0xc0, !UPT ;  /* 0x000000280f287292 */ /* 0x000fe4000f8ec03f */
[----:B------:R-:W-:Y:S02]  /*20680*/  UIADD3 UR5, -UR4, URZ, URZ ;  /* 0x0000003f04057290 */ /* 0x000fe4000fffe13f */
[----:B------:R-:W-:Y:S02]  /*20690*/  UIMAD UR40, UR24, UR4, UR40 ;  /* 0x00000004182872a4 */ /* 0x000fe4000f8e0228 */
[----:B------:R-:W-:-:S02]  /*206a0*/  ULOP3.LUT UR16, UR16, UR20, URZ, 0xc0, !UPT ;  /* 0x0000001410107292 */ /* 0x000fc4000f8ec03f */
[----:B------:R-:W-:Y:S02]  /*206b0*/  @UP0 UIMAD UR21, UR25, UR19, UR18 ;  /* 0x00000013191502a4 */ /* 0x000fe4000f8e0212 */
[----:B------:R-:W-:-:S03]  /*206c0*/  UIMAD UR4, UR5, UR23, UR17 ;  /* 0x00000017050472a4 */ /* 0x000fc6000f8e0211 */
[----:B------:R-:W-:Y:S01]  /*206d0*/  ULDC UR5, c[0x0][0x610] ;  /* 0x0001840000057ab9 */ /* 0x000fe20000000800 */
[----:B------:R-:W-:Y:S02]  /*206e0*/  UIMAD UR4, UR4, UR7, UR16 ;  /* 0x00000007040472a4 */ /* 0x000fe4000f8e0210 */
[----:B------:R-:W-:-:S04]  /*206f0*/  UIMAD UR40, UR40, UR5, UR21 ;  /* 0x00000005282872a4 */ /* 0x000fc8000f8e0215 */
[----:B------:R-:W-:Y:S02]  /*20700*/  USEL UR41, UR4, UR40, !UP0 ;  /* 0x0000002804297287 */ /* 0x000fe4000c000000 */
[----:B------:R-:W-:-:S12]  /*20710*/  USEL UR40, UR40, UR4, !UP0 ;  /* 0x0000000428287287 */ /* 0x000fd8000c000000 */
.L_x_662:
[----:B------:R-:W-:-:S13]  /*20720*/  LOP3.LUT P0, RZ, R0, 0xff, RZ, 0xc0, !PT ;  /* 0x000000ff00ff7812 */ /* 0x000fda000780c0ff */
[----:B------:R-:W-:Y:S05]  /*20730*/  @P0 BRA `(.L_x_665) ;  /* 0xfffffe0800b00947 */ /* 0x000fea000383ffff */
[----:B------:R-:W-:Y:S05]  /*20740*/  EXIT ;  /* 0x000000000000794d */ /* 0x000fea0003800000 */
.L_x_4:
[----:B------:R-:W2:Y:S01]  /*20750*/  LDL R4, [R1+0x1e4] ;  /* 0x0001e40001047983 */ /* 0x000ea20000100800 */
[----:B------:R-:W-:-:S03]  /*20760*/  ULDC.64 UR8, c[0x0][0x650] ;  /* 0x0001940000087ab9 */ /* 0x000fc60000000a00 */
[----:B------:R-:W3:Y:S01]  /*20770*/  LDL R3, [R1+0x1e0] ;  /* 0x0001e00001037983 */ /* 0x000ee20000100800 */
[----:B------:R-:W-:Y:S01]  /*20780*/  PRMT R0, RZ, 0x7610, R0 ;  /* 0x00007610ff007816 */ /* 0x000fe20000000000 */
[----:B------:R-:W-:Y:S02]  /*20790*/  IMAD.MOV.U32 R5, RZ, RZ, -0x1 ;  /* 0xffffffffff057424 */ /* 0x000fe400078e00ff */
[----:B------:R-:W-:Y:S02]  /*207a0*/  IMAD.MOV.U32 R2, RZ, RZ, -0x1 ;  /* 0xffffffffff027424 */ /* 0x000fe400078e00ff */
[----:B------:R-:W-:Y:S01]  /*207b0*/  IMAD.MOV.U32 R10, RZ, RZ, -0x1 ;  /* 0xffffffffff0a7424 */ /* 0x000fe200078e00ff */
[----:B--2---:R-:W-:-:S04]  /*207c0*/  ISETP.GE.U32.AND P0, PT, R4, UR8, PT ;  /* 0x0000000804007c0c */ /* 0x004fc8000bf06070 */
[----:B---3--:R-:W-:-:S13]  /*207d0*/  ISETP.GE.U32.AND.EX P0, PT, R3, UR9, PT, P0 ;  /* 0x0000000903007c0c */ /* 0x008fda000bf06100 */
[----:B------:R-:W-:Y:S05]  /*207e0*/  @P0 BRA `(.L_x_666) ;  /* 0x00000004008c0947 */ /* 0x000fea0003800000 */
[----:B------:R-:W-:Y:S01]  /*207f0*/  I2FP.F32.U32 R0, UR4 ;  /* 0x0000000400007c45 */ /* 0x000fe20008201000 */
[----:B0-----:R-:W-:Y:S01]  /*20800*/  ULDC.64 UR16, c[0x0][0x628] ;  /* 0x00018a0000107ab9 */ /* 0x001fe20000000a00 */
        /* <DEDUP_REMOVED lines=24> */
.L_x_667:
        /* <DEDUP_REMOVED lines=24> */
[----:B------:R-:W-:Y:S01]  /*20b10*/  UMOV UR19, 0x1 ;  /* 0x0000000100137882 */ /* 0x000fe20000000000 */
[----:B------:R-:W-:Y:S01]  /*20b20*/  ULDC UR20, c[0x0][0x608] ;  /* 0x0001820000147ab9 */ /* 0x000fe20000000800 */
[----:B------:R-:W-:Y:S01]  /*20b30*/  USHF.L.U32 UR26, UR19, UR23, URZ ;  /* 0x00000017131a7299 */ /* 0x000fe2000800063f */
[----:B------:R-:W-:Y:S01]  /*20b40*/  ISETP.NE.AND.EX P0, PT, RZ, UR9, PT, P0 ;  /* 0x00000009ff007c0c */ /* 0x000fe2000bf05300 */
[----:B------:R-:W-:Y:S02]  /*20b50*/  USHF.R.U64 UR19, UR18, UR20, UR11 ;  /* 0x0000001412137299 */ /* 0x000fe4000800120b */
[----:B------:R-:W-:Y:S02]  /*20b60*/  USHF.R.U32.HI UR11, URZ, UR20, UR11 ;  /* 0x000000143f0b7299 */ /* 0x000fe4000801160b */
[----:B------:R-:W-:-:S02]  /*20b70*/  UIADD3 UR15, -UR15, URZ, URZ ;  /* 0x0000003f0f0f7290 */ /* 0x000fc4000fffe13f */
[----:B------:R-:W-:Y:S01]  /*20b80*/  USHF.R.U64 UR20, UR19, UR23, UR11 ;  /* 0x0000001713147299 */ /* 0x000fe2000800120b */
[----:B------:R-:W-:Y:S01]  /*20b90*/  ULDC UR16, c[0x0][0x144] ;  /* 0x0000510000107ab9 */ /* 0x000fe20000000800 */
[----:B------:R-:W-:Y:S01]  /*20ba0*/  ULDC UR6, c[0x0][0x600] ;  /* 0x0001800000067ab9 */ /* 0x000fe20000000800 */
[----:B------:R-:W-:Y:S02]  /*20bb0*/  USHF.R.U32.HI UR11, URZ, UR23, UR11 ;  /* 0x000000173f0b7299 */ /* 0x000fe4000801160b */
[----:B------:R-:W-:Y:S02]  /*20bc0*/  UIMAD UR23, UR16, UR15, UR4 ;  /* 0x0000000f101772a4 */ /* 0x000fe4000f8e0204 */
[----:B------:R-:W-:Y:S02]  /*20bd0*/  UIADD3 UR22, UR6, -0x1, URZ ;  /* 0xffffffff06167890 */ /* 0x000fe4000fffe03f */
[----:B------:R-:W-:Y:S02]  /*20be0*/  ULOP3.LUT UR27, URZ, UR13, URZ, 0x33, !UPT ;  /* 0x0000000d3f1b7292 */ /* 0x000fe4000f8e333f */
        /* <DEDUP_REMOVED lines=18> */
.L_x_668:
[----:B------:R-:W-:Y:S01]  /*20d10*/  UISETP.NE.AND UP0, UPT, UR39, URZ, UPT ;  /* 0x0000003f2700728c */ /* 0x000fe2000bf05270 */
[----:B------:R-:W-:Y:S01]  /*20d20*/  IMAD.MOV.U32 R0, RZ, RZ, 0x1 ;  /* 0x00000001ff007424 */ /* 0x000fe200078e00ff */
[----:B------:R-:W-:Y:S01]  /*20d30*/  USHF.R.U64 UR8, UR4, UR24, UR11 ;  /* 0x0000001804087299 */ /* 0x000fe2000800120b */
[----:B------:R-:W-:Y:S01]  /*20d40*/  IMAD.U32 R10, RZ, RZ, UR5 ;  /* 0x00000005ff0a7e24 */ /* 0x000fe2000f8e00ff */
[----:B------:R-:W-:Y:S02]  /*20d50*/  ULOP3.LUT UR4, UR19, UR27, URZ, 0xc0, !UPT ;  /* 0x0000001b13047292 */ /* 0x000fe4000f8ec03f */
[----:B------:R-:W-:Y:S02]  /*20d60*/  ULOP3.LUT UR18, UR18, UR22, URZ, 0xc0, !UPT ;  /* 0x0000001612127292 */ /* 0x000fe4000f8ec03f */
[----:B------:R-:W-:-:S03]  /*20d70*/  UIMAD UR4, UR26, UR8, UR4 ;  /* 0x000000081a0472a4 */ /* 0x000fc6000f8e0204 */
[----:B------:R-:W-:Y:S02]  /*20d80*/  @UP0 UIMAD UR23, UR28, UR21, UR7 ;  /* 0x000000151c1702a4 */ /* 0x000fe4000f8e0207 */
[----:B------:R-:W-:-:S03]  /*20d90*/  UIADD3 UR7, -UR8, URZ, URZ ;  /* 0x0000003f08077290 */ /* 0x000fc6000fffe13f */
[----:B------:R-:W-:Y:S01]  /*20da0*/  ULDC UR8, c[0x0][0x610] ;  /* 0x0001840000087ab9 */ /* 0x000fe20000000800 */
[----:B------:R-:W-:Y:S02]  /*20db0*/  UIMAD UR7, UR7, UR25, UR20 ;  /* 0x00000019070772a4 */ /* 0x000fe4000f8e0214 */
[----:B------:R-:W-:Y:S02]  /*20dc0*/  UIMAD UR4, UR4, UR8, UR23 ;  /* 0x00000008040472a4 */ /* 0x000fe4000f8e0217 */
[----:B------:R-:W-:-:S04]  /*20dd0*/  UIMAD UR7, UR7, UR6, UR18 ;  /* 0x00000006070772a4 */ /* 0x000fc8000f8e0212 */
[----:B------:R-:W-:Y:S02]  /*20de0*/  USEL UR6, UR7, UR4, !UP0 ;  /* 0x0000000407067287 */ /* 0x000fe4000c000000 */
[----:B------:R-:W-:-:S04]  /*20df0*/  USEL UR4, UR4, UR7, !UP0 ;  /* 0x0000000704047287 */ /* 0x000fc8000c000000 */
[----:B------:R-:W-:Y:S02]  /*20e00*/  IMAD.U32 R2, RZ, RZ, UR6 ;  /* 0x00000006ff027e24 */ /* 0x000fe4000f8e00ff */
[----:B------:R-:W-:-:S07]  /*20e10*/  IMAD.U32 R5, RZ, RZ, UR4 ;  /* 0x00000004ff057e24 */ /* 0x000fce000f8e00ff */
.L_x_666:
[----:B------:R-:W-:-:S08]  /*20e20*/  NOP ;  /* 0x0000000000007918 */ /* 0x000fd00000000000 */
[----:B0-----:R-:W0:-:S00]  /*20e30*/  USETMAXREG.DEALLOC.CTAPOOL 0x18 ;  /* 0x00000018000079c8 */ /* 0x001e0000080e0500 */
[----:B------:R-:W-:-:S13]  /*20e40*/  ISETP.NE.AND P0, PT, RZ, UR10, PT ;  /* 0x0000000aff007c0c */ /* 0x000fda000bf05270 */
[----:B------:R-:W-:Y:S05]  /*20e50*/  @P0 EXIT ;  /* 0x000000000000094d */ /* 0x000fea0003800000 */
[----:B0-----:R-:W-:Y:S01]  /*20e60*/  LOP3.LUT P0, RZ, R0, 0xff, RZ, 0xc0, !PT ;  /* 0x000000ff00ff7812 */ /* 0x001fe2000780c0ff */
[----:B------:R-:W-:Y:S02]  /*20e70*/  IMAD.MOV.U32 R0, RZ, RZ, 0x1 ;  /* 0x00000001ff007424 */ /* 0x000fe400078e00ff */
[----:B------:R-:W-:-:S10]  /*20e80*/  IMAD.MOV.U32 R7, RZ, RZ, RZ ;  /* 0x000000ffff077224 */ /* 0x000fd400078e00ff */
[----:B------:R-:W-:Y:S05]  /*20e90*/  @!P0 BRA `(.L_x_669) ;  /* 0x0000000c00648947 */ /* 0x000fea0003800000 */
[----:B------:R-:W0:Y:S01]  /*20ea0*/  S2R R3, SR_TID.X ;  /* 0x0000000000037919 */ /* 0x000e220000002100 */
[----:B------:R-:W1:Y:S01]  /*20eb0*/  LDC R0, c[0x0][0x28c] ;  /* 0x0000a300ff007b82 */ /* 0x000e620000000800 */
[----:B------:R-:W-:Y:S01]  /*20ec0*/  ULDC UR5, c[0x0][0x658] ;  /* 0x0001960000057ab9 */ /* 0x000fe20000000800 */
[----:B------:R-:W-:Y:S01]  /*20ed0*/  UMOV UR7, 0xffffffff ;  /* 0xffffffff00077882 */ /* 0x000fe20000000000 */
[----:B------:R-:W-:Y:S01]  /*20ee0*/  ULDC UR6, c[0x0][0xc] ;  /* 0x0000030000067ab9 */ /* 0x000fe20000000800 */
[----:B------:R-:W-:Y:S01]  /*20ef0*/  USHF.L.U32 UR9, UR7, UR5, URZ ;  /* 0x0000000507097299 */ /* 0x000fe2000800063f */
[----:B------:R-:W-:Y:S01]  /*20f00*/  BSSY B0, `(.L_x_669) ;  /* 0x00000d2000007945 */ /* 0x000fe20003800000 */
[----:B------:R-:W-:Y:S01]  /*20f10*/  UMOV UR8, 0x1 ;  /* 0x0000000100087882 */ /* 0x000fe20000000000 */
[----:B------:R-:W-:Y:S01]  /*20f20*/  ULDC UR7, c[0x0][0x10] ;  /* 0x0000040000077ab9 */ /* 0x000fe20000000800 */
[----:B------:R-:W-:Y:S01]  /*20f30*/  USHF.L.U32 UR5, UR8, UR5, URZ ;  /* 0x0000000508057299 */ /* 0x000fe2000800063f */
[----:B------:R-:W-:Y:S01]  /*20f40*/  IMAD.MOV.U32 R8, RZ, RZ, 0x1 ;  /* 0x00000001ff087424 */ /* 0x000fe200078e00ff */
[----:B------:R-:W-:Y:S01]  /*20f50*/  UIMAD.WIDE.U32 UR6, UR6, UR7, URZ ;  /* 0x00000007060672a5 */ /* 0x000fe2000f8e003f */
[----:B------:R-:W-:Y:S01]  /*20f60*/  IMAD.MOV.U32 R7, RZ, RZ, RZ ;  /* 0x000000ffff077224 */ /* 0x000fe200078e00ff */
[----:B------:R-:W-:Y:S01]  /*20f70*/  ULDC UR8, c[0x0][0x14] ;  /* 0x0000050000087ab9 */ /* 0x000fe20000000800 */
[----:B------:R-:W-:Y:S01]  /*20f80*/  ULDC UR4, c[0x0][0x600] ;  /* 0x0001800000047ab9 */ /* 0x000fe20000000800 */
[----:B------:R-:W-:-:S02]  /*20f90*/  UIMAD.WIDE.U32 UR20, UR6, UR8, URZ ;  /* 0x00000008061472a5 */ /* 0x000fc4000f8e003f */
[----:B------:R-:W-:Y:S02]  /*20fa0*/  UIMAD UR7, UR7, UR8, URZ ;  /* 0x00000008070772a4 */ /* 0x000fe4000f8e023f */
[----:B------:R-:W-:Y:S02]  /*20fb0*/  ULOP3.LUT UR24, UR38, 0x2, URZ, 0xfc, !UPT ;  /* 0x0000000226187892 */ /* 0x000fe4000f8efc3f */
[----:B------:R-:W-:Y:S02]  /*20fc0*/  UIADD3 UR4, UR4, -0x1, URZ ;  /* 0xffffffff04047890 */ /* 0x000fe4000fffe03f */
[----:B------:R-:W-:Y:S01]  /*20fd0*/  ULOP3.LUT UR6, URZ, UR9, URZ, 0x33, !UPT ;  /* 0x000000093f067292 */ /* 0x000fe2000f8e333f */
[----:B-1----:R-:W-:Y:S01]  /*20fe0*/  VIADD R0, R0, 0xf ;  /* 0x0000000f00007836 */ /* 0x002fe20000000000 */
[----:B------:R-:W-:Y:S01]  /*20ff0*/  UIADD3 UR7, UR21, UR7, URZ ;  /* 0x0000000715077290 */ /* 0x000fe2000fffe03f */
[----:B------:R-:W-:Y:S01]  /*21000*/  ULDC.64 UR22, c[0x0][0x198] ;  /* 0x0000660000167ab9 */ /* 0x000fe20000000a00 */
[----:B0-----:R-:W-:-:S02]  /*21010*/  LOP3.LUT P2, RZ, R3, 0x7f, RZ, 0xc0, !PT ;  /* 0x0000007f03ff7812 */ /* 0x001fc4000784c0ff */
[----:B------:R-:W-:Y:S02]  /*21020*/  LOP3.LUT P0, RZ, R3, 0x1f, RZ, 0xc0, !PT ;  /* 0x0000001f03ff7812 */ /* 0x000fe4000780c0ff */
[----:B------:R-:W-:Y:S02]  /*21030*/  SHF.R.S32.HI R3, RZ, 0x1f, R0 ;  /* 0x0000001fff037819 */ /* 0x000fe40000011400 */
[----:B------:R-:W-:Y:S02]  /*21040*/  PLOP3.LUT P0, PT, P0, P2, PT, 0x8a, 0x0 ;  /* 0x000000000000781c */ /* 0x000fe40000705172 */
[----:B------:R-:W-:Y:S01]  /*21050*/  LEA.HI R3, R3, R0, RZ, 0x4 ;  /* 0x0000000003037211 */ /* 0x000fe200078f20ff */
[----:B------:R-:W-:-:S03]  /*21060*/  IMAD.MOV.U32 R0, RZ, RZ, 0x1 ;  /* 0x00000001ff007424 */ /* 0x000fc600078e00ff */
[----:B------:R-:W-:-:S05]  /*21070*/  SHF.R.S32.HI R6, RZ, 0x4, R3 ;  /* 0x00000004ff067819 */ /* 0x000fca0000011403 */
[----:B------:R-:W-:-:S07]  /*21080*/  VIADD R11, R6, 0x1 ;  /* 0x00000001060b7836 */ /* 0x000fce0000000000 */
.L_x_681:
[----:B------:R-:W-:-:S03]  /*21090*/  UMOV UR8, 0xffffffff ;  /* 0xffffffff00087882 */ /* 0x000fc60000000000 */
[----:B------:R-:W-:Y:S05]  /*210a0*/  BRA.DIV UR8, `(.L_x_670) ;  /* 0x0000001208a87947 */ /* 0x000fea000b800000 */
[----:B------:R-:W-:-:S13]  /*210b0*/  ELECT P6, URZ, PT ;  /* 0x00000000003f782f */ /* 0x000fda00038c0000 */
.L_x_698:
[----:B------:R-:W0:Y:S01]  /*210c0*/  LDC R3, c[0x0][0x28c] ;  /* 0x0000a300ff037b82 */ /* 0x000e220000000800 */
[----:B------:R-:W-:Y:S01]  /*210d0*/  BSSY B1, `(.L_x_671) ;  /* 0x0000038000017945 */ /* 0x000fe20003800000 */
[----:B0-----:R-:W-:-:S13]  /*210e0*/  ISETP.LT.OR P6, PT, R3, 0x1, !P6 ;  /* 0x000000010300780c */ /* 0x001fda00077c1670 */
[----:B------:R-:W-:Y:S05]  /*210f0*/  @P6 BRA `(.L_x_672) ;  /* 0x0000000000d46947 */ /* 0x000fea0003800000 */
[----:B------:R-:W-:Y:S02]  /*21100*/  IMAD R2, R2, 0xa0, RZ ;  /* 0x000000a002027824 */ /* 0x000fe400078e02ff */
[----:B------:R-:W-:Y:S02]  /*21110*/  IMAD.SHL.U32 R5, R5, 0x200, RZ ;  /* 0x0000020005057824 */ /* 0x000fe400078e00ff */
[----:B------:R-:W-:Y:S02]  /*21120*/  IMAD.MOV.U32 R14, RZ, RZ, RZ ;  /* 0x000000ffff0e7224 */ /* 0x000fe400078e00ff */
[----:B------:R-:W-:Y:S02]  /*21130*/  IMAD.MOV.U32 R4, RZ, RZ, R11 ;  /* 0x000000ffff047224 */ /* 0x000fe400078e000b */
[----:B------:R-:W-:Y:S02]  /*21140*/  IMAD.MOV.U32 R3, RZ, RZ, R0 ;  /* 0x000000ffff037224 */ /* 0x000fe400078e0000 */
[----:B------:R-:W-:-:S07]  /*21150*/  IMAD.MOV.U32 R9, RZ, RZ, R7 ;  /* 0x000000ffff097224 */ /* 0x000fce00078e0007 */
.L_x_676:
[----:B------:R-:W0:Y:S01]  /*21160*/  S2R R13, SR_CgaCtaId ;  /* 0x00000000000d7919 */ /* 0x000e220000008800 */
[----:B------:R-:W-:-:S04]  /*21170*/  MOV R12, 0x400 ;  /* 0x00000400000c7802 */ /* 0x000fc80000000f00 */
[----:B0-----:R-:W-:Y:S02]  /*21180*/  LEA R16, R13, R12, 0x18 ;  /* 0x0000000c0d107211 */ /* 0x001fe400078ec0ff */
[----:B------:R-:W-:Y:S01]  /*21190*/  SHF.L.U32 R12, R3, 0x1f, RZ ;  /* 0x0000001f030c7819 */ /* 0x000fe200000006ff */
[----:B------:R-:W0:Y:S02]  /*211a0*/  @!P2 LDC R13, c[0x0][0x500] ;  /* 0x00014000ff0dab82 */ /* 0x000e240000000800 */
[----:B------:R-:W-:-:S04]  /*211b0*/  IMAD R15, R9, 0x8, R16 ;  /* 0x00000008090f7824 */ /* 0x000fc800078e0210 */
[----:B------:R-:W1:Y:S02]  /*211c0*/  SYNCS.PHASECHK.TRANS64.TRYWAIT P1, [R15+URZ+0x50], R12 ;  /* 0x0000500c0f0075a7 */ /* 0x000e64000802017f */
[----:B-1----:R-:W-:Y:S05]  /*211d0*/  @!P1 BRA `(.L_x_673) ;  /* 0x00000010007c9947 */ /* 0x002fea0003800000 */
.L_x_699:
[----:B------:R-:W-:Y:S01]  /*211e0*/  UPRMT UR8, UR24, 0x9910, URZ ;  /* 0x0000991018087896 */ /* 0x000fe2000800003f */
[----:B0-----:R0:W-:Y:S03]  /*211f0*/  @!P2 SYNCS.ARRIVE.TRANS64 RZ, [R15+URZ], R13 ;  /* 0x0000000d0fffa9a7 */ /* 0x0011e6000800003f */
[----:B------:R-:W-:-:S06]  /*21200*/  UISETP.NE.AND UP0, UPT, UR8, 0x2, UPT ;  /* 0x000000020800788c */ /* 0x000fcc000bf05270 */
[----:B------:R-:W-:-:S13]  /*21210*/  PLOP3.LUT P1, PT, PT, PT, UP0, 0x80, 0x0 ;  /* 0x000000000000781c */ /* 0x000fda0003f2f008 */
[----:B0-----:R-:W-:Y:S05]  /*21220*/  @P1 BRA `(.L_x_674) ;  /* 0x0000000000041947 */ /* 0x001fea0003800000 */
[----:B------:R-:W-:Y:S01]  /*21230*/  BPT.TRAP 0x1 ;  /* 0x000000040000795c */ /* 0x000fe20000300000 */
.L_x_674:
[----:B------:R-:W-:Y:S05]  /*21240*/  @P0 BRA `(.L_x_675) ;  /* 0x0000000000040947 */ /* 0x000fea0003800000 */
[----:B------:R-:W-:Y:S01]  /*21250*/  BPT.TRAP 0x1 ;  /* 0x000000040000795c */ /* 0x000fe20000300000 */
.L_x_675:
[--C-:B-1----:R-:W-:Y:S01]  /*21260*/  IMAD R12, R9, 0x4000, R16.reuse ;  /* 0x00004000090c7824 */ /* 0x102fe200078e0210 */
[----:B------:R-:W-:Y:S01]  /*21270*/  R2UR UR18, R5 ;  /* 0x00000000051272ca */ /* 0x000fe200000e0000 */
[----:B------:R-:W-:Y:S01]  /*21280*/  IMAD R16, R9, 0x1400, R16 ;  /* 0x0000140009107824 */ /* 0x000fe200078e0210 */
[----:B------:R-:W-:Y:S01]  /*21290*/  R2UR UR9, R15 ;  /* 0x000000000f0972ca */ /* 0x000fe200000e0000 */
[----:B------:R-:W-:Y:S01]  /*212a0*/  VIADD R4, R4, 0xffffffff ;  /* 0xffffffff04047836 */ /* 0x000fe20000000000 */
[----:B------:R-:W-:Y:S01]  /*212b0*/  R2UR UR8, R12 ;  /* 0x000000000c0872ca */ /* 0x000fe200000e0000 */
[----:B------:R-:W-:Y:S01]  /*212c0*/  UIADD3 UR14, UP0, UR22, 0xf0, URZ ;  /* 0x000000f0160e7890 */ /* 0x000fe2000ff1e03f */
[----:B------:R-:W-:Y:S01]  /*212d0*/  R2UR UR11, R16 ;  /* 0x00000000100b72ca */ /* 0x000fe200000e0000 */
[----:B------:R-:W-:Y:S01]  /*212e0*/  UIADD3 UR26, UP1, UR22, 0x1f0, URZ ;  /* 0x000001f0161a7890 */ /* 0x000fe2000ff3e03f */
[----:B------:R-:W-:Y:S01]  /*212f0*/  R2UR UR10, R14 ;  /* 0x000000000e0a72ca */ /* 0x000fe200000e0000 */
[----:B------:R-:W-:Y:S01]  /*21300*/  UIADD3.X UR15, URZ, UR23, URZ, UP0, !UPT ;  /* 0x000000173f0f7290 */ /* 0x000fe200087fe43f */
[----:B------:R-:W-:Y:S01]  /*21310*/  R2UR UR12, R10 ;  /* 0x000000000a0c72ca */ /* 0x000fe200000e0000 */
[----:B------:R-:W-:Y:S01]  /*21320*/  VIADD R9, R9, 0x1 ;  /* 0x0000000109097836 */ /* 0x000fe20000000000 */
[----:B------:R-:W-:Y:S01]  /*21330*/  R2UR UR19, R2 ;  /* 0x00000000021372ca */ /* 0x000fe200000e0000 */
[----:B------:R-:W-:Y:S01]  /*21340*/  UIADD3.X UR27, URZ, UR23, URZ, UP1, !UPT ;  /* 0x000000173f1b7290 */ /* 0x000fe20008ffe43f */
[----:B------:R-:W-:Y:S01]  /*21350*/  ISETP.GT.AND P3, PT, R4, 0x1, PT ;  /* 0x000000010400780c */ /* 0x000fe20003f64270 */
[----:B------:R-:W-:Y:S01]  /*21360*/  UMOV UR16, 0x0 ;  /* 0x0000000000107882 */ /* 0x000fe20000000000 */
[----:B------:R-:W-:Y:S01]  /*21370*/  UMOV UR17, 0x10000000 ;  /* 0x1000000000117882 */ /* 0x000fe20000000000 */
[----:B------:R-:W-:Y:S01]  /*21380*/  UIADD3 UR8, UR8, 0x180, URZ ;  /* 0x0000018008087890 */ /* 0x000fe2000fffe03f */
[----:B------:R-:W-:Y:S01]  /*21390*/  ISETP.NE.AND P1, PT, R9, 0xa, PT ;  /* 0x0000000a0900780c */ /* 0x000fe20003f25270 */
[----:B------:R-:W-:Y:S01]  /*213a0*/  UIADD3 UR13, UR11, 0x28180, URZ ;  /* 0x000281800b0d7890 */ /* 0x000fe2000fffe03f */
[----:B------:R-:W-:-:S02]  /*213b0*/  VIADD R14, R14, 0x10 ;  /* 0x000000100e0e7836 */ /* 0x000fc40000000000 */
[----:B------:R-:W-:Y:S01]  /*213c0*/  UMOV UR11, UR18 ;  /* 0x00000012000b7c82 */ /* 0x000fe20008000000 */
[----:B------:R-:W-:Y:S02]  /*213d0*/  SEL R12, RZ, 0x1, P1 ;  /* 0x00000001ff0c7807 */ /* 0x000fe40000800000 */
[----:B------:R-:W-:Y:S01]  /*213e0*/  SEL R9, R9, RZ, P1 ;  /* 0x000000ff09097207 */ /* 0x000fe20000800000 */
[----:B------:R0:W-:Y:S01]  /*213f0*/  UTMALDG.3D [UR8], [UR14], desc[UR16] ;  /* 0x000010080e0075b4 */ /* 0x0001e20008011000 */
[----:B------:R-:W-:Y:S01]  /*21400*/  LOP3.LUT R3, R3, R12, RZ, 0x3c, !PT ;  /* 0x0000000c03037212 */ /* 0x000fe200078e3cff */
[----:B0-----:R-:W-:Y:S01]  /*21410*/  UMOV UR8, UR13 ;  /* 0x0000000d00087c82 */ /* 0x001fe20008000000 */
[----:B------:R-:W-:Y:S02]  /*21420*/  UMOV UR11, UR19 ;  /* 0x00000013000b7c82 */ /* 0x000fe40008000000 */
[----:B------:R0:W-:Y:S02]  /*21430*/  UTMALDG.3D [UR8], [UR26], desc[UR16] ;  /* 0x000010081a0075b4 */ /* 0x0001e40008011000 */
[----:B0-----:R-:W-:Y:S05]  /*21440*/  @P3 BRA `(.L_x_676) ;  /* 0xfffffffc00443947 */ /* 0x001fea000383ffff */
.L_x_672:
[----:B------:R-:W-:Y:S05]  /*21450*/  BSYNC B1 ;  /* 0x0000000000017941 */ /* 0x000fea0003800000 */
.L_x_671:
[----:B------:R-:W2:Y:S01]  /*21460*/  LDL.LU R16, [R1+0x1e0] ;  /* 0x0001e00001107983 */ /* 0x000ea20000300800 */
[----:B------:R-:W-:Y:S01]  /*21470*/  LOP3.LUT P1, RZ, R8, 0xff, RZ, 0xc0, !PT ;  /* 0x000000ff08ff7812 */ /* 0x000fe2000782c0ff */
[C---:B------:R-:W-:Y:S01]  /*21480*/  IMAD.IADD R4, R6.reuse, 0x1, R7 ;  /* 0x0000000106047824 */ /* 0x040fe200078e0207 */
[----:B------:R-:W-:Y:S01]  /*21490*/  ULDC.64 UR8, c[0x0][0x650] ;  /* 0x0001940000087ab9 */ /* 0x000fe20000000a00 */
[----:B------:R-:W3:Y:S01]  /*214a0*/  LDL.LU R15, [R1+0x1e4] ;  /* 0x0001e400010f7983 */ /* 0x000ee20000300800 */
[----:B------:R-:W-:Y:S01]  /*214b0*/  ISETP.GE.U32.AND P3, PT, R6, 0xa, PT ;  /* 0x0000000a0600780c */ /* 0x000fe20003f66070 */
[----:B------:R-:W-:Y:S01]  /*214c0*/  BSSY B1, `(.L_x_677) ;  /* 0x0000073000017945 */ /* 0x000fe20003800000 */
[----:B------:R-:W-:Y:S01]  /*214d0*/  IMAD.MOV.U32 R10, RZ, RZ, -0x1 ;  /* 0xffffffffff0a7424 */ /* 0x000fe200078e00ff */
[----:B------:R-:W-:-:S06]  /*214e0*/  PRMT R8, RZ, 0x7610, R8 ;  /* 0x00007610ff087816 */ /* 0x000fcc0000000008 */
[----:B------:R-:W0:Y:S01]  /*214f0*/  @P1 S2R R3, SR_CgaCtaId ;  /* 0x0000000000031919 */ /* 0x000e220000008800 */
[----:B------:R-:W-:-:S04]  /*21500*/  @P1 MOV R2, 0x400 ;  /* 0x0000040000021802 */ /* 0x000fc80000000f00 */
[----:B0-----:R-:W-:-:S04]  /*21510*/  @P1 LEA R2, R3, R2, 0x18 ;  /* 0x0000000203021211 */ /* 0x001fc800078ec0ff */
[----:B------:R0:W-:Y:S01]  /*21520*/  @P1 SYNCS.ARRIVE.TRANS64.A1T0 RZ, [R2+URZ+0xb8], RZ ;  /* 0x0000b8ff02ff19a7 */ /* 0x0001e2000810003f */
[----:B------:R-:W-:-:S04]  /*21530*/  ISETP.GT.U32.AND P1, PT, R4, 0x9, PT ;  /* 0x000000090400780c */ /* 0x000fc80003f24070 */
[----:B------:R-:W-:Y:S01]  /*21540*/  ISETP.LT.U32.AND P1, PT, R6, 0xa, P1 ;  /* 0x0000000a0600780c */ /* 0x000fe20000f21070 */
[----:B0-----:R-:W-:-:S04]  /*21550*/  IMAD.WIDE.U32 R2, R4, -0x33333333, RZ ;  /* 0xcccccccd04027825 */ /* 0x001fc800078e00ff */
[----:B------:R-:W-:Y:S01]  /*21560*/  IMAD.MOV.U32 R2, RZ, RZ, -0x1 ;  /* 0xffffffffff027424 */ /* 0x000fe200078e00ff */
[----:B------:R-:W-:Y:S02]  /*21570*/  SHF.R.U32.HI R5, RZ, 0x3, R3 ;  /* 0x00000003ff057819 */ /* 0x000fe40000011603 */
[----:B------:R-:W-:-:S03]  /*21580*/  SEL R3, RZ, 0x1, !P1 ;  /* 0x00000001ff037807 */ /* 0x000fc60004800000 */
[----:B------:R-:W-:Y:S01]  /*21590*/  IMAD R7, R5, -0xa, R4 ;  /* 0xfffffff605077824 */ /* 0x000fe200078e0204 */
[----:B------:R-:W-:Y:S02]  /*215a0*/  LOP3.LUT R0, R0, R3, RZ, 0x3c, !PT ;  /* 0x0000000300007212 */ /* 0x000fe400078e3cff */
[----:B------:R-:W-:Y:S02]  /*215b0*/  PRMT R3, RZ, 0x7610, R3 ;  /* 0x00007610ff037816 */ /* 0x000fe40000000003 */
[----:B------:R-:W-:Y:S01]  /*215c0*/  @P3 LOP3.LUT R0, R0, 0x1, R5, 0x78, !PT ;  /* 0x0000000100003812 */ /* 0x000fe200078e7805 */
[----:B------:R-:W-:Y:S01]  /*215d0*/  IMAD.MOV.U32 R5, RZ, RZ, -0x1 ;  /* 0xffffffffff057424 */ /* 0x000fe200078e00ff */
[----:B---3--:R-:W-:-:S04]  /*215e0*/  IADD3 R15, P1, R15, UR20, RZ ;  /* 0x000000140f0f7c10 */ /* 0x008fc8000ff3e0ff */
[----:B--2---:R-:W-:Y:S01]  /*215f0*/  IADD3.X R16, R16, UR7, RZ, P1, !PT ;  /* 0x0000000710107c10 */ /* 0x004fe20008ffe4ff */
[----:B------:R0:W-:Y:S01]  /*21600*/  STL [R1+0x1e4], R15 ;  /* 0x0001e40f01007387 */ /* 0x0001e20000100800 */
[----:B------:R-:W-:-:S03]  /*21610*/  ISETP.GE.U32.AND P1, PT, R15, UR8, PT ;  /* 0x000000080f007c0c */ /* 0x000fc6000bf26070 */
[----:B------:R0:W-:Y:S01]  /*21620*/  STL [R1+0x1e0], R16 ;  /* 0x0001e01001007387 */ /* 0x0001e20000100800 */
[----:B------:R-:W-:-:S13]  /*21630*/  ISETP.GE.U32.AND.EX P1, PT, R16, UR9, PT, P1 ;  /* 0x0000000910007c0c */ /* 0x000fda000bf26110 */
[----:B0-----:R-:W-:Y:S05]  /*21640*/  @P1 BRA `(.L_x_678) ;  /* 0x0000000400681947 */ /* 0x001fea0003800000 */
[----:B------:R-:W0:Y:S01]  /*21650*/  S2UR UR8, SR_CTAID.X ;  /* 0x00000000000879c3 */ /* 0x000e220000002500 */
[----:B------:R-:W-:Y:S01]  /*21660*/  ULDC.64 UR10, c[0x0][0x628] ;  /* 0x00018a00000a7ab9 */ /* 0x000fe20000000a00 */
[----:B------:R-:W-:Y:S01]  /*21670*/  ULDC UR9, c[0x0][0x150] ;  /* 0x0000540000097ab9 */ /* 0x000fe20000000800 */
[----:B------:R-:W-:Y:S01]  /*21680*/  ISETP.NE.U32.AND P1, PT, RZ, UR10, PT ;  /* 0x0000000aff007c0c */ /* 0x000fe2000bf25070 */
[----:B------:R-:W-:Y:S01]  /*21690*/  ULDC UR12, c[0x0][0x630] ;  /* 0x00018c00000c7ab9 */ /* 0x000fe20000000800 */
[----:B------:R-:W-:Y:S01]  /*216a0*/  ULDC UR14, c[0x0][0x154] ;  /* 0x00005500000e7ab9 */ /* 0x000fe20000000800 */
[----:B------:R-:W-:Y:S01]  /*216b0*/  IMAD.MOV.U32 R3, RZ, RZ, R16 ;  /* 0x000000ffff037224 */ /* 0x000fe200078e0010 */
[----:B------:R-:W-:Y:S01]  /*216c0*/  ISETP.NE.AND.EX P1, PT, RZ, UR11, PT, P1 ;  /* 0x0000000bff007c0c */ /* 0x000fe2000bf25310 */
[----:B------:R-:W1:Y:S01]  /*216d0*/  S2UR UR13, SR_CTAID.Y ;  /* 0x00000000000d79c3 */ /* 0x000e620000002600 */
[----:B0-----:R-:W-:-:S05]  /*216e0*/  I2FP.F32.U32 R2, UR8 ;  /* 0x0000000800027c45 */ /* 0x001fca0008201000 */
[----:B------:R-:W-:Y:S01]  /*216f0*/  FMUL R9, R2, UR9 ;  /* 0x0000000902097c20 */ /* 0x000fe20008400000 */
[----:B------:R-:W-:Y:S01]  /*21700*/  IMAD.MOV.U32 R2, RZ, RZ, R15 ;  /* 0x000000ffff027224 */ /* 0x000fe200078e000f */
[----:B-1----:R-:W-:-:S04]  /*21710*/  I2FP.F32.U32 R12, UR13 ;  /* 0x0000000d000c7c45 */ /* 0x002fc80008201000 */
[----:B------:R-:W0:Y:S01]  /*21720*/  F2I.U32.TRUNC.NTZ R9, R9 ;  /* 0x0000000900097305 */ /* 0x000e22000020f000 */
[----:B------:R-:W-:Y:S05]  /*21730*/  @!P1 BRA `(.L_x_679) ;  /* 0x0000000000289947 */ /* 0x000fea0003800000 */
[----:B------:R-:W-:Y:S02]  /*21740*/  ULDC UR9, c[0x0][0x634] ;  /* 0x00018d0000097ab9 */ /* 0x000fe40000000800 */
[----:B------:R-:W-:-:S05]  /*21750*/  IADD3 R3, P1, R15, UR9, RZ ;  /* 0x000000090f037c10 */ /* 0x000fca000ff3e0ff */
[----:B------:R-:W-:-:S04]  /*21760*/  IMAD.X R13, RZ, RZ, R16, P1 ;  /* 0x000000ffff0d7224 */ /* 0x000fc800008e0610 */
[----:B------:R-:W-:-:S04]  /*21770*/  IMAD.WIDE.U32 R4, R13, UR10, RZ ;  /* 0x0000000a0d047c25 */ /* 0x000fc8000f8e00ff */
[----:B------:R-:W-:-:S04]  /*21780*/  IMAD.WIDE.U32 R4, P1, R3, UR11, R4 ;  /* 0x0000000b03047c25 */ /* 0x000fc8000f820004 */
[----:B------:R-:W-:-:S04]  /*21790*/  IMAD.WIDE.U32 R2, R3, UR10, RZ ;  /* 0x0000000a03027c25 */ /* 0x000fc8000f8e00ff */
[----:B------:R-:W-:Y:S01]  /*217a0*/  IMAD.MOV.U32 R2, RZ, RZ, R5 ;  /* 0x000000ffff027224 */ /* 0x000fe200078e0005 */
[----:B------:R-:W-:Y:S01]  /*217b0*/  IADD3 RZ, P3, R3, R4, RZ ;  /* 0x0000000403ff7210 */ /* 0x000fe20007f7e0ff */
[----:B------:R-:W-:-:S04]  /*217c0*/  IMAD.X R3, RZ, RZ, RZ, P1 ;  /* 0x000000ffff037224 */ /* 0x000fc800008e06ff */
[----:B------:R-:W-:-:S08]  /*217d0*/  IMAD.WIDE.U32.X R2, R13, UR11, R2, P3 ;  /* 0x0000000b0d027c25 */ /* 0x000fd000098e0402 */
.L_x_679:
[--C-:B------:R-:W-:Y:S01]  /*217e0*/  SHF.R.U64 R10, R2, UR12, R3.reuse ;  /* 0x0000000c020a7c19 */ /* 0x100fe20008001203 */
[----:B------:R-:W-:Y:S01]  /*217f0*/  ULDC.64 UR10, c[0x0][0x620] ;  /* 0x00018800000a7ab9 */ /* 0x000fe20000000a00 */
[----:B------:R-:W-:Y:S01]  /*21800*/  SHF.R.U32.HI R2, RZ, UR12, R3 ;  /* 0x0000000cff027c19 */ /* 0x000fe20008011603 */
[----:B------:R-:W-:Y:S01]  /*21810*/  IMAD.MOV.U32 R3, RZ, RZ, R16 ;  /* 0x000000ffff037224 */ /* 0x000fe200078e0010 */
[----:B------:R-:W-:Y:S01]  /*21820*/  IADD3 R13, P1, RZ, -R10, RZ ;  /* 0x8000000aff0d7210 */ /* 0x000fe20007f3e0ff */
[----:B------:R-:W-:Y:S01]  /*21830*/  FMUL R12, R12, UR14 ;  /* 0x0000000e0c0c7c20 */ /* 0x000fe20008400000 */
[----:B------:R-:W-:Y:S01]  /*21840*/  ULDC.64 UR14, c[0x0][0x640] ;  /* 0x00019000000e7ab9 */ /* 0x000fe20000000a00 */
[----:B0-----:R-:W-:Y:S02]  /*21850*/  R2UR UR9, R9 ;  /* 0x00000000090972ca */ /* 0x001fe400000e0000 */
[----:B------:R-:W-:Y:S01]  /*21860*/  IMAD.X R2, RZ, RZ, ~R2, P1 ;  /* 0x000000ffff027224 */ /* 0x000fe200008e0e02 */
[----:B------:R-:W-:Y:S01]  /*21870*/  ISETP.NE.U32.AND P1, PT, RZ, UR14, PT ;  /* 0x0000000eff007c0c */ /* 0x000fe2000bf25070 */
[----:B------:R-:W0:Y:S02]  /*21880*/  F2I.U32.TRUNC.NTZ R12, R12 ;  /* 0x0000000c000c7305 */ /* 0x000e24000020f000 */
[----:B------:R-:W-:Y:S01]  /*21890*/  IMAD R2, R2, UR10, RZ ;  /* 0x0000000a02027c24 */ /* 0x000fe2000f8e02ff */
[----:B------:R-:W-:-:S03]  /*218a0*/  ISETP.NE.AND.EX P1, PT, RZ, UR15, PT, P1 ;  /* 0x0000000fff007c0c */ /* 0x000fc6000bf25310 */
[----:B------:R-:W-:Y:S02]  /*218b0*/  IMAD R5, R13, UR11, R2 ;  /* 0x0000000b0d057c24 */ /* 0x000fe4000f8e0202 */
[----:B------:R-:W-:-:S04]  /*218c0*/  IMAD.MOV.U32 R2, RZ, RZ, R15 ;  /* 0x000000ffff027224 */ /* 0x000fc800078e000f */
[----:B------:R-:W-:Y:S01]  /*218d0*/  IMAD.WIDE.U32 R2, R13, UR10, R2 ;  /* 0x0000000a0d027c25 */ /* 0x000fe2000f8e0002 */
[----:B------:R-:W-:Y:S01]  /*218e0*/  ULDC UR10, c[0x0][0x618] ;  /* 0x00018600000a7ab9 */ /* 0x000fe20000000800 */
[----:B0-----:R-:W-:Y:S02]  /*218f0*/  R2UR UR11, R12 ;  /* 0x000000000c0b72ca */ /* 0x001fe400000e0000 */
[----:B------:R-:W-:-:S05]  /*21900*/  IMAD.IADD R3, R3, 0x1, R5 ;  /* 0x0000000103037824 */ /* 0x000fca00078e0205 */
[--C-:B------:R-:W-:Y:S02]  /*21910*/  SHF.R.U64 R9, R2, UR10, R3.reuse ;  /* 0x0000000a02097c19 */ /* 0x100fe40008001203 */
[----:B------:R-:W-:Y:S01]  /*21920*/  SHF.R.U32.HI R2, RZ, UR10, R3 ;  /* 0x0000000aff027c19 */ /* 0x000fe20008011603 */
[----:B------:R-:W-:-:S03]  /*21930*/  ULDC UR10, c[0x0][0x608] ;  /* 0x00018200000a7ab9 */ /* 0x000fc60000000800 */
[--C-:B------:R-:W-:Y:S02]  /*21940*/  SHF.R.U64 R13, R9, UR10, R2.reuse ;  /* 0x0000000a090d7c19 */ /* 0x100fe40008001202 */
[----:B------:R-:W-:Y:S01]  /*21950*/  SHF.R.U32.HI R2, RZ, UR10, R2 ;  /* 0x0000000aff027c19 */ /* 0x000fe20008011602 */
[----:B------:R-:W-:-:S03]  /*21960*/  ULDC UR10, c[0x0][0x658] ;  /* 0x00019600000a7ab9 */ /* 0x000fc60000000800 */
[--C-:B------:R-:W-:Y:S02]  /*21970*/  SHF.R.U64 R12, R13, UR10, R2.reuse ;  /* 0x0000000a0d0c7c19 */ /* 0x100fe40008001202 */
[----:B------:R-:W-:-:S03]  /*21980*/  SHF.R.U32.HI R15, RZ, UR10, R2 ;  /* 0x0000000aff0f7c19 */ /* 0x000fc60008011602 */
[----:B------:R-:W-:Y:S02]  /*21990*/  IMAD.MOV.U32 R2, RZ, RZ, R12 ;  /* 0x000000ffff027224 */ /* 0x000fe400078e000c */
[----:B------:R-:W-:Y:S01]  /*219a0*/  IMAD.MOV.U32 R3, RZ, RZ, R15 ;  /* 0x000000ffff037224 */ /* 0x000fe200078e000f */
[----:B------:R-:W-:Y:S06]  /*219b0*/  @!P1 BRA `(.L_x_680) ;  /* 0x0000000000289947 */ /* 0x000fec0003800000 */
        /* <DEDUP_REMOVED lines=10> */
.L_x_680:
[----:B------:R-:W-:Y:S01]  /*21a60*/  ULDC UR10, c[0x0][0x648] ;  /* 0x00019200000a7ab9 */ /* 0x000fe20000000800 */
[----:B------:R-:W-:Y:S01]  /*21a70*/  UISETP.NE.AND UP0, UPT, UR39, URZ, UPT ;  /* 0x0000003f2700728c */ /* 0x000fe2000bf05270 */
[----:B------:R-:W-:Y:S01]  /*21a80*/  SHF.R.U64 R2, R2, UR10, R3 ;  /* 0x0000000a02027c19 */ /* 0x000fe20008001203 */
[----:B------:R-:W-:Y:S01]  /*21a90*/  ULDC UR10, c[0x0][0x638] ;  /* 0x00018e00000a7ab9 */ /* 0x000fe20000000800 */
[----:B------:R-:W-:Y:S01]  /*21aa0*/  UIADD3 UR11, -UR11, URZ, URZ ;  /* 0x0000003f0b0b7290 */ /* 0x000fe2000fffe13f */
[----:B------:R-:W-:Y:S02]  /*21ab0*/  LOP3.LUT R13, R13, UR6, RZ, 0xc0, !PT ;  /* 0x000000060d0d7c12 */ /* 0x000fe4000f8ec0ff */
[----:B------:R-:W-:Y:S01]  /*21ac0*/  IMAD.MOV R3, RZ, RZ, -R2 ;  /* 0x000000ffff037224 */ /* 0x000fe200078e0a02 */
[----:B------:R-:W-:Y:S02]  /*21ad0*/  LOP3.LUT R9, R9, UR4, RZ, 0xc0, !PT ;  /* 0x0000000409097c12 */ /* 0x000fe4000f8ec0ff */
[----:B------:R-:W-:Y:S01]  /*21ae0*/  IMAD R5, R2, UR5, R13 ;  /* 0x0000000502057c24 */ /* 0x000fe2000f8e020d */
[----:B------:R-:W-:Y:S01]  /*21af0*/  PLOP3.LUT P1, PT, PT, PT, UP0, 0x40, 0x0 ;  /* 0x000000000000781c */ /* 0x000fe20003f2e808 */
[----:B------:R-:W-:Y:S01]  /*21b00*/  IMAD R12, R3, UR10, R12 ;  /* 0x0000000a030c7c24 */ /* 0x000fe2000f8e020c */
[----:B------:R-:W-:Y:S01]  /*21b10*/  UIADD3 UR10, -UR9, URZ, URZ ;  /* 0x0000003f090a7290 */ /* 0x000fe2000fffe13f */
[----:B------:R-:W-:Y:S01]  /*21b20*/  PLOP3.LUT P3, PT, PT, PT, UP0, 0x40, 0x0 ;  /* 0x000000000000781c */ /* 0x000fe20003f6e808 */
[----:B------:R-:W-:Y:S01]  /*21b30*/  IMAD.MOV.U32 R3, RZ, RZ, 0x1 ;  /* 0x00000001ff037424 */ /* 0x000fe200078e00ff */
[----:B------:R-:W-:-:S02]  /*21b40*/  ULDC UR9, c[0x0][0x144] ;  /* 0x0000510000097ab9 */ /* 0x000fc40000000800 */
[----:B------:R-:W-:-:S03]  /*21b50*/  UIMAD UR8, UR9, UR10, UR8 ;  /* 0x0000000a090872a4 */ /* 0x000fc6000f8e0208 */
[----:B------:R-:W-:Y:S02]  /*21b60*/  ULDC UR9, c[0x0][0x148] ;  /* 0x0000520000097ab9 */ /* 0x000fe40000000800 */
[----:B------:R-:W-:-:S03]  /*21b70*/  @UP0 UIMAD UR8, UR9, UR11, UR13 ;  /* 0x0000000b090802a4 */ /* 0x000fc6000f8e020d */
[----:B------:R-:W-:Y:S02]  /*21b80*/  ULDC UR9, c[0x0][0x600] ;  /* 0x0001800000097ab9 */ /* 0x000fe40000000800 */
[----:B------:R-:W-:Y:S02]  /*21b90*/  IMAD R12, R12, UR9, R9 ;  /* 0x000000090c0c7c24 */ /* 0x000fe4000f8e0209 */
[----:B------:R-:W-:Y:S01]  /*21ba0*/  IMAD.U32 R2, RZ, RZ, UR8 ;  /* 0x00000008ff027e24 */ /* 0x000fe2000f8e00ff */
[----:B------:R-:W-:-:S03]  /*21bb0*/  ULDC UR8, c[0x0][0x610] ;  /* 0x0001840000087ab9 */ /* 0x000fc60000000800 */
[----:B------:R-:W-:-:S05]  /*21bc0*/  IMAD R5, R5, UR8, R2 ;  /* 0x0000000805057c24 */ /* 0x000fca000f8e0202 */
[----:B------:R-:W-:Y:S02]  /*21bd0*/  SEL R2, R12, R5, P1 ;  /* 0x000000050c027207 */ /* 0x000fe40000800000 */
[----:B------:R-:W-:-:S07]  /*21be0*/  SEL R5, R5, R12, P3 ;  /* 0x0000000c05057207 */ /* 0x000fce0001800000 */
.L_x_678:
[----:B------:R-:W-:Y:S05]  /*21bf0*/  BSYNC B1 ;  /* 0x0000000000017941 */ /* 0x000fea0003800000 */
.L_x_677:
[----:B------:R-:W-:-:S13]  /*21c00*/  LOP3.LUT P1, RZ, R3, 0xff, RZ, 0xc0, !PT ;  /* 0x000000ff03ff7812 */ /* 0x000fda000782c0ff */
[----:B------:R-:W-:Y:S05]  /*21c10*/  @P1 BRA `(.L_x_681) ;  /* 0xfffffff4001c1947 */ /* 0x000fea000383ffff */
[----:B------:R-:W-:Y:S05]  /*21c20*/  BSYNC B0 ;  /* 0x0000000000007941 */ /* 0x000fea0003800000 */
.L_x_669:
[----:B------:R-:W-:-:S03]  /*21c30*/  UMOV UR8, 0xffffffff ;  /* 0xffffffff00087882 */ /* 0x000fc60000000000 */
[----:B------:R-:W-:Y:S05]  /*21c40*/  BRA.DIV UR8, `(.L_x_682) ;  /* 0x0000000608f47947 */ /* 0x000fea000b800000 */
[----:B------:R-:W-:-:S13]  /*21c50*/  ELECT P6, URZ, PT ;  /* 0x00000000003f782f */ /* 0x000fda00038c0000 */
.L_x_702:
[----:B------:R-:W-:Y:S04]  /*21c60*/  BSSY B0, `(.L_x_683) ;  /* 0x0000062000007945 */ /* 0x000fe80003800000 */
[----:B------:R-:W-:Y:S05]  /*21c70*/  @!P6 BRA `(.L_x_684) ;  /* 0x000000040080e947 */ /* 0x000fea0003800000 */
[----:B------:R-:W-:-:S04]  /*21c80*/  ULOP3.LUT UR8, UR38, 0x2, URZ, 0xfc, !UPT ;  /* 0x0000000226087892 */ /* 0x000fc8000f8efc3f */
[----:B------:R-:W-:-:S06]  /*21c90*/  UISETP.NE.AND UP0, UPT, UR8, 0x3, UPT ;  /* 0x000000030800788c */ /* 0x000fcc000bf05270 */
[----:B------:R-:W-:-:S13]  /*21ca0*/  PLOP3.LUT P0, PT, PT, PT, UP0, 0x80, 0x0 ;  /* 0x000000000000781c */ /* 0x000fda0003f0f008 */
[----:B------:R-:W-:Y:S05]  /*21cb0*/  @!P0 BRA `(.L_x_685) ;  /* 0x0000000000048947 */ /* 0x000fea0003800000 */
[----:B------:R-:W-:Y:S01]  /*21cc0*/  BPT.TRAP 0x1 ;  /* 0x000000040000795c */ /* 0x000fe20000300000 */
.L_x_685:
[----:B------:R-:W0:Y:S01]  /*21cd0*/  S2R R3, SR_CgaCtaId ;  /* 0x0000000000037919 */ /* 0x000e220000008800 */
[----:B------:R-:W-:-:S04]  /*21ce0*/  MOV R2, 0x400 ;  /* 0x0000040000027802 */ /* 0x000fc80000000f00 */
[----:B0-----:R-:W-:Y:S02]  /*21cf0*/  LEA R2, R3, R2, 0x18 ;  /* 0x0000000203027211 */ /* 0x001fe400078ec0ff */
[----:B------:R-:W-:-:S03]  /*21d00*/  SHF.L.U32 R3, R0, 0x1f, RZ ;  /* 0x0000001f00037819 */ /* 0x000fc600000006ff */
[----:B------:R-:W-:-:S04]  /*21d10*/  VIADD R2, R2, 0x50 ;  /* 0x0000005002027836 */ /* 0x000fc80000000000 */
[----:B------:R-:W-:-:S04]  /*21d20*/  IMAD R4, R7, 0x8, R2 ;  /* 0x0000000807047824 */ /* 0x000fc800078e0202 */
[----:B------:R-:W0:Y:S02]  /*21d30*/  SYNCS.PHASECHK.TRANS64.TRYWAIT P0, [R4+URZ], R3 ;  /* 0x00000003040075a7 */ /* 0x000e24000800017f */
[----:B0-----:R-:W-:Y:S05]  /*21d40*/  @!P0 BRA `(.L_x_686) ;  /* 0x0000000400d48947 */ /* 0x001fea0003800000 */
.L_x_703:
[----:B------:R-:W-:-:S05]  /*21d50*/  VIADD R7, R7, 0x1 ;  /* 0x0000000107077836 */ /* 0x000fca0000000000 */
[----:B------:R-:W-:-:S04]  /*21d60*/  ISETP.NE.AND P0, PT, R7, 0xa, PT ;  /* 0x0000000a0700780c */ /* 0x000fc80003f05270 */
[----:B0-----:R-:W-:Y:S02]  /*21d70*/  SEL R3, RZ, 0x1, P0 ;  /* 0x00000001ff037807 */ /* 0x001fe40000000000 */
[----:B------:R-:W-:Y:S02]  /*21d80*/  SEL R7, R7, RZ, P0 ;  /* 0x000000ff07077207 */ /* 0x000fe40000000000 */
[----:B------:R-:W-:-:S03]  /*21d90*/  LOP3.LUT R4, R0, R3, RZ, 0x3c, !PT ;  /* 0x0000000300047212 */ /* 0x000fc600078e3cff */
[----:B------:R-:W-:Y:S01]  /*21da0*/  IMAD R3, R7, 0x8, R2 ;  /* 0x0000000807037824 */ /* 0x000fe200078e0202 */
[----:B------:R-:W-:-:S04]  /*21db0*/  SHF.L.U32 R0, R4, 0x1f, RZ ;  /* 0x0000001f04007819 */ /* 0x000fc800000006ff */
[----:B------:R-:W0:Y:S02]  /*21dc0*/  SYNCS.PHASECHK.TRANS64.TRYWAIT P0, [R3+URZ], R0 ;  /* 0x00000000030075a7 */ /* 0x000e24000800017f */
[----:B0-----:R-:W-:Y:S05]  /*21dd0*/  @!P0 BRA `(.L_x_687) ;  /* 0x0000000400c48947 */ /* 0x001fea0003800000 */
.L_x_704:
[----:B0-----:R-:W-:-:S05]  /*21de0*/  VIADD R0, R7, 0x1 ;  /* 0x0000000107007836 */ /* 0x001fca0000000000 */
[----:B------:R-:W-:-:S04]  /*21df0*/  ISETP.NE.AND P0, PT, R0, 0xa, PT ;  /* 0x0000000a0000780c */ /* 0x000fc80003f05270 */
[----:B------:R-:W-:Y:S02]  /*21e00*/  SEL R3, RZ, 0x1, P0 ;  /* 0x00000001ff037807 */ /* 0x000fe40000000000 */
[----:B------:R-:W-:Y:S02]  /*21e10*/  SEL R5, R0, RZ, P0 ;  /* 0x000000ff00057207 */ /* 0x000fe40000000000 */
[----:B------:R-:W-:-:S03]  /*21e20*/  LOP3.LUT R4, R4, R3, RZ, 0x3c, !PT ;  /* 0x0000000304047212 */ /* 0x000fc600078e3cff */
[----:B------:R-:W-:Y:S01]  /*21e30*/  IMAD R3, R5, 0x8, R2 ;  /* 0x0000000805037824 */ /* 0x000fe200078e0202 */
[----:B------:R-:W-:-:S04]  /*21e40*/  SHF.L.U32 R0, R4, 0x1f, RZ ;  /* 0x0000001f04007819 */ /* 0x000fc800000006ff */
[----:B------:R-:W0:Y:S02]  /*21e50*/  SYNCS.PHASECHK.TRANS64.TRYWAIT P0, [R3+URZ], R0 ;  /* 0x00000000030075a7 */ /* 0x000e24000800017f */
[----:B0-----:R-:W-:Y:S05]  /*21e60*/  @!P0 BRA `(.L_x_688) ;  /* 0x0000000400b48947 */ /* 0x001fea0003800000 */
.L_x_705:
        /* <DEDUP_REMOVED lines=9> */
.L_x_706:
        /* <DEDUP_REMOVED lines=9> */
.L_x_707:
        /* <DEDUP_REMOVED lines=9> */
.L_x_708:
        /* <DEDUP_REMOVED lines=9> */
.L_x_709:
        /* <DEDUP_REMOVED lines=9> */
.L_x_710:
        /* <DEDUP_REMOVED lines=9> */
.L_x_711:
[----:B0-----:R-:W-:-:S05]  /*221d0*/  VIADD R0, R5, 0x1 ;  /* 0x0000000105007836 */ /* 0x001fca0000000000 */
[----:B------:R-:W-:-:S04]  /*221e0*/  ISETP.NE.AND P0, PT, R0, 0xa, PT ;  /* 0x0000000a0000780c */ /* 0x000fc80003f05270 */
[----:B------:R-:W-:Y:S02]  /*221f0*/  SEL R4, RZ, 0x1, P0 ;  /* 0x00000001ff047807 */ /* 0x000fe40000000000 */
[----:B------:R-:W-:Y:S02]  /*22200*/  SEL R3, R0, RZ, P0 ;  /* 0x000000ff00037207 */ /* 0x000fe40000000000 */
[----:B------:R-:W-:-:S03]  /*22210*/  LOP3.LUT R0, R7, R4, RZ, 0x3c, !PT ;  /* 0x0000000407007212 */ /* 0x000fc600078e3cff */
[----:B------:R-:W-:Y:S01]  /*22220*/  IMAD R3, R3, 0x8, R2 ;  /* 0x0000000803037824 */ /* 0x000fe200078e0202 */
[----:B------:R-:W-:-:S07]  /*22230*/  SHF.L.U32 R0, R0, 0x1f, RZ ;  /* 0x0000001f00007819 */ /* 0x000fce00000006ff */
.L_x_695:
[----:B0-----:R0:W1:Y:S02]  /*22240*/  SYNCS.PHASECHK.TRANS64.TRYWAIT P0, [R3+URZ], R0 ;  /* 0x00000000030075a7 */ /* 0x001064000800017f */
[----:B-1----:R-:W-:Y:S05]  /*22250*/  @!P0 NANOSLEEP.SYNCS 0x989680 ;  /* 0x009896800000895d */ /* 0x002fea0003900000 */
[----:B------:R-:W1:Y:S02]  /*22260*/  @!P0 SYNCS.PHASECHK.TRANS64 P0, [R3+URZ], R0 ;  /* 0x00000000030085a7 */ /* 0x000e64000800007f */
[----:B-1----:R-:W-:Y:S05]  /*22270*/  @!P0 BRA `(.L_x_695) ;  /* 0xfffffffc00f08947 */ /* 0x002fea000383ffff */
.L_x_684:
[----:B------:R-:W-:Y:S05]  /*22280*/  BSYNC B0 ;  /* 0x0000000000007941 */ /* 0x000fea0003800000 */
.L_x_683:
[----:B------:R-:W-:Y:S05]  /*22290*/  EXIT ;  /* 0x000000000000794d */ /* 0x000fea0003800000 */
.L_x_18:
[----:B-1----:R1:W4:Y:S02]  /*222a0*/  SYNCS.PHASECHK.TRANS64.TRYWAIT P1, [R3+URZ], R0 ;  /* 0x00000000030075a7 */ /* 0x002324000802017f */
[----:B----4-:R-:W-:Y:S05]  /*222b0*/  @!P1 NANOSLEEP.SYNCS 0x989680 ;  /* 0x009896800000995d */ /* 0x010fea0003900000 */
[----:B------:R-:W4:Y:S02]  /*222c0*/  @!P1 SYNCS.PHASECHK.TRANS64 P1, [R3+URZ], R0 ;  /* 0x00000000030095a7 */ /* 0x000f24000802007f */
[----:B----4-:R-:W-:Y:S05]  /*222d0*/  @!P1 BRA `(.L_x_18) ;  /* 0xfffffffc00f09947 */ /* 0x010fea000383ffff */
[----:B------:R-:W-:Y:S05]  /*222e0*/  BRA `(.L_x_17) ;  /* 0xfffffdf000887947 */ /* 0x000fea000383ffff */
.L_x_23:
[----:B-1----:R-:W-:-:S04]  /*222f0*/  IMAD.U32 R6, RZ, RZ, UR4 ;  /* 0x00000004ff067e24 */ /* 0x002fc8000f8e00ff */
[----:B------:R1:W4:Y:S03]  /*22300*/  SYNCS.PHASECHK.TRANS64.TRYWAIT P1, [R6+URZ], R4 ;  /* 0x00000004060075a7 */ /* 0x000326000802017f */
[----:B----4-:R-:W-:Y:S05]  /*22310*/  @!P1 NANOSLEEP.SYNCS 0x989680 ;  /* 0x009896800000995d */ /* 0x010fea0003900000 */
[----:B------:R-:W4:Y:S02]  /*22320*/  @!P1 SYNCS.PHASECHK.TRANS64 P1, [R6+URZ], R4 ;  /* 0x00000004060095a7 */ /* 0x000f24000802007f */
[----:B----4-:R-:W-:Y:S05]  /*22330*/  @!P1 BRA `(.L_x_23) ;  /* 0xfffffffc00ec9947 */ /* 0x010fea000383ffff */
[----:B------:R-:W-:Y:S05]  /*22340*/  BRA `(.L_x_22) ;  /* 0xfffffdfc00d07947 */ /* 0x000fea000383ffff */
.L_x_670:
[----:B------:R-:W-:Y:S01]  /*22350*/  BSSY B1, `(.L_x_696) ;  /* 0x0000006000017945 */ /* 0x000fe20003800000 */
[----:B------:R-:W-:-:S07]  /*22360*/  IMAD.MOV.U32 R15, RZ, RZ, -0x1 ;  /* 0xffffffffff0f7424 */ /* 0x000fce00078e00ff */
[----:B------:R-:W-:Y:S05]  /*22370*/  WARPSYNC.COLLECTIVE R15, `(.L_x_697) ;  /* 0x000000000f0c7348 */ /* 0x000fea0003c00000 */
[----:B------:R-:W-:Y:S02]  /*22380*/  ELECT P6, UR62, PT ;  /* 0x00000000003e782f */ /* 0x000fe400038c0000 */
[----:B------:R-:W-:Y:S01]  /*22390*/  MOV R14, UR62 ;  /* 0x0000003e000e7c02 */ /* 0x000fe20008000f00 */
[----:B------:R-:W-:Y:S10]  /*223a0*/  ENDCOLLECTIVE ;  /* 0x000000000000791b */ /* 0x000ff40003800000 */
.L_x_697:
[----:B------:R-:W-:Y:S05]  /*223b0*/  BSYNC B1 ;  /* 0x0000000000017941 */ /* 0x000fea0003800000 */
.L_x_696:
[----:B------:R-:W-:Y:S05]  /*223c0*/  BRA `(.L_x_698) ;  /* 0xffffffec003c7947 */ /* 0x000fea000383ffff */
.L_x_673:
[----:B-1----:R1:W2:Y:S02]  /*223d0*/  SYNCS.PHASECHK.TRANS64.TRYWAIT P1, [R15+URZ+0x50], R12 ;  /* 0x0000500c0f0075a7 */ /* 0x0022a4000802017f */
[----:B--2---:R-:W-:Y:S05]  /*223e0*/  @!P1 NANOSLEEP.SYNCS 0x989680 ;  /* 0x009896800000995d */ /* 0x004fea0003900000 */
[----:B------:R-:W2:Y:S02]  /*223f0*/  @!P1 SYNCS.PHASECHK.TRANS64 P1, [R15+URZ+0x50], R12 ;  /* 0x0000500c0f0095a7 */ /* 0x000ea4000802007f */
[----:B--2---:R-:W-:Y:S05]  /*22400*/  @!P1 BRA `(.L_x_673) ;  /* 0xfffffffc00f09947 */ /* 0x004fea000383ffff */
[----:B------:R-:W-:Y:S05]  /*22410*/  BRA `(.L_x_699) ;  /* 0xffffffec00707947 */ /* 0x000fea000383ffff */
.L_x_682:
[----:B------:R-:W-:Y:S01]  /*22420*/  BSSY B0, `(.L_x_700) ;  /* 0x0000006000007945 */ /* 0x000fe20003800000 */
[----:B------:R-:W-:-:S07]  /*22430*/  IMAD.MOV.U32 R15, RZ, RZ, -0x1 ;  /* 0xffffffffff0f7424 */ /* 0x000fce00078e00ff */
[----:B------:R-:W-:Y:S05]  /*22440*/  WARPSYNC.COLLECTIVE R15, `(.L_x_701) ;  /* 0x000000000f0c7348 */ /* 0x000fea0003c00000 */
[----:B------:R-:W-:Y:S02]  /*22450*/  ELECT P6, UR62, PT ;  /* 0x00000000003e782f */ /* 0x000fe400038c0000 */
[----:B------:R-:W-:Y:S01]  /*22460*/  MOV R14, UR62 ;  /* 0x0000003e000e7c02 */ /* 0x000fe20008000f00 */
[----:B------:R-:W-:Y:S10]  /*22470*/  ENDCOLLECTIVE ;  /* 0x000000000000791b */ /* 0x000ff40003800000 */
.L_x_701:
[----:B------:R-:W-:Y:S05]  /*22480*/  BSYNC B0 ;  /* 0x0000000000007941 */ /* 0x000fea0003800000 */
.L_x_700:
[----:B------:R-:W-:Y:S05]  /*22490*/  BRA `(.L_x_702) ;  /* 0xfffffff400f07947 */ /* 0x000fea000383ffff */
.L_x_686:
[----:B0-----:R0:W1:Y:S02]  /*224a0*/  SYNCS.PHASECHK.TRANS64.TRYWAIT P0, [R4+URZ], R3 ;  /* 0x00000003040075a7 */ /* 0x001064000800017f */
[----:B-1----:R-:W-:Y:S05]  /*224b0*/  @!P0 NANOSLEEP.SYNCS 0x989680 ;  /* 0x009896800000895d */ /* 0x002fea0003900000 */
[----:B------:R-:W1:Y:S02]  /*224c0*/  @!P0 SYNCS.PHASECHK.TRANS64 P0, [R4+URZ], R3 ;  /* 0x00000003040085a7 */ /* 0x000e64000800007f */
[----:B-1----:R-:W-:Y:S05]  /*224d0*/  @!P0 BRA `(.L_x_686) ;  /* 0xfffffffc00f08947 */ /* 0x002fea000383ffff */
[----:B------:R-:W-:Y:S05]  /*224e0*/  BRA `(.L_x_703) ;  /* 0xfffffff800187947 */ /* 0x000fea000383ffff */
.L_x_687:
[----:B0-----:R0:W1:Y:S02]  /*224f0*/  SYNCS.PHASECHK.TRANS64.TRYWAIT P0, [R3+URZ], R0 ;  /* 0x00000000030075a7 */ /* 0x001064000800017f */
[----:B-1----:R-:W-:Y:S05]  /*22500*/  @!P0 NANOSLEEP.SYNCS 0x989680 ;  /* 0x009896800000895d */ /* 0x002fea0003900000 */
[----:B------:R-:W1:Y:S02]  /*22510*/  @!P0 SYNCS.PHASECHK.TRANS64 P0, [R3+URZ], R0 ;  /* 0x00000000030085a7 */ /* 0x000e64000800007f */
[----:B-1----:R-:W-:Y:S05]  /*22520*/  @!P0 BRA `(.L_x_687) ;  /* 0xfffffffc00f08947 */ /* 0x002fea000383ffff */
[----:B------:R-:W-:Y:S05]  /*22530*/  BRA `(.L_x_704) ;  /* 0xfffffff800287947 */ /* 0x000fea000383ffff */
.L_x_688:
[----:B0-----:R0:W1:Y:S02]  /*22540*/  SYNCS.PHASECHK.TRANS64.TRYWAIT P0, [R3+URZ], R0 ;  /* 0x00000000030075a7 */ /* 0x001064000800017f */
[----:B-1----:R-:W-:Y:S05]  /*22550*/  @!P0 NANOSLEEP.SYNCS 0x989680 ;  /* 0x009896800000895d */ /* 0x002fea0003900000 */
[----:B------:R-:W1:Y:S02]  /*22560*/  @!P0 SYNCS.PHASECHK.TRANS64 P0, [R3+URZ], R0 ;  /* 0x00000000030085a7 */ /* 0x000e64000800007f */
[----:B-1----:R-:W-:Y:S05]  /*22570*/  @!P0 BRA `(.L_x_688) ;  /* 0xfffffffc00f08947 */ /* 0x002fea000383ffff */
[----:B------:R-:W-:Y:S05]  /*22580*/  BRA `(.L_x_705) ;  /* 0xfffffff800387947 */ /* 0x000fea000383ffff */
.L_x_689:
[----:B0-----:R0:W1:Y:S02]  /*22590*/  SYNCS.PHASECHK.TRANS64.TRYWAIT P0, [R3+URZ], R0 ;  /* 0x00000000030075a7 */ /* 0x001064000800017f */
[----:B-1----:R-:W-:Y:S05]  /*225a0*/  @!P0 NANOSLEEP.SYNCS 0x989680 ;  /* 0x009896800000895d */ /* 0x002fea0003900000 */
[----:B------:R-:W1:Y:S02]  /*225b0*/  @!P0 SYNCS.PHASECHK.TRANS64 P0, [R3+URZ], R0 ;  /* 0x00000000030085a7 */ /* 0x000e64000800007f */
[----:B-1----:R-:W-:Y:S05]  /*225c0*/  @!P0 BRA `(.L_x_689) ;  /* 0xfffffffc00f08947 */ /* 0x002fea000383ffff */
[----:B------:R-:W-:Y:S05]  /*225d0*/  BRA `(.L_x_706) ;  /* 0xfffffff800487947 */ /* 0x000fea000383ffff */
.L_x_690:
[----:B0-----:R0:W1:Y:S02]  /*225e0*/  SYNCS.PHASECHK.TRANS64.TRYWAIT P0, [R3+URZ], R0 ;  /* 0x00000000030075a7 */ /* 0x001064000800017f */
[----:B-1----:R-:W-:Y:S05]  /*225f0*/  @!P0 NANOSLEEP.SYNCS 0x989680 ;  /* 0x009896800000895d */ /* 0x002fea0003900000 */
[----:B------:R-:W1:Y:S02]  /*22600*/  @!P0 SYNCS.PHASECHK.TRANS64 P0, [R3+URZ], R0 ;  /* 0x00000000030085a7 */ /* 0x000e64000800007f */
[----:B-1----:R-:W-:Y:S05]  /*22610*/  @!P0 BRA `(.L_x_690) ;  /* 0xfffffffc00f08947 */ /* 0x002fea000383ffff */
[----:B------:R-:W-:Y:S05]  /*22620*/  BRA `(.L_x_707) ;  /* 0xfffffff800587947 */ /* 0x000fea000383ffff */
.L_x_691:
[----:B0-----:R0:W1:Y:S02]  /*22630*/  SYNCS.PHASECHK.TRANS64.TRYWAIT P0, [R3+URZ], R0 ;  /* 0x00000000030075a7 */ /* 0x001064000800017f */
[----:B-1----:R-:W-:Y:S05]  /*22640*/  @!P0 NANOSLEEP.SYNCS 0x989680 ;  /* 0x009896800000895d */ /* 0x002fea0003900000 */
[----:B------:R-:W1:Y:S02]  /*22650*/  @!P0 SYNCS.PHASECHK.TRANS64 P0, [R3+URZ], R0 ;  /* 0x00000000030085a7 */ /* 0x000e64000800007f */
[----:B-1----:R-:W-:Y:S05]  /*22660*/  @!P0 BRA `(.L_x_691) ;  /* 0xfffffffc00f08947 */ /* 0x002fea000383ffff */
[----:B------:R-:W-:Y:S05]  /*22670*/  BRA `(.L_x_708) ;  /* 0xfffffff800687947 */ /* 0x000fea000383ffff */
.L_x_692:
[----:B0-----:R0:W1:Y:S02]  /*22680*/  SYNCS.PHASECHK.TRANS64.TRYWAIT P0, [R3+URZ], R0 ;  /* 0x00000000030075a7 */ /* 0x001064000800017f */
[----:B-1----:R-:W-:Y:S05]  /*22690*/  @!P0 NANOSLEEP.SYNCS 0x989680 ;  /* 0x009896800000895d */ /* 0x002fea0003900000 */
[----:B------:R-:W1:Y:S02]  /*226a0*/  @!P0 SYNCS.PHASECHK.TRANS64 P0, [R3+URZ], R0 ;  /* 0x00000000030085a7 */ /* 0x000e64000800007f */
[----:B-1----:R-:W-:Y:S05]  /*226b0*/  @!P0 BRA `(.L_x_692) ;  /* 0xfffffffc00f08947 */ /* 0x002fea000383ffff */
[----:B------:R-:W-:Y:S05]  /*226c0*/  BRA `(.L_x_709) ;  /* 0xfffffff800787947 */ /* 0x000fea000383ffff */
.L_x_693:
[----:B0-----:R0:W1:Y:S02]  /*226d0*/  SYNCS.PHASECHK.TRANS64.TRYWAIT P0, [R3+URZ], R0 ;  /* 0x00000000030075a7 */ /* 0x001064000800017f */
[----:B-1----:R-:W-:Y:S05]  /*226e0*/  @!P0 NANOSLEEP.SYNCS 0x989680 ;  /* 0x009896800000895d */ /* 0x002fea0003900000 */
[----:B------:R-:W1:Y:S02]  /*226f0*/  @!P0 SYNCS.PHASECHK.TRANS64 P0, [R3+URZ], R0 ;  /* 0x00000000030085a7 */ /* 0x000e64000800007f */
[----:B-1----:R-:W-:Y:S05]  /*22700*/  @!P0 BRA `(.L_x_693) ;  /* 0xfffffffc00f08947 */ /* 0x002fea000383ffff */
[----:B------:R-:W-:Y:S05]  /*22710*/  BRA `(.L_x_710) ;  /* 0xfffffff800887947 */ /* 0x000fea000383ffff */
.L_x_694:
[----:B0-----:R0:W1:Y:S02]  /*22720*/  SYNCS.PHASECHK.TRANS64.TRYWAIT P0, [R3+URZ], R0 ;  /* 0x00000000030075a7 */ /* 0x001064000800017f */
[----:B-1----:R-:W-:Y:S05]  /*22730*/  @!P0 NANOSLEEP.SYNCS 0x989680 ;  /* 0x009896800000895d */ /* 0x002fea0003900000 */
[----:B------:R-:W1:Y:S02]  /*22740*/  @!P0 SYNCS.PHASECHK.TRANS64 P0, [R3+URZ], R0 ;  /* 0x00000000030085a7 */ /* 0x000e64000800007f */
[----:B-1----:R-:W-:Y:S05]  /*22750*/  @!P0 BRA `(.L_x_694) ;  /* 0xfffffffc00f08947 */ /* 0x002fea000383ffff */
[----:B------:R-:W-:Y:S05]  /*22760*/  BRA `(.L_x_711) ;  /* 0xfffffff800987947 */ /* 0x000fea000383ffff */
.L_x_712:
[----:B------:R-:W-:-:S00]  /*22770*/  BRA `(.L_x_712) ;  /* 0xfffffffc00fc7947 */ /* 0x000fc0000383ffff */
[----:B------:R-:W-:-:S00]  /*22780*/  NOP ;  /* 0x0000000000007918 */ /* 0x000fc00000000000 */
[----:B------:R-:W-:-:S00]  /*22790*/  NOP ;  /* 0x0000000000007918 */ /* 0x000fc00000000000 */
[----:B------:R-:W-:-:S00]  /*227a0*/  NOP ;  /* 0x0000000000007918 */ /* 0x000fc00000000000 */
[----:B------:R-:W-:-:S00]  /*227b0*/  NOP ;  /* 0x0000000000007918 */ /* 0x000fc00000000000 */
[----:B------:R-:W-:-:S00]  /*227c0*/  NOP ;  /* 0x0000000000007918 */ /* 0x000fc00000000000 */
[----:B------:R-:W-:-:S00]  /*227d0*/  NOP ;  /* 0x0000000000007918 */ /* 0x000fc00000000000 */
[----:B------:R-:W-:-:S00]  /*227e0*/  NOP ;  /* 0x0000000000007918 */ /* 0x000fc00000000000 */
[----:B------:R-:W-:-:S00]  /*227f0*/  NOP ;  /* 0x0000000000007918 */ /* 0x000fc00000000000 */
.L_x_713:


//--------------------- .nv.global.init           --------------------------
	.section	.nv.global.init,"aw",@progbits
.nv.global.init:
	.type		$str$22,@object
	.size		$str$22,($str$23 - $str$22)
$str$22:
        /*0000*/ 	.byte	0x6b, 0x5f, 0x74, 0x69, 0x6c, 0x65, 0x5f, 0x63, 0x6f, 0x75, 0x6e, 0x74, 0x20, 0x3e, 0x3d, 0x20
        /*0010*/ 	.byte	0x31, 0x00
	.type		$str$23,@object
	.size		$str$23,(__unnamed_1 - $str$23)
$str$23:
        /*0012*/ 	.byte	0x2f, 0x74, 0x6d, 0x70, 0x2f, 0x63, 0x75, 0x74, 0x6c, 0x61, 0x73, 0x73, 0x5f, 0x73, 0x77, 0x65
        /*0022*/ 	.byte	0x65, 0x70, 0x5f, 0x73, 0x72, 0x63, 0x2f, 0x69, 0x6e, 0x63, 0x6c, 0x75, 0x64, 0x65, 0x2f, 0x63
        /*0032*/ 	.byte	0x75, 0x74, 0x6c, 0x61, 0x73, 0x73, 0x2f, 0x67, 0x65, 0x6d, 0x6d, 0x2f, 0x63, 0x6f, 0x6c, 0x6c
        /*0042*/ 	.byte	0x65, 0x63, 0x74, 0x69, 0x76, 0x65, 0x2f, 0x73, 0x6d, 0x39, 0x30, 0x5f, 0x6d, 0x6d, 0x61, 0x5f
        /*0052*/ 	.byte	0x74, 0x6d, 0x61, 0x5f, 0x67, 0x6d, 0x6d, 0x61, 0x5f, 0x73, 0x73, 0x5f, 0x77, 0x61, 0x72, 0x70
        /*0062*/ 	.byte	0x73, 0x70, 0x65, 0x63, 0x69, 0x61, 0x6c, 0x69, 0x7a, 0x65, 0x64, 0x2e, 0x68, 0x70, 0x70, 0x00
	.type		__unnamed_1,@object
	.size		__unnamed_1,(.L_0 - __unnamed_1)
__unnamed_1:
        /* <DEDUP_REMOVED lines=181> */
        /*0bc2*/ 	.byte	0x6e, 0x74, 0x69, 0x74, 0x79, 0x5d, 0x00
.L_0:


//--------------------- .nv.shared._ZN7cutlass13device_kernelINS_4gemm6kernel13GemmUniversalIN4cute5tupleIJiiiiEEENS1_10collective13CollectiveMmaINS1_34MainloopSm90TmaGmmaWarpSpecializedILi10ENS5_IJNS4_1CILi1EEESB_SB_EEENS1_35KernelTmaWarpSpecializedCooperativeEEENS5_IJNSA_ILi512EEENSA_ILi160EEENSA_ILi16EEEEEENS_10bfloat16_tENS5_IJlSB_lEEESJ_SK_NS4_8TiledMMAINS4_8MMA_AtomIJNS4_4SM904GMMA27MMA_64x32x16_F32BF16BF16_SSILNSO_5MajorE0ELSQ_0ELNSO_7ScaleInE1ELSR_1EEEEEENS4_6LayoutINS5_IJNSA_ILi2EEESB_SB_EEENS5_IJSB_NSA_ILi0EEESX_EEEEENS5_IJNS4_10UnderscoreES10_S10_EEEEENS4_13SM90_TMA_LOADENS4_14ComposedLayoutINS4_7SwizzleILi1ELi4ELi3EEENS4_18smem_ptr_flag_bitsILi16EEENSU_INS5_IJNSA_ILi8EEESH_EEENS5_IJSH_SB_EEEEEEEvNS4_8identityES13_S1D_vS1E_EENS_8epilogue10collective6detail29Sm90TmaWarpSpecializedAdapterINS1H_15DefaultEpilogueISJ_SK_SK_NS1G_6thread17LinearCombinationISJ_Li1EffLNS1L_9ScaleType4KindE0ELNS_15FloatRoundStyleE2ESJ_EENS1_15EpilogueDefaultEEEEEvvEEEEvNT_6ParamsE --------------------------
	.section	.nv.shared._ZN7cutlass13device_kernelINS_4gemm6kernel13GemmUniversalIN4cute5tupleIJiiiiEEENS1_10collective13CollectiveMmaINS1_34MainloopSm90TmaGmmaWarpSpecializedILi10ENS5_IJNS4_1CILi1EEESB_SB_EEENS1_35KernelTmaWarpSpecializedCooperativeEEENS5_IJNSA_ILi512EEENSA_ILi160EEENSA_ILi16EEEEEENS_10bfloat16_tENS5_IJlSB_lEEESJ_SK_NS4_8TiledMMAINS4_8MMA_AtomIJNS4_4SM904GMMA27MMA_64x32x16_F32BF16BF16_SSILNSO_5MajorE0ELSQ_0ELNSO_7ScaleInE1ELSR_1EEEEEENS4_6LayoutINS5_IJNSA_ILi2EEESB_SB_EEENS5_IJSB_NSA_ILi0EEESX_EEEEENS5_IJNS4_10UnderscoreES10_S10_EEEEENS4_13SM90_TMA_LOADENS4_14ComposedLayoutINS4_7SwizzleILi1ELi4ELi3EEENS4_18smem_ptr_flag_bitsILi16EEENSU_INS5_IJNSA_ILi8EEESH_EEENS5_IJSH_SB_EEEEEEEvNS4_8identityES13_S1D_vS1E_EENS_8epilogue10collective6detail29Sm90TmaWarpSpecializedAdapterINS1H_15DefaultEpilogueISJ_SK_SK_NS1G_6thread17LinearCombinationISJ_Li1EffLNS1L_9ScaleType4KindE0ELNS_15FloatRoundStyleE2ESJ_EENS1_15EpilogueDefaultEEEEEvvEEEEvNT_6ParamsE,"aw",@nobits
	.sectionflags	@""
	.align	16
	.zero		1024


//--------------------- .nv.shared.reserved.0     --------------------------
	.section	.nv.shared.reserved.0,"aw",@nobits
	.weak		__nv_reservedSMEM_offset_0_alias
	.size		__nv_reservedSMEM_offset_0_alias, 0, 0
	.other		__nv_reservedSMEM_offset_0_alias,@"STO_CUDA_RESERVED_SHARED STV_DEFAULT"
__nv_reservedSMEM_offset_0_alias:
	.zero		0


//--------------------- .nv.global                --------------------------
	.section	.nv.global,"aw",@nobits
.nv.global:
	.type		_ZN39_INTERNAL_4bfc3d6b_4_k_cu_da3628b6_50934cute1_E,@object
	.size		_ZN39_INTERNAL_4bfc3d6b_4_k_cu_da3628b6_50934cute1_E,(_ZN39_INTERNAL_4bfc3d6b_4_k_cu_da3628b6_50934cuda3std3__45__cpo6cbeginE - _ZN39_INTERNAL_4bfc3d6b_4_k_cu_da3628b6_50934cute1_E)
_ZN39_INTERNAL_4bfc3d6b_4_k_cu_da3628b6_50934cute1_E:
	.zero		1
	.type		_ZN39_INTERNAL_4bfc3d6b_4_k_cu_da3628b6_50934cuda3std3__45__cpo6cbeginE,@object
	.size		_ZN39_INTERNAL_4bfc3d6b_4_k_cu_da3628b6_50934cuda3std3__45__cpo6cbeginE,(_ZN39_INTERNAL_4bfc3d6b_4_k_cu_da3628b6_50934cuda3std3__48in_placeE - _ZN39_INTERNAL_4bfc3d6b_4_k_cu_da3628b6_50934cuda3std3__45__cpo6cbeginE)
_ZN39_INTERNAL_4bfc3d6b_4_k_cu_da3628b6_50934cuda3std3__45__cpo6cbeginE:
	.zero		1
	.type		_ZN39_INTERNAL_4bfc3d6b_4_k_cu_da3628b6_50934cuda3std3__48in_placeE,@object
	.size		_ZN39_INTERNAL_4bfc3d6b_4_k_cu_da3628b6_50934cuda3std3__48in_placeE,(_ZN39_INTERNAL_4bfc3d6b_4_k_cu_da3628b6_50934cuda3std6ranges3__45__cpo9iter_moveE - _ZN39_INTERNAL_4bfc3d6b_4_k_cu_da3628b6_50934cuda3std3__48in_placeE)
_ZN39_INTERNAL_4bfc3d6b_4_k_cu_da3628b6_50934cuda3std3__48in_placeE:
	.zero		1
	.type		_ZN39_INTERNAL_4bfc3d6b_4_k_cu_da3628b6_50934cuda3std6ranges3__45__cpo9iter_moveE,@object
	.size		_ZN39_INTERNAL_4bfc3d6b_4_k_cu_da3628b6_50934cuda3std6ranges3__45__cpo9iter_moveE,(_ZN39_INTERNAL_4bfc3d6b_4_k_cu_da3628b6_50934cuda3std3__45__cpo5beginE - _ZN39_INTERNAL_4bfc3d6b_4_k_cu_da3628b6_50934cuda3std6ranges3__45__cpo9iter_moveE)
_ZN39_INTERNAL_4bfc3d6b_4_k_cu_da3628b6_50934cuda3std6ranges3__45__cpo9iter_moveE:
	.zero		1
	.type		_ZN39_INTERNAL_4bfc3d6b_4_k_cu_da3628b6_50934cuda3std3__45__cpo5beginE,@object
	.size		_ZN39_INTERNAL_4bfc3d6b_4_k_cu_da3628b6_50934cuda3std3__45__cpo5beginE,(_ZN39_INTERNAL_4bfc3d6b_4_k_cu_da3628b6_50934cuda3std3__441_GLOBAL__N__4bfc3d6b_4_k_cu_da3628b6_50936ignoreE - _ZN39_INTERNAL_4bfc3d6b_4_k_cu_da3628b6_50934cuda3std3__45__cpo5beginE)
_ZN39_INTERNAL_4bfc3d6b_4_k_cu_da3628b6_50934cuda3std3__45__cpo5beginE:
	.zero		1
	.type		_ZN39_INTERNAL_4bfc3d6b_4_k_cu_da3628b6_50934cuda3std3__441_GLOBAL__N__4bfc3d6b_4_k_cu_da3628b6_50936ignoreE,@object
	.size		_ZN39_INTERNAL_4bfc3d6b_4_k_cu_da3628b6_50934cuda3std3__441_GLOBAL__N__4bfc3d6b_4_k_cu_da3628b6_50936ignoreE,(_ZN39_INTERNAL_4bfc3d6b_4_k_cu_da3628b6_50934cute7productE - _ZN39_INTERNAL_4bfc3d6b_4_k_cu_da3628b6_50934cuda3std3__441_GLOBAL__N__4bfc3d6b_4_k_cu_da3628b6_50936ignoreE)
_ZN39_INTERNAL_4bfc3d6b_4_k_cu_da3628b6_50934cuda3std3__441_GLOBAL__N__4bfc3d6b_4_k_cu_da3628b6_50936ignoreE:
	.zero		1
	.type		_ZN39_INTERNAL_4bfc3d6b_4_k_cu_da3628b6_50934cute7productE,@object
	.size		_ZN39_INTERNAL_4bfc3d6b_4_k_cu_da3628b6_50934cute7productE,(_ZN39_INTERNAL_4bfc3d6b_4_k_cu_da3628b6_50934cuda3std3__45__cpo3endE - _ZN39_INTERNAL_4bfc3d6b_4_k_cu_da3628b6_50934cute7productE)
_ZN39_INTERNAL_4bfc3d6b_4_k_cu_da3628b6_50934cute7productE:
	.zero		1
	.type		_ZN39_INTERNAL_4bfc3d6b_4_k_cu_da3628b6_50934cuda3std3__45__cpo3endE,@object
	.size		_ZN39_INTERNAL_4bfc3d6b_4_k_cu_da3628b6_50934cuda3std3__45__cpo3endE,(_ZN39_INTERNAL_4bfc3d6b_4_k_cu_da3628b6_50934cuda3std3__419piecewise_constructE - _ZN39_INTERNAL_4bfc3d6b_4_k_cu_da3628b6_50934cuda3std3__45__cpo3endE)
_ZN39_INTERNAL_4bfc3d6b_4_k_cu_da3628b6_50934cuda3std3__45__cpo3endE:
	.zero		1
	.type		_ZN39_INTERNAL_4bfc3d6b_4_k_cu_da3628b6_50934cuda3std3__419piecewise_constructE,@object
	.size		_ZN39_INTERNAL_4bfc3d6b_4_k_cu_da3628b6_50934cuda3std3__419piecewise_constructE,(_ZN39_INTERNAL_4bfc3d6b_4_k_cu_da3628b6_50934cuda3std3__45__cpo4cendE - _ZN39_INTERNAL_4bfc3d6b_4_k_cu_da3628b6_50934cuda3std3__419piecewise_constructE)
_ZN39_INTERNAL_4bfc3d6b_4_k_cu_da3628b6_50934cuda3std3__419piecewise_constructE:
	.zero		1
	.type		_ZN39_INTERNAL_4bfc3d6b_4_k_cu_da3628b6_50934cuda3std3__45__cpo4cendE,@object
	.size		_ZN39_INTERNAL_4bfc3d6b_4_k_cu_da3628b6_50934cuda3std3__45__cpo4cendE,(_ZN39_INTERNAL_4bfc3d6b_4_k_cu_da3628b6_50934cuda3std6ranges3__45__cpo4swapE - _ZN39_INTERNAL_4bfc3d6b_4_k_cu_da3628b6_50934cuda3std3__45__cpo4cendE)
_ZN39_INTERNAL_4bfc3d6b_4_k_cu_da3628b6_50934cuda3std3__45__cpo4cendE:
	.zero		1
	.type		_ZN39_INTERNAL_4bfc3d6b_4_k_cu_da3628b6_50934cuda3std6ranges3__45__cpo4swapE,@object
	.size		_ZN39_INTERNAL_4bfc3d6b_4_k_cu_da3628b6_50934cuda3std6ranges3__45__cpo4swapE,(.L_8 - _ZN39_INTERNAL_4bfc3d6b_4_k_cu_da3628b6_50934cuda3std6ranges3__45__cpo4swapE)
_ZN39_INTERNAL_4bfc3d6b_4_k_cu_da3628b6_50934cuda3std6ranges3__45__cpo4swapE:
	.zero		1
.L_8:


//--------------------- .nv.constant0._ZN7cutlass13device_kernelINS_4gemm6kernel13GemmUniversalIN4cute5tupleIJiiiiEEENS1_10collective13CollectiveMmaINS1_34MainloopSm90TmaGmmaWarpSpecializedILi10ENS5_IJNS4_1CILi1EEESB_SB_EEENS1_35KernelTmaWarpSpecializedCooperativeEEENS5_IJNSA_ILi512EEENSA_ILi160EEENSA_ILi16EEEEEENS_10bfloat16_tENS5_IJlSB_lEEESJ_SK_NS4_8TiledMMAINS4_8MMA_AtomIJNS4_4SM904GMMA27MMA_64x32x16_F32BF16BF16_SSILNSO_5MajorE0ELSQ_0ELNSO_7ScaleInE1ELSR_1EEEEEENS4_6LayoutINS5_IJNSA_ILi2EEESB_SB_EEENS5_IJSB_NSA_ILi0EEESX_EEEEENS5_IJNS4_10UnderscoreES10_S10_EEEEENS4_13SM90_TMA_LOADENS4_14ComposedLayoutINS4_7SwizzleILi1ELi4ELi3EEENS4_18smem_ptr_flag_bitsILi16EEENSU_INS5_IJNSA_ILi8EEESH_EEENS5_IJSH_SB_EEEEEEEvNS4_8identityES13_S1D_vS1E_EENS_8epilogue10collective6detail29Sm90TmaWarpSpecializedAdapterINS1H_15DefaultEpilogueISJ_SK_SK_NS1G_6thread17LinearCombinationISJ_Li1EffLNS1L_9ScaleType4KindE0ELNS_15FloatRoundStyleE2ESJ_EENS1_15EpilogueDefaultEEEEEvvEEEEvNT_6ParamsE --------------------------
	.section	.nv.constant0._ZN7cutlass13device_kernelINS_4gemm6kernel13GemmUniversalIN4cute5tupleIJiiiiEEENS1_10collective13CollectiveMmaINS1_34MainloopSm90TmaGmmaWarpSpecializedILi10ENS5_IJNS4_1CILi1EEESB_SB_EEENS1_35KernelTmaWarpSpecializedCooperativeEEENS5_IJNSA_ILi512EEENSA_ILi160EEENSA_ILi16EEEEEENS_10bfloat16_tENS5_IJlSB_lEEESJ_SK_NS4_8TiledMMAINS4_8MMA_AtomIJNS4_4SM904GMMA27MMA_64x32x16_F32BF16BF16_SSILNSO_5MajorE0ELSQ_0ELNSO_7ScaleInE1ELSR_1EEEEEENS4_6LayoutINS5_IJNSA_ILi2EEESB_SB_EEENS5_IJSB_NSA_ILi0EEESX_EEEEENS5_IJNS4_10UnderscoreES10_S10_EEEEENS4_13SM90_TMA_LOADENS4_14ComposedLayoutINS4_7SwizzleILi1ELi4ELi3EEENS4_18smem_ptr_flag_bitsILi16EEENSU_INS5_IJNSA_ILi8EEESH_EEENS5_IJSH_SB_EEEEEEEvNS4_8identityES13_S1D_vS1E_EENS_8epilogue10collective6detail29Sm90TmaWarpSpecializedAdapterINS1H_15DefaultEpilogueISJ_SK_SK_NS1G_6thread17LinearCombinationISJ_Li1EffLNS1L_9ScaleType4KindE0ELNS_15FloatRoundStyleE2ESJ_EENS1_15EpilogueDefaultEEEEEvvEEEEvNT_6ParamsE,"a",@progbits
	.sectionflags	@""
	.align	4
.nv.constant0._ZN7cutlass13device_kernelINS_4gemm6kernel13GemmUniversalIN4cute5tupleIJiiiiEEENS1_10collective13CollectiveMmaINS1_34MainloopSm90TmaGmmaWarpSpecializedILi10ENS5_IJNS4_1CILi1EEESB_SB_EEENS1_35KernelTmaWarpSpecializedCooperativeEEENS5_IJNSA_ILi512EEENSA_ILi160EEENSA_ILi16EEEEEENS_10bfloat16_tENS5_IJlSB_lEEESJ_SK_NS4_8TiledMMAINS4_8MMA_AtomIJNS4_4SM904GMMA27MMA_64x32x16_F32BF16BF16_SSILNSO_5MajorE0ELSQ_0ELNSO_7ScaleInE1ELSR_1EEEEEENS4_6LayoutINS5_IJNSA_ILi2EEESB_SB_EEENS5_IJSB_NSA_ILi0EEESX_EEEEENS5_IJNS4_10UnderscoreES10_S10_EEEEENS4_13SM90_TMA_LOADENS4_14ComposedLayoutINS4_7SwizzleILi1ELi4ELi3EEENS4_18smem_ptr_flag_bitsILi16EEENSU_INS5_IJNSA_ILi8EEESH_EEENS5_IJSH_SB_EEEEEEEvNS4_8identityES13_S1D_vS1E_EENS_8epilogue10collective6detail29Sm90TmaWarpSpecializedAdapterINS1H_15DefaultEpilogueISJ_SK_SK_NS1G_6thread17LinearCombinationISJ_Li1EffLNS1L_9ScaleType4KindE0ELNS_15FloatRoundStyleE2ESJ_EENS1_15EpilogueDefaultEEEEEvvEEEEvNT_6ParamsE:
	.zero		1664


//--------------------- SYMBOLS --------------------------

	.type		.nv.reservedSmem.offset0,@object
	.size		.nv.reservedSmem.offset0,0x4
	.type		__assertfail,@function
